//
// Generated by NVIDIA NVVM Compiler
//
// Compiler Build ID: CL-36424714
// Cuda compilation tools, release 13.0, V13.0.88
// Based on NVVM 20.0.0
//

.version 9.0
.target sm_100
.address_size 64

	// .globl	squaredSum
.const .align 4 .b8 FA11[36] = {0, 0, 128, 62, 0, 0, 0, 191, 0, 0, 128, 62, 0, 0, 0, 63, 0, 0, 128, 191, 0, 0, 0, 63, 0, 0, 128, 62, 0, 0, 0, 191, 0, 0, 128, 62};
.const .align 4 .b8 FA22[36] = {0, 0, 128, 62, 0, 0, 0, 63, 0, 0, 128, 62, 0, 0, 0, 191, 0, 0, 128, 191, 0, 0, 0, 191, 0, 0, 128, 62, 0, 0, 0, 63, 0, 0, 128, 62};
.const .align 4 .b8 FA12[36] = {0, 0, 128, 62, 0, 0, 0, 0, 0, 0, 128, 190, 0, 0, 0, 0, 0, 0, 0, 0, 0, 0, 0, 0, 0, 0, 128, 190, 0, 0, 0, 0, 0, 0, 128, 62};
.const .align 4 .b8 Fb1[36] = {0, 0, 0, 190, 0, 0, 0, 0, 0, 0, 0, 62, 0, 0, 128, 190, 0, 0, 0, 0, 0, 0, 128, 62, 0, 0, 0, 190, 0, 0, 0, 0, 0, 0, 0, 62};
.const .align 4 .b8 Fb2[36] = {0, 0, 0, 190, 0, 0, 128, 190, 0, 0, 0, 190, 0, 0, 0, 0, 0, 0, 0, 0, 0, 0, 0, 0, 0, 0, 0, 62, 0, 0, 128, 62, 0, 0, 0, 62};
.extern .shared .align 16 .b8 shared[];
.global .align 4 .b8 __cudart_i2opi_f[24] = {65, 144, 67, 60, 153, 149, 98, 219, 192, 221, 52, 245, 209, 87, 39, 252, 41, 21, 68, 78, 110, 131, 249, 162};

.visible .entry squaredSum(
	.param .u64 .ptr .align 1 squaredSum_param_0,
	.param .u64 .ptr .align 1 squaredSum_param_1,
	.param .u32 squaredSum_param_2,
	.param .u32 squaredSum_param_3,
	.param .u32 squaredSum_param_4
)
{
	.reg .pred 	%p<13>;
	.reg .b32 	%r<42>;
	.reg .b32 	%f<88>;
	.reg .b64 	%rd<16>;

	ld.param.u64 	%rd5, [squaredSum_param_0];
	ld.param.u64 	%rd4, [squaredSum_param_1];
	ld.param.u32 	%r23, [squaredSum_param_2];
	ld.param.u32 	%r24, [squaredSum_param_3];
	ld.param.u32 	%r25, [squaredSum_param_4];
	cvta.to.global.u64 	%rd1, %rd5;
	mov.u32 	%r26, %ctaid.x;
	mov.u32 	%r27, %ntid.x;
	mov.u32 	%r28, %tid.x;
	mad.lo.s32 	%r1, %r26, %r27, %r28;
	setp.ge.s32 	%p1, %r1, %r25;
	@%p1 bra 	$L__BB0_18;
	shl.b32 	%r29, %r23, 1;
	add.s32 	%r2, %r24, %r29;
	setp.lt.s32 	%p2, %r24, 1;
	mov.f32 	%f86, 0f00000000;
	@%p2 bra 	$L__BB0_17;
	mad.lo.s32 	%r3, %r2, %r1, %r23;
	and.b32  	%r4, %r24, 15;
	add.s32 	%r5, %r4, -1;
	and.b32  	%r6, %r24, 7;
	add.s32 	%r7, %r6, -1;
	and.b32  	%r8, %r24, 2147483632;
	and.b32  	%r9, %r24, 3;
	neg.s32 	%r10, %r8;
	add.s64 	%rd2, %rd1, 32;
	mov.f32 	%f86, 0f00000000;
	mov.b32 	%r36, 0;
$L__BB0_3:
	setp.lt.u32 	%p3, %r24, 16;
	add.s32 	%r32, %r3, %r36;
	mad.lo.s32 	%r12, %r32, %r2, %r23;
	mov.b32 	%r40, 0;
	@%p3 bra 	$L__BB0_6;
	mov.u32 	%r37, %r12;
	mov.u32 	%r38, %r10;
$L__BB0_5:
	.pragma "nounroll";
	mul.wide.s32 	%rd6, %r37, 4;
	add.s64 	%rd7, %rd2, %rd6;
	ld.global.nc.f32 	%f20, [%rd7+-32];
	fma.rn.f32 	%f21, %f20, %f20, %f86;
	ld.global.nc.f32 	%f22, [%rd7+-28];
	fma.rn.f32 	%f23, %f22, %f22, %f21;
	ld.global.nc.f32 	%f24, [%rd7+-24];
	fma.rn.f32 	%f25, %f24, %f24, %f23;
	ld.global.nc.f32 	%f26, [%rd7+-20];
	fma.rn.f32 	%f27, %f26, %f26, %f25;
	ld.global.nc.f32 	%f28, [%rd7+-16];
	fma.rn.f32 	%f29, %f28, %f28, %f27;
	ld.global.nc.f32 	%f30, [%rd7+-12];
	fma.rn.f32 	%f31, %f30, %f30, %f29;
	ld.global.nc.f32 	%f32, [%rd7+-8];
	fma.rn.f32 	%f33, %f32, %f32, %f31;
	ld.global.nc.f32 	%f34, [%rd7+-4];
	fma.rn.f32 	%f35, %f34, %f34, %f33;
	ld.global.nc.f32 	%f36, [%rd7];
	fma.rn.f32 	%f37, %f36, %f36, %f35;
	ld.global.nc.f32 	%f38, [%rd7+4];
	fma.rn.f32 	%f39, %f38, %f38, %f37;
	ld.global.nc.f32 	%f40, [%rd7+8];
	fma.rn.f32 	%f41, %f40, %f40, %f39;
	ld.global.nc.f32 	%f42, [%rd7+12];
	fma.rn.f32 	%f43, %f42, %f42, %f41;
	ld.global.nc.f32 	%f44, [%rd7+16];
	fma.rn.f32 	%f45, %f44, %f44, %f43;
	ld.global.nc.f32 	%f46, [%rd7+20];
	fma.rn.f32 	%f47, %f46, %f46, %f45;
	ld.global.nc.f32 	%f48, [%rd7+24];
	fma.rn.f32 	%f49, %f48, %f48, %f47;
	ld.global.nc.f32 	%f50, [%rd7+28];
	fma.rn.f32 	%f86, %f50, %f50, %f49;
	add.s32 	%r38, %r38, 16;
	add.s32 	%r37, %r37, 16;
	setp.ne.s32 	%p4, %r38, 0;
	mov.u32 	%r40, %r8;
	@%p4 bra 	$L__BB0_5;
$L__BB0_6:
	setp.eq.s32 	%p5, %r4, 0;
	@%p5 bra 	$L__BB0_16;
	setp.lt.u32 	%p6, %r5, 7;
	@%p6 bra 	$L__BB0_9;
	add.s32 	%r33, %r12, %r40;
	mul.wide.s32 	%rd8, %r33, 4;
	add.s64 	%rd9, %rd1, %rd8;
	ld.global.nc.f32 	%f52, [%rd9];
	fma.rn.f32 	%f53, %f52, %f52, %f86;
	ld.global.nc.f32 	%f54, [%rd9+4];
	fma.rn.f32 	%f55, %f54, %f54, %f53;
	ld.global.nc.f32 	%f56, [%rd9+8];
	fma.rn.f32 	%f57, %f56, %f56, %f55;
	ld.global.nc.f32 	%f58, [%rd9+12];
	fma.rn.f32 	%f59, %f58, %f58, %f57;
	ld.global.nc.f32 	%f60, [%rd9+16];
	fma.rn.f32 	%f61, %f60, %f60, %f59;
	ld.global.nc.f32 	%f62, [%rd9+20];
	fma.rn.f32 	%f63, %f62, %f62, %f61;
	ld.global.nc.f32 	%f64, [%rd9+24];
	fma.rn.f32 	%f65, %f64, %f64, %f63;
	ld.global.nc.f32 	%f66, [%rd9+28];
	fma.rn.f32 	%f86, %f66, %f66, %f65;
	add.s32 	%r40, %r40, 8;
$L__BB0_9:
	setp.eq.s32 	%p7, %r6, 0;
	@%p7 bra 	$L__BB0_16;
	setp.lt.u32 	%p8, %r7, 3;
	@%p8 bra 	$L__BB0_12;
	add.s32 	%r34, %r12, %r40;
	mul.wide.s32 	%rd10, %r34, 4;
	add.s64 	%rd11, %rd1, %rd10;
	ld.global.nc.f32 	%f68, [%rd11];
	fma.rn.f32 	%f69, %f68, %f68, %f86;
	ld.global.nc.f32 	%f70, [%rd11+4];
	fma.rn.f32 	%f71, %f70, %f70, %f69;
	ld.global.nc.f32 	%f72, [%rd11+8];
	fma.rn.f32 	%f73, %f72, %f72, %f71;
	ld.global.nc.f32 	%f74, [%rd11+12];
	fma.rn.f32 	%f86, %f74, %f74, %f73;
	add.s32 	%r40, %r40, 4;
$L__BB0_12:
	setp.eq.s32 	%p9, %r9, 0;
	@%p9 bra 	$L__BB0_16;
	setp.eq.s32 	%p10, %r9, 1;
	add.s32 	%r35, %r12, %r40;
	mul.wide.s32 	%rd12, %r35, 4;
	add.s64 	%rd3, %rd1, %rd12;
	ld.global.nc.f32 	%f75, [%rd3];
	fma.rn.f32 	%f86, %f75, %f75, %f86;
	@%p10 bra 	$L__BB0_16;
	setp.eq.s32 	%p11, %r9, 2;
	ld.global.nc.f32 	%f76, [%rd3+4];
	fma.rn.f32 	%f86, %f76, %f76, %f86;
	@%p11 bra 	$L__BB0_16;
	ld.global.nc.f32 	%f77, [%rd3+8];
	fma.rn.f32 	%f86, %f77, %f77, %f86;
$L__BB0_16:
	add.s32 	%r36, %r36, 1;
	setp.ne.s32 	%p12, %r36, %r24;
	@%p12 bra 	$L__BB0_3;
$L__BB0_17:
	cvta.to.global.u64 	%rd13, %rd4;
	mul.wide.s32 	%rd14, %r1, 4;
	add.s64 	%rd15, %rd13, %rd14;
	st.global.f32 	[%rd15], %f86;
$L__BB0_18:
	ret;

}
	// .globl	boxFilterWithBorderX
.visible .entry boxFilterWithBorderX(
	.param .u64 .ptr .align 1 boxFilterWithBorderX_param_0,
	.param .u64 .ptr .align 1 boxFilterWithBorderX_param_1,
	.param .u32 boxFilterWithBorderX_param_2,
	.param .u32 boxFilterWithBorderX_param_3,
	.param .u32 boxFilterWithBorderX_param_4
)
{
	.reg .pred 	%p<17>;
	.reg .b32 	%r<68>;
	.reg .b32 	%f<54>;
	.reg .b64 	%rd<9>;

	ld.param.u64 	%rd1, [boxFilterWithBorderX_param_0];
	ld.param.u64 	%rd2, [boxFilterWithBorderX_param_1];
	ld.param.u32 	%r29, [boxFilterWithBorderX_param_2];
	ld.param.u32 	%r28, [boxFilterWithBorderX_param_3];
	ld.param.u32 	%r30, [boxFilterWithBorderX_param_4];
	mov.u32 	%r31, %ctaid.x;
	mov.u32 	%r32, %ntid.x;
	mov.u32 	%r33, %tid.x;
	mad.lo.s32 	%r1, %r31, %r32, %r33;
	mov.u32 	%r34, %ctaid.y;
	mov.u32 	%r35, %ntid.y;
	mov.u32 	%r36, %tid.y;
	mad.lo.s32 	%r37, %r34, %r35, %r36;
	mov.u32 	%r38, %ctaid.z;
	mov.u32 	%r39, %ntid.z;
	mov.u32 	%r3, %tid.z;
	mad.lo.s32 	%r4, %r38, %r39, %r3;
	shl.b32 	%r5, %r29, 1;
	add.s32 	%r40, %r28, %r5;
	max.s32 	%r41, %r1, %r37;
	setp.ge.s32 	%p1, %r41, %r40;
	setp.ge.s32 	%p2, %r4, %r30;
	or.pred  	%p3, %p2, %p1;
	@%p3 bra 	$L__BB1_14;
	cvta.to.global.u64 	%rd3, %rd1;
	mad.lo.s32 	%r42, %r40, %r4, %r37;
	mad.lo.s32 	%r7, %r42, %r40, %r1;
	mul.wide.s32 	%rd4, %r7, 4;
	add.s64 	%rd5, %rd3, %rd4;
	ld.global.nc.f32 	%f14, [%rd5];
	mad.lo.s32 	%r8, %r40, %r3, %r1;
	shl.b32 	%r43, %r8, 2;
	mov.u32 	%r44, shared;
	add.s32 	%r9, %r44, %r43;
	st.shared.f32 	[%r9], %f14;
	bar.sync 	0;
	shr.u32 	%r45, %r28, 31;
	add.s32 	%r46, %r28, %r45;
	shr.s32 	%r10, %r46, 1;
	setp.lt.s32 	%p4, %r1, %r10;
	add.s32 	%r47, %r5, %r10;
	setp.gt.s32 	%p5, %r1, %r47;
	or.pred  	%p6, %p4, %p5;
	neg.s32 	%r65, %r10;
	setp.ge.s32 	%p7, %r65, %r10;
	mov.f32 	%f53, 0f00000000;
	or.pred  	%p8, %p6, %p7;
	@%p8 bra 	$L__BB1_13;
	sub.s32 	%r12, %r10, %r65;
	and.b32  	%r13, %r12, 7;
	sub.s32 	%r48, %r65, %r10;
	setp.gt.u32 	%p9, %r48, -8;
	mov.f32 	%f53, 0f00000000;
	@%p9 bra 	$L__BB1_5;
	and.b32  	%r49, %r12, -8;
	neg.s32 	%r63, %r49;
	shl.b32 	%r50, %r65, 2;
	add.s32 	%r52, %r50, %r43;
	add.s32 	%r54, %r52, %r44;
	add.s32 	%r62, %r54, 16;
	mov.f32 	%f53, 0f00000000;
$L__BB1_4:
	.pragma "nounroll";
	ld.shared.f32 	%f18, [%r62+-16];
	fma.rn.f32 	%f19, %f18, %f18, %f53;
	ld.shared.f32 	%f20, [%r62+-12];
	fma.rn.f32 	%f21, %f20, %f20, %f19;
	ld.shared.f32 	%f22, [%r62+-8];
	fma.rn.f32 	%f23, %f22, %f22, %f21;
	ld.shared.f32 	%f24, [%r62+-4];
	fma.rn.f32 	%f25, %f24, %f24, %f23;
	ld.shared.f32 	%f26, [%r62];
	fma.rn.f32 	%f27, %f26, %f26, %f25;
	ld.shared.f32 	%f28, [%r62+4];
	fma.rn.f32 	%f29, %f28, %f28, %f27;
	ld.shared.f32 	%f30, [%r62+8];
	fma.rn.f32 	%f31, %f30, %f30, %f29;
	ld.shared.f32 	%f32, [%r62+12];
	fma.rn.f32 	%f53, %f32, %f32, %f31;
	add.s32 	%r65, %r65, 8;
	add.s32 	%r63, %r63, 8;
	add.s32 	%r62, %r62, 32;
	setp.ne.s32 	%p10, %r63, 0;
	@%p10 bra 	$L__BB1_4;
$L__BB1_5:
	setp.eq.s32 	%p11, %r13, 0;
	@%p11 bra 	$L__BB1_13;
	and.b32  	%r23, %r12, 3;
	setp.lt.u32 	%p12, %r13, 4;
	@%p12 bra 	$L__BB1_8;
	shl.b32 	%r55, %r65, 2;
	add.s32 	%r56, %r9, %r55;
	ld.shared.f32 	%f34, [%r56];
	fma.rn.f32 	%f35, %f34, %f34, %f53;
	ld.shared.f32 	%f36, [%r56+4];
	fma.rn.f32 	%f37, %f36, %f36, %f35;
	ld.shared.f32 	%f38, [%r56+8];
	fma.rn.f32 	%f39, %f38, %f38, %f37;
	ld.shared.f32 	%f40, [%r56+12];
	fma.rn.f32 	%f53, %f40, %f40, %f39;
	add.s32 	%r65, %r65, 4;
$L__BB1_8:
	setp.eq.s32 	%p13, %r23, 0;
	@%p13 bra 	$L__BB1_13;
	setp.eq.s32 	%p14, %r23, 1;
	@%p14 bra 	$L__BB1_11;
	shl.b32 	%r57, %r65, 2;
	add.s32 	%r58, %r9, %r57;
	ld.shared.f32 	%f42, [%r58];
	fma.rn.f32 	%f43, %f42, %f42, %f53;
	ld.shared.f32 	%f44, [%r58+4];
	fma.rn.f32 	%f53, %f44, %f44, %f43;
	add.s32 	%r65, %r65, 2;
$L__BB1_11:
	and.b32  	%r59, %r12, 1;
	setp.eq.b32 	%p15, %r59, 1;
	not.pred 	%p16, %p15;
	@%p16 bra 	$L__BB1_13;
	shl.b32 	%r60, %r65, 2;
	add.s32 	%r61, %r9, %r60;
	ld.shared.f32 	%f45, [%r61];
	fma.rn.f32 	%f53, %f45, %f45, %f53;
$L__BB1_13:
	cvta.to.global.u64 	%rd6, %rd2;
	add.s64 	%rd8, %rd6, %rd4;
	st.global.f32 	[%rd8], %f53;
$L__BB1_14:
	ret;

}
	// .globl	boxFilterWithBorderY
.visible .entry boxFilterWithBorderY(
	.param .u64 .ptr .align 1 boxFilterWithBorderY_param_0,
	.param .u64 .ptr .align 1 boxFilterWithBorderY_param_1,
	.param .u32 boxFilterWithBorderY_param_2,
	.param .u32 boxFilterWithBorderY_param_3,
	.param .u32 boxFilterWithBorderY_param_4
)
{
	.reg .pred 	%p<17>;
	.reg .b32 	%r<78>;
	.reg .b32 	%f<84>;
	.reg .b64 	%rd<9>;

	ld.param.u64 	%rd1, [boxFilterWithBorderY_param_0];
	ld.param.u64 	%rd2, [boxFilterWithBorderY_param_1];
	ld.param.u32 	%r36, [boxFilterWithBorderY_param_2];
	ld.param.u32 	%r35, [boxFilterWithBorderY_param_3];
	ld.param.u32 	%r37, [boxFilterWithBorderY_param_4];
	mov.u32 	%r38, %ctaid.x;
	mov.u32 	%r39, %ntid.x;
	mov.u32 	%r40, %tid.x;
	mad.lo.s32 	%r1, %r38, %r39, %r40;
	mov.u32 	%r41, %ctaid.y;
	mov.u32 	%r42, %ntid.y;
	mov.u32 	%r43, %tid.y;
	mad.lo.s32 	%r44, %r41, %r42, %r43;
	mov.u32 	%r45, %ctaid.z;
	mov.u32 	%r46, %ntid.z;
	mov.u32 	%r3, %tid.z;
	mad.lo.s32 	%r4, %r45, %r46, %r3;
	shl.b32 	%r5, %r36, 1;
	add.s32 	%r47, %r35, %r5;
	max.s32 	%r48, %r1, %r44;
	setp.ge.s32 	%p1, %r48, %r47;
	setp.ge.s32 	%p2, %r4, %r37;
	or.pred  	%p3, %p2, %p1;
	@%p3 bra 	$L__BB2_15;
	cvta.to.global.u64 	%rd3, %rd1;
	mad.lo.s32 	%r49, %r47, %r4, %r44;
	mad.lo.s32 	%r7, %r49, %r47, %r1;
	mul.wide.s32 	%rd4, %r7, 4;
	add.s64 	%rd5, %rd3, %rd4;
	ld.global.nc.f32 	%f15, [%rd5];
	mad.lo.s32 	%r8, %r47, %r3, %r44;
	shl.b32 	%r50, %r8, 2;
	mov.u32 	%r51, shared;
	add.s32 	%r9, %r51, %r50;
	st.shared.f32 	[%r9], %f15;
	bar.sync 	0;
	shr.u32 	%r52, %r35, 31;
	add.s32 	%r53, %r35, %r52;
	shr.s32 	%r10, %r53, 1;
	setp.lt.s32 	%p4, %r44, %r10;
	add.s32 	%r54, %r5, %r10;
	setp.gt.s32 	%p5, %r44, %r54;
	or.pred  	%p6, %p4, %p5;
	neg.s32 	%r73, %r10;
	setp.ge.s32 	%p7, %r73, %r10;
	mov.f32 	%f83, 0f00000000;
	or.pred  	%p8, %p6, %p7;
	@%p8 bra 	$L__BB2_14;
	sub.s32 	%r12, %r10, %r73;
	and.b32  	%r13, %r12, 15;
	sub.s32 	%r55, %r73, %r10;
	setp.gt.u32 	%p9, %r55, -16;
	mov.f32 	%f83, 0f00000000;
	@%p9 bra 	$L__BB2_5;
	and.b32  	%r56, %r12, -16;
	neg.s32 	%r71, %r56;
	shl.b32 	%r57, %r73, 2;
	add.s32 	%r59, %r57, %r50;
	add.s32 	%r61, %r59, %r51;
	add.s32 	%r70, %r61, 32;
	mov.f32 	%f83, 0f00000000;
$L__BB2_4:
	.pragma "nounroll";
	ld.shared.f32 	%f19, [%r70+-32];
	add.f32 	%f20, %f83, %f19;
	ld.shared.f32 	%f21, [%r70+-28];
	add.f32 	%f22, %f20, %f21;
	ld.shared.f32 	%f23, [%r70+-24];
	add.f32 	%f24, %f22, %f23;
	ld.shared.f32 	%f25, [%r70+-20];
	add.f32 	%f26, %f24, %f25;
	ld.shared.f32 	%f27, [%r70+-16];
	add.f32 	%f28, %f26, %f27;
	ld.shared.f32 	%f29, [%r70+-12];
	add.f32 	%f30, %f28, %f29;
	ld.shared.f32 	%f31, [%r70+-8];
	add.f32 	%f32, %f30, %f31;
	ld.shared.f32 	%f33, [%r70+-4];
	add.f32 	%f34, %f32, %f33;
	ld.shared.f32 	%f35, [%r70];
	add.f32 	%f36, %f34, %f35;
	ld.shared.f32 	%f37, [%r70+4];
	add.f32 	%f38, %f36, %f37;
	ld.shared.f32 	%f39, [%r70+8];
	add.f32 	%f40, %f38, %f39;
	ld.shared.f32 	%f41, [%r70+12];
	add.f32 	%f42, %f40, %f41;
	ld.shared.f32 	%f43, [%r70+16];
	add.f32 	%f44, %f42, %f43;
	ld.shared.f32 	%f45, [%r70+20];
	add.f32 	%f46, %f44, %f45;
	ld.shared.f32 	%f47, [%r70+24];
	add.f32 	%f48, %f46, %f47;
	ld.shared.f32 	%f49, [%r70+28];
	add.f32 	%f83, %f48, %f49;
	add.s32 	%r73, %r73, 16;
	add.s32 	%r71, %r71, 16;
	add.s32 	%r70, %r70, 64;
	setp.ne.s32 	%p10, %r71, 0;
	@%p10 bra 	$L__BB2_4;
$L__BB2_5:
	setp.eq.s32 	%p11, %r13, 0;
	@%p11 bra 	$L__BB2_14;
	and.b32  	%r23, %r12, 7;
	setp.lt.u32 	%p12, %r13, 8;
	@%p12 bra 	$L__BB2_8;
	shl.b32 	%r62, %r73, 2;
	add.s32 	%r63, %r9, %r62;
	ld.shared.f32 	%f51, [%r63];
	add.f32 	%f52, %f83, %f51;
	ld.shared.f32 	%f53, [%r63+4];
	add.f32 	%f54, %f52, %f53;
	ld.shared.f32 	%f55, [%r63+8];
	add.f32 	%f56, %f54, %f55;
	ld.shared.f32 	%f57, [%r63+12];
	add.f32 	%f58, %f56, %f57;
	ld.shared.f32 	%f59, [%r63+16];
	add.f32 	%f60, %f58, %f59;
	ld.shared.f32 	%f61, [%r63+20];
	add.f32 	%f62, %f60, %f61;
	ld.shared.f32 	%f63, [%r63+24];
	add.f32 	%f64, %f62, %f63;
	ld.shared.f32 	%f65, [%r63+28];
	add.f32 	%f83, %f64, %f65;
	add.s32 	%r73, %r73, 8;
$L__BB2_8:
	setp.eq.s32 	%p13, %r23, 0;
	@%p13 bra 	$L__BB2_14;
	and.b32  	%r26, %r12, 3;
	setp.lt.u32 	%p14, %r23, 4;
	@%p14 bra 	$L__BB2_11;
	shl.b32 	%r64, %r73, 2;
	add.s32 	%r65, %r9, %r64;
	ld.shared.f32 	%f67, [%r65];
	add.f32 	%f68, %f83, %f67;
	ld.shared.f32 	%f69, [%r65+4];
	add.f32 	%f70, %f68, %f69;
	ld.shared.f32 	%f71, [%r65+8];
	add.f32 	%f72, %f70, %f71;
	ld.shared.f32 	%f73, [%r65+12];
	add.f32 	%f83, %f72, %f73;
	add.s32 	%r73, %r73, 4;
$L__BB2_11:
	setp.eq.s32 	%p15, %r26, 0;
	@%p15 bra 	$L__BB2_14;
	shl.b32 	%r66, %r73, 2;
	add.s32 	%r68, %r66, %r50;
	add.s32 	%r77, %r51, %r68;
	neg.s32 	%r76, %r26;
$L__BB2_13:
	.pragma "nounroll";
	ld.shared.f32 	%f74, [%r77];
	add.f32 	%f83, %f83, %f74;
	add.s32 	%r77, %r77, 4;
	add.s32 	%r76, %r76, 1;
	setp.ne.s32 	%p16, %r76, 0;
	@%p16 bra 	$L__BB2_13;
$L__BB2_14:
	cvta.to.global.u64 	%rd6, %rd2;
	add.s64 	%rd8, %rd6, %rd4;
	st.global.f32 	[%rd8], %f83;
$L__BB2_15:
	ret;

}
	// .globl	normalizedCC
.visible .entry normalizedCC(
	.param .u64 .ptr .align 1 normalizedCC_param_0,
	.param .u64 .ptr .align 1 normalizedCC_param_1,
	.param .u64 .ptr .align 1 normalizedCC_param_2,
	.param .u64 .ptr .align 1 normalizedCC_param_3,
	.param .u32 normalizedCC_param_4,
	.param .u32 normalizedCC_param_5,
	.param .u32 normalizedCC_param_6
)
{
	.reg .pred 	%p<4>;
	.reg .b32 	%r<44>;
	.reg .b32 	%f<7>;
	.reg .b64 	%rd<17>;

	ld.param.u64 	%rd1, [normalizedCC_param_0];
	ld.param.u64 	%rd2, [normalizedCC_param_1];
	ld.param.u64 	%rd3, [normalizedCC_param_2];
	ld.param.u64 	%rd4, [normalizedCC_param_3];
	ld.param.u32 	%r7, [normalizedCC_param_4];
	ld.param.u32 	%r6, [normalizedCC_param_5];
	ld.param.u32 	%r8, [normalizedCC_param_6];
	mov.u32 	%r9, %ctaid.x;
	mov.u32 	%r10, %ntid.x;
	mov.u32 	%r11, %tid.x;
	mad.lo.s32 	%r1, %r9, %r10, %r11;
	mov.u32 	%r12, %ctaid.y;
	mov.u32 	%r13, %ntid.y;
	mov.u32 	%r14, %tid.y;
	mad.lo.s32 	%r15, %r12, %r13, %r14;
	mov.u32 	%r16, %ctaid.z;
	mov.u32 	%r17, %ntid.z;
	mov.u32 	%r18, %tid.z;
	mad.lo.s32 	%r3, %r16, %r17, %r18;
	shl.b32 	%r4, %r7, 1;
	max.s32 	%r19, %r1, %r15;
	setp.gt.s32 	%p1, %r19, %r4;
	setp.ge.s32 	%p2, %r3, %r8;
	or.pred  	%p3, %p1, %p2;
	@%p3 bra 	$L__BB3_2;
	cvta.to.global.u64 	%rd5, %rd2;
	cvta.to.global.u64 	%rd6, %rd3;
	cvta.to.global.u64 	%rd7, %rd1;
	cvta.to.global.u64 	%rd8, %rd4;
	sub.s32 	%r20, %r1, %r7;
	sub.s32 	%r21, %r15, %r7;
	add.s32 	%r22, %r6, %r4;
	shr.s32 	%r23, %r20, 31;
	and.b32  	%r24, %r23, %r22;
	shr.s32 	%r25, %r21, 31;
	and.b32  	%r26, %r25, %r22;
	add.s32 	%r27, %r26, %r21;
	mul.lo.s32 	%r28, %r22, %r3;
	mul.lo.s32 	%r29, %r28, %r22;
	add.s32 	%r30, %r24, %r20;
	add.s32 	%r31, %r30, %r29;
	mad.lo.s32 	%r32, %r27, %r22, %r31;
	shr.u32 	%r33, %r22, 31;
	add.s32 	%r34, %r22, %r33;
	shr.s32 	%r35, %r34, 1;
	add.s32 	%r36, %r35, %r21;
	add.s32 	%r37, %r35, %r20;
	add.s32 	%r38, %r37, %r29;
	mad.lo.s32 	%r39, %r36, %r22, %r38;
	mad.lo.s32 	%r40, %r3, %r4, %r3;
	add.s32 	%r41, %r40, %r15;
	mad.lo.s32 	%r42, %r41, %r4, %r41;
	add.s32 	%r43, %r42, %r1;
	mul.wide.u32 	%rd9, %r3, 4;
	add.s64 	%rd10, %rd5, %rd9;
	ld.global.nc.f32 	%f1, [%rd10];
	mul.wide.s32 	%rd11, %r39, 4;
	add.s64 	%rd12, %rd6, %rd11;
	ld.global.nc.f32 	%f2, [%rd12];
	add.f32 	%f3, %f1, %f2;
	mul.wide.s32 	%rd13, %r32, 4;
	add.s64 	%rd14, %rd7, %rd13;
	ld.global.nc.f32 	%f4, [%rd14];
	add.f32 	%f5, %f4, %f4;
	sub.f32 	%f6, %f3, %f5;
	mul.wide.s32 	%rd15, %r43, 4;
	add.s64 	%rd16, %rd8, %rd15;
	st.global.f32 	[%rd16], %f6;
$L__BB3_2:
	ret;

}
	// .globl	convertToTilesOverlapBorder
.visible .entry convertToTilesOverlapBorder(
	.param .u64 .ptr .align 1 convertToTilesOverlapBorder_param_0,
	.param .u64 .ptr .align 1 convertToTilesOverlapBorder_param_1,
	.param .u32 convertToTilesOverlapBorder_param_2,
	.param .u32 convertToTilesOverlapBorder_param_3,
	.param .u32 convertToTilesOverlapBorder_param_4,
	.param .u32 convertToTilesOverlapBorder_param_5,
	.param .u32 convertToTilesOverlapBorder_param_6,
	.param .u32 convertToTilesOverlapBorder_param_7,
	.param .u32 convertToTilesOverlapBorder_param_8,
	.param .align 8 .b8 convertToTilesOverlapBorder_param_9[8],
	.param .f32 convertToTilesOverlapBorder_param_10
)
{
	.local .align 4 .b8 	__local_depot4[28];
	.reg .b64 	%SP;
	.reg .b64 	%SPL;
	.reg .pred 	%p<23>;
	.reg .b32 	%r<141>;
	.reg .b32 	%f<84>;
	.reg .b64 	%rd<51>;
	.reg .b64 	%fd<5>;

	mov.u64 	%SPL, __local_depot4;
	ld.param.u64 	%rd17, [convertToTilesOverlapBorder_param_0];
	ld.param.u64 	%rd18, [convertToTilesOverlapBorder_param_1];
	ld.param.u32 	%r32, [convertToTilesOverlapBorder_param_2];
	ld.param.u32 	%r33, [convertToTilesOverlapBorder_param_3];
	ld.param.u32 	%r34, [convertToTilesOverlapBorder_param_4];
	ld.param.u32 	%r35, [convertToTilesOverlapBorder_param_5];
	ld.param.u32 	%r36, [convertToTilesOverlapBorder_param_6];
	ld.param.u32 	%r37, [convertToTilesOverlapBorder_param_7];
	ld.param.u32 	%r38, [convertToTilesOverlapBorder_param_8];
	ld.param.v2.f32 	{%f1, %f2}, [convertToTilesOverlapBorder_param_9];
	ld.param.f32 	%f12, [convertToTilesOverlapBorder_param_10];
	cvta.to.global.u64 	%rd1, %rd18;
	add.u64 	%rd2, %SPL, 0;
	mov.u32 	%r39, %ctaid.x;
	mov.u32 	%r40, %ntid.x;
	mov.u32 	%r41, %tid.x;
	mad.lo.s32 	%r1, %r39, %r40, %r41;
	mov.u32 	%r42, %ctaid.y;
	mov.u32 	%r43, %ntid.y;
	mov.u32 	%r44, %tid.y;
	mad.lo.s32 	%r45, %r42, %r43, %r44;
	mov.u32 	%r46, %ctaid.z;
	mov.u32 	%r47, %ntid.z;
	mov.u32 	%r48, %tid.z;
	mad.lo.s32 	%r49, %r46, %r47, %r48;
	shl.b32 	%r50, %r35, 1;
	add.s32 	%r51, %r50, %r36;
	max.s32 	%r52, %r1, %r45;
	setp.ge.s32 	%p1, %r52, %r51;
	mul.lo.s32 	%r53, %r38, %r37;
	setp.ge.s32 	%p2, %r49, %r53;
	or.pred  	%p3, %p1, %p2;
	@%p3 bra 	$L__BB4_20;
	mad.lo.s32 	%r55, %r51, %r49, %r45;
	mad.lo.s32 	%r5, %r55, %r51, %r1;
	min.s32 	%r56, %r1, %r45;
	setp.ge.s32 	%p4, %r56, %r35;
	sub.s32 	%r57, %r51, %r35;
	setp.lt.s32 	%p5, %r52, %r57;
	and.pred  	%p6, %p5, %p4;
	@%p6 bra 	$L__BB4_3;
	mul.wide.s32 	%rd43, %r5, 4;
	add.s64 	%rd44, %rd1, %rd43;
	mov.b32 	%r132, 0;
	st.global.u32 	[%rd44], %r132;
	bra.uni 	$L__BB4_20;
$L__BB4_3:
	mul.f32 	%f13, %f12, 0f3F22F983;
	cvt.rni.s32.f32 	%r140, %f13;
	cvt.rn.f32.s32 	%f14, %r140;
	fma.rn.f32 	%f15, %f14, 0fBFC90FDA, %f12;
	fma.rn.f32 	%f16, %f14, 0fB3A22168, %f15;
	fma.rn.f32 	%f83, %f14, 0fA7C234C5, %f16;
	abs.f32 	%f4, %f12;
	setp.ltu.f32 	%p7, %f4, 0f47CE4780;
	mov.u32 	%r136, %r140;
	mov.f32 	%f82, %f83;
	@%p7 bra 	$L__BB4_11;
	setp.neu.f32 	%p8, %f4, 0f7F800000;
	@%p8 bra 	$L__BB4_6;
	mov.f32 	%f19, 0f00000000;
	mul.rn.f32 	%f82, %f12, %f19;
	mov.b32 	%r136, 0;
	bra.uni 	$L__BB4_11;
$L__BB4_6:
	mov.b32 	%r7, %f12;
	mov.b64 	%rd47, 0;
	mov.b32 	%r133, 0;
	mov.u64 	%rd45, __cudart_i2opi_f;
	shl.b32 	%r61, %r7, 8;
	or.b32  	%r62, %r61, -2147483648;
	mov.u64 	%rd46, %rd2;
$L__BB4_7:
	.pragma "nounroll";
	ld.global.nc.u32 	%r60, [%rd45];
	mad.wide.u32 	%rd22, %r60, %r62, %rd47;
	shr.u64 	%rd47, %rd22, 32;
	st.local.u32 	[%rd46], %rd22;
	add.s32 	%r133, %r133, 1;
	add.s64 	%rd46, %rd46, 4;
	add.s64 	%rd45, %rd45, 4;
	setp.ne.s32 	%p9, %r133, 6;
	@%p9 bra 	$L__BB4_7;
	shr.u32 	%r63, %r7, 23;
	st.local.u32 	[%rd2+24], %rd47;
	and.b32  	%r10, %r63, 31;
	and.b32  	%r64, %r63, 224;
	add.s32 	%r65, %r64, -128;
	shr.u32 	%r66, %r65, 5;
	mul.wide.u32 	%rd23, %r66, 4;
	sub.s64 	%rd9, %rd2, %rd23;
	ld.local.u32 	%r134, [%rd9+24];
	ld.local.u32 	%r135, [%rd9+20];
	setp.eq.s32 	%p10, %r10, 0;
	@%p10 bra 	$L__BB4_10;
	shf.l.wrap.b32 	%r134, %r135, %r134, %r10;
	ld.local.u32 	%r67, [%rd9+16];
	shf.l.wrap.b32 	%r135, %r67, %r135, %r10;
$L__BB4_10:
	shr.u32 	%r68, %r134, 30;
	shf.l.wrap.b32 	%r69, %r135, %r134, 2;
	shl.b32 	%r70, %r135, 2;
	shr.u32 	%r71, %r69, 31;
	add.s32 	%r72, %r71, %r68;
	neg.s32 	%r73, %r72;
	setp.lt.s32 	%p11, %r7, 0;
	selp.b32 	%r136, %r73, %r72, %p11;
	xor.b32  	%r74, %r69, %r7;
	shr.s32 	%r75, %r69, 31;
	xor.b32  	%r76, %r75, %r69;
	xor.b32  	%r77, %r75, %r70;
	cvt.u64.u32 	%rd24, %r76;
	shl.b64 	%rd25, %rd24, 32;
	cvt.u64.u32 	%rd26, %r77;
	or.b64  	%rd27, %rd25, %rd26;
	cvt.rn.f64.s64 	%fd1, %rd27;
	mul.f64 	%fd2, %fd1, 0d3BF921FB54442D19;
	cvt.rn.f32.f64 	%f17, %fd2;
	neg.f32 	%f18, %f17;
	setp.lt.s32 	%p12, %r74, 0;
	selp.f32 	%f82, %f18, %f17, %p12;
$L__BB4_11:
	setp.ltu.f32 	%p13, %f4, 0f47CE4780;
	mul.rn.f32 	%f20, %f82, %f82;
	and.b32  	%r79, %r136, 1;
	setp.eq.b32 	%p14, %r79, 1;
	selp.f32 	%f21, 0f3F800000, %f82, %p14;
	fma.rn.f32 	%f22, %f20, %f21, 0f00000000;
	fma.rn.f32 	%f23, %f20, 0f37CBAC00, 0fBAB607ED;
	selp.f32 	%f24, %f23, 0fB94D4153, %p14;
	selp.f32 	%f25, 0f3D2AAABB, 0f3C0885E4, %p14;
	fma.rn.f32 	%f26, %f24, %f20, %f25;
	selp.f32 	%f27, 0fBEFFFFFF, 0fBE2AAAA8, %p14;
	fma.rn.f32 	%f28, %f26, %f20, %f27;
	fma.rn.f32 	%f29, %f28, %f22, %f21;
	and.b32  	%r80, %r136, 2;
	setp.eq.s32 	%p15, %r80, 0;
	mov.f32 	%f30, 0f00000000;
	sub.f32 	%f31, %f30, %f29;
	selp.f32 	%f8, %f29, %f31, %p15;
	@%p13 bra 	$L__BB4_19;
	setp.neu.f32 	%p16, %f4, 0f7F800000;
	@%p16 bra 	$L__BB4_14;
	mov.f32 	%f34, 0f00000000;
	mul.rn.f32 	%f83, %f12, %f34;
	mov.b32 	%r140, 0;
	bra.uni 	$L__BB4_19;
$L__BB4_14:
	mov.b32 	%r19, %f12;
	shl.b32 	%r82, %r19, 8;
	or.b32  	%r20, %r82, -2147483648;
	mov.b64 	%rd50, 0;
	mov.b32 	%r137, 0;
	mov.u64 	%rd48, __cudart_i2opi_f;
	mov.u64 	%rd49, %rd2;
$L__BB4_15:
	.pragma "nounroll";
	ld.global.nc.u32 	%r83, [%rd48];
	mad.wide.u32 	%rd30, %r83, %r20, %rd50;
	shr.u64 	%rd50, %rd30, 32;
	st.local.u32 	[%rd49], %rd30;
	add.s32 	%r137, %r137, 1;
	add.s64 	%rd49, %rd49, 4;
	add.s64 	%rd48, %rd48, 4;
	setp.ne.s32 	%p17, %r137, 6;
	@%p17 bra 	$L__BB4_15;
	shr.u32 	%r84, %r19, 23;
	st.local.u32 	[%rd2+24], %rd50;
	and.b32  	%r23, %r84, 31;
	and.b32  	%r85, %r84, 224;
	add.s32 	%r86, %r85, -128;
	shr.u32 	%r87, %r86, 5;
	mul.wide.u32 	%rd31, %r87, 4;
	sub.s64 	%rd16, %rd2, %rd31;
	ld.local.u32 	%r138, [%rd16+24];
	ld.local.u32 	%r139, [%rd16+20];
	setp.eq.s32 	%p18, %r23, 0;
	@%p18 bra 	$L__BB4_18;
	shf.l.wrap.b32 	%r138, %r139, %r138, %r23;
	ld.local.u32 	%r88, [%rd16+16];
	shf.l.wrap.b32 	%r139, %r88, %r139, %r23;
$L__BB4_18:
	shr.u32 	%r89, %r138, 30;
	shf.l.wrap.b32 	%r90, %r139, %r138, 2;
	shl.b32 	%r91, %r139, 2;
	shr.u32 	%r92, %r90, 31;
	add.s32 	%r93, %r92, %r89;
	neg.s32 	%r94, %r93;
	setp.lt.s32 	%p19, %r19, 0;
	selp.b32 	%r140, %r94, %r93, %p19;
	xor.b32  	%r95, %r90, %r19;
	shr.s32 	%r96, %r90, 31;
	xor.b32  	%r97, %r96, %r90;
	xor.b32  	%r98, %r96, %r91;
	cvt.u64.u32 	%rd32, %r97;
	shl.b64 	%rd33, %rd32, 32;
	cvt.u64.u32 	%rd34, %r98;
	or.b64  	%rd35, %rd33, %rd34;
	cvt.rn.f64.s64 	%fd3, %rd35;
	mul.f64 	%fd4, %fd3, 0d3BF921FB54442D19;
	cvt.rn.f32.f64 	%f32, %fd4;
	neg.f32 	%f33, %f32;
	setp.lt.s32 	%p20, %r95, 0;
	selp.f32 	%f83, %f33, %f32, %p20;
$L__BB4_19:
	div.s32 	%r100, %r49, %r37;
	add.s32 	%r101, %r140, 1;
	mul.rn.f32 	%f35, %f83, %f83;
	and.b32  	%r102, %r140, 1;
	setp.eq.b32 	%p21, %r102, 1;
	selp.f32 	%f36, %f83, 0f3F800000, %p21;
	fma.rn.f32 	%f37, %f35, %f36, 0f00000000;
	fma.rn.f32 	%f38, %f35, 0f37CBAC00, 0fBAB607ED;
	selp.f32 	%f39, 0fB94D4153, %f38, %p21;
	selp.f32 	%f40, 0f3C0885E4, 0f3D2AAABB, %p21;
	fma.rn.f32 	%f41, %f39, %f35, %f40;
	selp.f32 	%f42, 0fBE2AAAA8, 0fBEFFFFFF, %p21;
	fma.rn.f32 	%f43, %f41, %f35, %f42;
	fma.rn.f32 	%f44, %f43, %f37, %f36;
	and.b32  	%r103, %r101, 2;
	setp.eq.s32 	%p22, %r103, 0;
	mov.f32 	%f45, 0f00000000;
	sub.f32 	%f46, %f45, %f44;
	selp.f32 	%f47, %f44, %f46, %p22;
	mul.f32 	%f48, %f2, %f8;
	mul.f32 	%f49, %f1, %f47;
	sub.f32 	%f50, %f48, %f49;
	neg.f32 	%f51, %f2;
	mul.f32 	%f52, %f47, %f51;
	mul.f32 	%f53, %f1, %f8;
	sub.f32 	%f54, %f52, %f53;
	mul.lo.s32 	%r104, %r100, %r37;
	sub.s32 	%r105, %r49, %r104;
	mul.lo.s32 	%r106, %r105, %r36;
	shr.u32 	%r107, %r36, 31;
	add.s32 	%r108, %r36, %r107;
	shr.s32 	%r109, %r108, 1;
	shr.u32 	%r110, %r32, 31;
	add.s32 	%r111, %r32, %r110;
	shr.s32 	%r112, %r111, 1;
	sub.s32 	%r113, %r109, %r112;
	add.s32 	%r114, %r113, %r106;
	cvt.rn.f32.s32 	%f55, %r114;
	mul.lo.s32 	%r115, %r100, %r36;
	shr.u32 	%r116, %r33, 31;
	add.s32 	%r117, %r33, %r116;
	shr.s32 	%r118, %r117, 1;
	sub.s32 	%r119, %r109, %r118;
	add.s32 	%r120, %r119, %r115;
	cvt.rn.f32.s32 	%f56, %r120;
	mul.f32 	%f57, %f47, %f55;
	mul.f32 	%f58, %f8, %f56;
	sub.f32 	%f59, %f57, %f58;
	sub.f32 	%f60, %f59, %f55;
	add.f32 	%f61, %f50, %f60;
	mul.f32 	%f62, %f47, %f56;
	fma.rn.f32 	%f63, %f8, %f55, %f62;
	sub.f32 	%f64, %f63, %f56;
	add.f32 	%f65, %f54, %f64;
	add.s32 	%r121, %r106, %r1;
	mov.f32 	%f66, 0f3F000000;
	copysign.f32 	%f67, %f61, %f66;
	add.rz.f32 	%f68, %f61, %f67;
	cvt.rzi.f32.f32 	%f69, %f68;
	cvt.rzi.s32.f32 	%r122, %f69;
	add.s32 	%r123, %r121, %r122;
	add.s32 	%r124, %r115, %r45;
	copysign.f32 	%f70, %f65, %f66;
	add.rz.f32 	%f71, %f65, %f70;
	cvt.rzi.f32.f32 	%f72, %f71;
	cvt.rzi.s32.f32 	%r125, %f72;
	add.s32 	%r126, %r124, %r125;
	cvt.rn.f32.s32 	%f73, %r123;
	max.f32 	%f74, %f73, 0f00000000;
	add.s32 	%r127, %r32, -1;
	cvt.rn.f32.s32 	%f75, %r127;
	min.f32 	%f76, %f74, %f75;
	cvt.rzi.s32.f32 	%r128, %f76;
	cvt.rn.f32.s32 	%f77, %r126;
	max.f32 	%f78, %f77, 0f00000000;
	add.s32 	%r129, %r33, -1;
	cvt.rn.f32.s32 	%f79, %r129;
	min.f32 	%f80, %f78, %f79;
	cvt.rzi.s32.f32 	%r130, %f80;
	mul.lo.s32 	%r131, %r130, %r34;
	cvt.s64.s32 	%rd36, %r131;
	cvta.to.global.u64 	%rd37, %rd17;
	add.s64 	%rd38, %rd37, %rd36;
	mul.wide.s32 	%rd39, %r128, 4;
	add.s64 	%rd40, %rd38, %rd39;
	ld.global.nc.f32 	%f81, [%rd40];
	mul.wide.s32 	%rd41, %r5, 4;
	add.s64 	%rd42, %rd1, %rd41;
	st.global.f32 	[%rd42], %f81;
$L__BB4_20:
	ret;

}
	// .globl	convertToTilesOverlapPreShift
.visible .entry convertToTilesOverlapPreShift(
	.param .u64 .ptr .align 1 convertToTilesOverlapPreShift_param_0,
	.param .u64 .ptr .align 1 convertToTilesOverlapPreShift_param_1,
	.param .u64 .ptr .align 1 convertToTilesOverlapPreShift_param_2,
	.param .u32 convertToTilesOverlapPreShift_param_3,
	.param .u32 convertToTilesOverlapPreShift_param_4,
	.param .u32 convertToTilesOverlapPreShift_param_5,
	.param .u32 convertToTilesOverlapPreShift_param_6,
	.param .u32 convertToTilesOverlapPreShift_param_7,
	.param .u32 convertToTilesOverlapPreShift_param_8,
	.param .u32 convertToTilesOverlapPreShift_param_9,
	.param .u32 convertToTilesOverlapPreShift_param_10,
	.param .align 8 .b8 convertToTilesOverlapPreShift_param_11[8],
	.param .f32 convertToTilesOverlapPreShift_param_12
)
{
	.local .align 4 .b8 	__local_depot5[28];
	.reg .b64 	%SP;
	.reg .b64 	%SPL;
	.reg .pred 	%p<20>;
	.reg .b32 	%r<139>;
	.reg .b32 	%f<88>;
	.reg .b64 	%rd<57>;
	.reg .b64 	%fd<5>;

	mov.u64 	%SPL, __local_depot5;
	ld.param.u64 	%rd18, [convertToTilesOverlapPreShift_param_2];
	ld.param.u32 	%r32, [convertToTilesOverlapPreShift_param_3];
	ld.param.u32 	%r33, [convertToTilesOverlapPreShift_param_4];
	ld.param.u32 	%r34, [convertToTilesOverlapPreShift_param_5];
	ld.param.u32 	%r35, [convertToTilesOverlapPreShift_param_6];
	ld.param.u32 	%r38, [convertToTilesOverlapPreShift_param_7];
	ld.param.u32 	%r36, [convertToTilesOverlapPreShift_param_8];
	ld.param.u32 	%r37, [convertToTilesOverlapPreShift_param_9];
	ld.param.u32 	%r39, [convertToTilesOverlapPreShift_param_10];
	ld.param.v2.f32 	{%f1, %f2}, [convertToTilesOverlapPreShift_param_11];
	ld.param.f32 	%f14, [convertToTilesOverlapPreShift_param_12];
	add.u64 	%rd1, %SPL, 0;
	mov.u32 	%r40, %ctaid.x;
	mov.u32 	%r41, %ntid.x;
	mov.u32 	%r42, %tid.x;
	mad.lo.s32 	%r1, %r40, %r41, %r42;
	mov.u32 	%r43, %ctaid.y;
	mov.u32 	%r44, %ntid.y;
	mov.u32 	%r45, %tid.y;
	mad.lo.s32 	%r46, %r43, %r44, %r45;
	mov.u32 	%r47, %ctaid.z;
	mov.u32 	%r48, %ntid.z;
	mov.u32 	%r49, %tid.z;
	mad.lo.s32 	%r50, %r47, %r48, %r49;
	shl.b32 	%r51, %r38, 1;
	add.s32 	%r52, %r51, %r36;
	max.s32 	%r53, %r1, %r46;
	setp.ge.s32 	%p1, %r53, %r52;
	mul.lo.s32 	%r54, %r39, %r37;
	setp.ge.s32 	%p2, %r50, %r54;
	or.pred  	%p3, %p1, %p2;
	@%p3 bra 	$L__BB5_18;
	cvta.to.global.u64 	%rd20, %rd18;
	div.s32 	%r5, %r50, %r37;
	mul.lo.s32 	%r56, %r5, %r37;
	sub.s32 	%r6, %r50, %r56;
	mul.lo.s32 	%r57, %r5, %r32;
	cvt.s64.s32 	%rd21, %r57;
	add.s64 	%rd22, %rd20, %rd21;
	mul.wide.s32 	%rd23, %r6, 8;
	add.s64 	%rd24, %rd22, %rd23;
	ld.global.nc.v2.f32 	{%f4, %f3}, [%rd24];
	mul.f32 	%f15, %f14, 0f3F22F983;
	cvt.rni.s32.f32 	%r138, %f15;
	cvt.rn.f32.s32 	%f16, %r138;
	fma.rn.f32 	%f17, %f16, 0fBFC90FDA, %f14;
	fma.rn.f32 	%f18, %f16, 0fB3A22168, %f17;
	fma.rn.f32 	%f87, %f16, 0fA7C234C5, %f18;
	abs.f32 	%f6, %f14;
	setp.ltu.f32 	%p4, %f6, 0f47CE4780;
	mov.u32 	%r134, %r138;
	mov.f32 	%f86, %f87;
	@%p4 bra 	$L__BB5_9;
	setp.neu.f32 	%p5, %f6, 0f7F800000;
	@%p5 bra 	$L__BB5_4;
	mov.f32 	%f21, 0f00000000;
	mul.rn.f32 	%f86, %f14, %f21;
	mov.b32 	%r134, 0;
	bra.uni 	$L__BB5_9;
$L__BB5_4:
	mov.b32 	%r8, %f14;
	mov.b64 	%rd53, 0;
	mov.b32 	%r131, 0;
	mov.u64 	%rd51, __cudart_i2opi_f;
	shl.b32 	%r60, %r8, 8;
	or.b32  	%r61, %r60, -2147483648;
	mov.u64 	%rd52, %rd1;
$L__BB5_5:
	.pragma "nounroll";
	ld.global.nc.u32 	%r59, [%rd51];
	mad.wide.u32 	%rd27, %r59, %r61, %rd53;
	shr.u64 	%rd53, %rd27, 32;
	st.local.u32 	[%rd52], %rd27;
	add.s32 	%r131, %r131, 1;
	add.s64 	%rd52, %rd52, 4;
	add.s64 	%rd51, %rd51, 4;
	setp.ne.s32 	%p6, %r131, 6;
	@%p6 bra 	$L__BB5_5;
	shr.u32 	%r62, %r8, 23;
	st.local.u32 	[%rd1+24], %rd53;
	and.b32  	%r11, %r62, 31;
	and.b32  	%r63, %r62, 224;
	add.s32 	%r64, %r63, -128;
	shr.u32 	%r65, %r64, 5;
	mul.wide.u32 	%rd28, %r65, 4;
	sub.s64 	%rd8, %rd1, %rd28;
	ld.local.u32 	%r132, [%rd8+24];
	ld.local.u32 	%r133, [%rd8+20];
	setp.eq.s32 	%p7, %r11, 0;
	@%p7 bra 	$L__BB5_8;
	shf.l.wrap.b32 	%r132, %r133, %r132, %r11;
	ld.local.u32 	%r66, [%rd8+16];
	shf.l.wrap.b32 	%r133, %r66, %r133, %r11;
$L__BB5_8:
	shr.u32 	%r67, %r132, 30;
	shf.l.wrap.b32 	%r68, %r133, %r132, 2;
	shl.b32 	%r69, %r133, 2;
	shr.u32 	%r70, %r68, 31;
	add.s32 	%r71, %r70, %r67;
	neg.s32 	%r72, %r71;
	setp.lt.s32 	%p8, %r8, 0;
	selp.b32 	%r134, %r72, %r71, %p8;
	xor.b32  	%r73, %r68, %r8;
	shr.s32 	%r74, %r68, 31;
	xor.b32  	%r75, %r74, %r68;
	xor.b32  	%r76, %r74, %r69;
	cvt.u64.u32 	%rd29, %r75;
	shl.b64 	%rd30, %rd29, 32;
	cvt.u64.u32 	%rd31, %r76;
	or.b64  	%rd32, %rd30, %rd31;
	cvt.rn.f64.s64 	%fd1, %rd32;
	mul.f64 	%fd2, %fd1, 0d3BF921FB54442D19;
	cvt.rn.f32.f64 	%f19, %fd2;
	neg.f32 	%f20, %f19;
	setp.lt.s32 	%p9, %r73, 0;
	selp.f32 	%f86, %f20, %f19, %p9;
$L__BB5_9:
	setp.ltu.f32 	%p10, %f6, 0f47CE4780;
	mul.rn.f32 	%f22, %f86, %f86;
	and.b32  	%r78, %r134, 1;
	setp.eq.b32 	%p11, %r78, 1;
	selp.f32 	%f23, 0f3F800000, %f86, %p11;
	fma.rn.f32 	%f24, %f22, %f23, 0f00000000;
	fma.rn.f32 	%f25, %f22, 0f37CBAC00, 0fBAB607ED;
	selp.f32 	%f26, %f25, 0fB94D4153, %p11;
	selp.f32 	%f27, 0f3D2AAABB, 0f3C0885E4, %p11;
	fma.rn.f32 	%f28, %f26, %f22, %f27;
	selp.f32 	%f29, 0fBEFFFFFF, 0fBE2AAAA8, %p11;
	fma.rn.f32 	%f30, %f28, %f22, %f29;
	fma.rn.f32 	%f31, %f30, %f24, %f23;
	and.b32  	%r79, %r134, 2;
	setp.eq.s32 	%p12, %r79, 0;
	mov.f32 	%f32, 0f00000000;
	sub.f32 	%f33, %f32, %f31;
	selp.f32 	%f10, %f31, %f33, %p12;
	@%p10 bra 	$L__BB5_17;
	setp.neu.f32 	%p13, %f6, 0f7F800000;
	@%p13 bra 	$L__BB5_12;
	mov.f32 	%f36, 0f00000000;
	mul.rn.f32 	%f87, %f14, %f36;
	mov.b32 	%r138, 0;
	bra.uni 	$L__BB5_17;
$L__BB5_12:
	mov.b32 	%r20, %f14;
	mov.b64 	%rd56, 0;
	mov.b32 	%r135, 0;
	mov.u64 	%rd54, __cudart_i2opi_f;
	shl.b32 	%r82, %r20, 8;
	or.b32  	%r83, %r82, -2147483648;
	mov.u64 	%rd55, %rd1;
$L__BB5_13:
	.pragma "nounroll";
	ld.global.nc.u32 	%r81, [%rd54];
	mad.wide.u32 	%rd35, %r81, %r83, %rd56;
	shr.u64 	%rd56, %rd35, 32;
	st.local.u32 	[%rd55], %rd35;
	add.s32 	%r135, %r135, 1;
	add.s64 	%rd55, %rd55, 4;
	add.s64 	%rd54, %rd54, 4;
	setp.ne.s32 	%p14, %r135, 6;
	@%p14 bra 	$L__BB5_13;
	shr.u32 	%r84, %r20, 23;
	st.local.u32 	[%rd1+24], %rd56;
	and.b32  	%r23, %r84, 31;
	and.b32  	%r85, %r84, 224;
	add.s32 	%r86, %r85, -128;
	shr.u32 	%r87, %r86, 5;
	mul.wide.u32 	%rd36, %r87, 4;
	sub.s64 	%rd15, %rd1, %rd36;
	ld.local.u32 	%r136, [%rd15+24];
	ld.local.u32 	%r137, [%rd15+20];
	setp.eq.s32 	%p15, %r23, 0;
	@%p15 bra 	$L__BB5_16;
	shf.l.wrap.b32 	%r136, %r137, %r136, %r23;
	ld.local.u32 	%r88, [%rd15+16];
	shf.l.wrap.b32 	%r137, %r88, %r137, %r23;
$L__BB5_16:
	shr.u32 	%r89, %r136, 30;
	shf.l.wrap.b32 	%r90, %r137, %r136, 2;
	shl.b32 	%r91, %r137, 2;
	shr.u32 	%r92, %r90, 31;
	add.s32 	%r93, %r92, %r89;
	neg.s32 	%r94, %r93;
	setp.lt.s32 	%p16, %r20, 0;
	selp.b32 	%r138, %r94, %r93, %p16;
	xor.b32  	%r95, %r90, %r20;
	shr.s32 	%r96, %r90, 31;
	xor.b32  	%r97, %r96, %r90;
	xor.b32  	%r98, %r96, %r91;
	cvt.u64.u32 	%rd37, %r97;
	shl.b64 	%rd38, %rd37, 32;
	cvt.u64.u32 	%rd39, %r98;
	or.b64  	%rd40, %rd38, %rd39;
	cvt.rn.f64.s64 	%fd3, %rd40;
	mul.f64 	%fd4, %fd3, 0d3BF921FB54442D19;
	cvt.rn.f32.f64 	%f34, %fd4;
	neg.f32 	%f35, %f34;
	setp.lt.s32 	%p17, %r95, 0;
	selp.f32 	%f87, %f35, %f34, %p17;
$L__BB5_17:
	ld.param.u64 	%rd50, [convertToTilesOverlapPreShift_param_1];
	ld.param.u64 	%rd49, [convertToTilesOverlapPreShift_param_0];
	add.s32 	%r100, %r138, 1;
	mul.rn.f32 	%f37, %f87, %f87;
	and.b32  	%r101, %r138, 1;
	setp.eq.b32 	%p18, %r101, 1;
	selp.f32 	%f38, %f87, 0f3F800000, %p18;
	fma.rn.f32 	%f39, %f37, %f38, 0f00000000;
	fma.rn.f32 	%f40, %f37, 0f37CBAC00, 0fBAB607ED;
	selp.f32 	%f41, 0fB94D4153, %f40, %p18;
	selp.f32 	%f42, 0f3C0885E4, 0f3D2AAABB, %p18;
	fma.rn.f32 	%f43, %f41, %f37, %f42;
	selp.f32 	%f44, 0fBE2AAAA8, 0fBEFFFFFF, %p18;
	fma.rn.f32 	%f45, %f43, %f37, %f44;
	fma.rn.f32 	%f46, %f45, %f39, %f38;
	and.b32  	%r102, %r100, 2;
	setp.eq.s32 	%p19, %r102, 0;
	mov.f32 	%f47, 0f00000000;
	sub.f32 	%f48, %f47, %f46;
	selp.f32 	%f49, %f46, %f48, %p19;
	mul.f32 	%f50, %f2, %f10;
	mul.f32 	%f51, %f1, %f49;
	sub.f32 	%f52, %f50, %f51;
	add.f32 	%f53, %f4, %f52;
	neg.f32 	%f54, %f2;
	mul.f32 	%f55, %f49, %f54;
	mul.f32 	%f56, %f1, %f10;
	sub.f32 	%f57, %f55, %f56;
	add.f32 	%f58, %f3, %f57;
	mul.lo.s32 	%r103, %r6, %r36;
	shr.u32 	%r104, %r36, 31;
	add.s32 	%r105, %r36, %r104;
	shr.s32 	%r106, %r105, 1;
	shr.u32 	%r107, %r33, 31;
	add.s32 	%r108, %r33, %r107;
	shr.s32 	%r109, %r108, 1;
	sub.s32 	%r110, %r106, %r109;
	add.s32 	%r111, %r110, %r103;
	cvt.rn.f32.s32 	%f59, %r111;
	mul.lo.s32 	%r112, %r5, %r36;
	shr.u32 	%r113, %r34, 31;
	add.s32 	%r114, %r34, %r113;
	shr.s32 	%r115, %r114, 1;
	sub.s32 	%r116, %r106, %r115;
	add.s32 	%r117, %r116, %r112;
	cvt.rn.f32.s32 	%f60, %r117;
	mul.f32 	%f61, %f49, %f59;
	mul.f32 	%f62, %f10, %f60;
	sub.f32 	%f63, %f61, %f62;
	sub.f32 	%f64, %f63, %f59;
	add.f32 	%f65, %f53, %f64;
	mul.f32 	%f66, %f49, %f60;
	fma.rn.f32 	%f67, %f10, %f59, %f66;
	sub.f32 	%f68, %f67, %f60;
	add.f32 	%f69, %f58, %f68;
	add.s32 	%r118, %r103, %r1;
	mov.f32 	%f70, 0f3F000000;
	copysign.f32 	%f71, %f65, %f70;
	add.rz.f32 	%f72, %f65, %f71;
	cvt.rzi.f32.f32 	%f73, %f72;
	cvt.rzi.s32.f32 	%r119, %f73;
	add.s32 	%r120, %r118, %r119;
	add.s32 	%r121, %r112, %r46;
	copysign.f32 	%f74, %f69, %f70;
	add.rz.f32 	%f75, %f69, %f74;
	cvt.rzi.f32.f32 	%f76, %f75;
	cvt.rzi.s32.f32 	%r122, %f76;
	add.s32 	%r123, %r121, %r122;
	cvt.rn.f32.s32 	%f77, %r120;
	max.f32 	%f78, %f77, 0f00000000;
	add.s32 	%r124, %r33, -1;
	cvt.rn.f32.s32 	%f79, %r124;
	min.f32 	%f80, %f78, %f79;
	cvt.rzi.s32.f32 	%r125, %f80;
	cvt.rn.f32.s32 	%f81, %r123;
	max.f32 	%f82, %f81, 0f00000000;
	add.s32 	%r126, %r34, -1;
	cvt.rn.f32.s32 	%f83, %r126;
	min.f32 	%f84, %f82, %f83;
	cvt.rzi.s32.f32 	%r127, %f84;
	mul.lo.s32 	%r128, %r127, %r35;
	cvt.s64.s32 	%rd41, %r128;
	cvta.to.global.u64 	%rd42, %rd49;
	add.s64 	%rd43, %rd42, %rd41;
	mul.wide.s32 	%rd44, %r125, 4;
	add.s64 	%rd45, %rd43, %rd44;
	ld.global.nc.f32 	%f85, [%rd45];
	mad.lo.s32 	%r129, %r52, %r50, %r46;
	mad.lo.s32 	%r130, %r129, %r52, %r1;
	cvta.to.global.u64 	%rd46, %rd50;
	mul.wide.s32 	%rd47, %r130, 4;
	add.s64 	%rd48, %rd46, %rd47;
	st.global.f32 	[%rd48], %f85;
$L__BB5_18:
	ret;

}
	// .globl	GammasRGB
.visible .entry GammasRGB(
	.param .u64 .ptr .align 1 GammasRGB_param_0,
	.param .u32 GammasRGB_param_1,
	.param .u32 GammasRGB_param_2,
	.param .u32 GammasRGB_param_3
)
{
	.reg .pred 	%p<31>;
	.reg .b32 	%r<48>;
	.reg .b32 	%f<217>;
	.reg .b64 	%rd<7>;

	ld.param.u64 	%rd2, [GammasRGB_param_0];
	ld.param.u32 	%r4, [GammasRGB_param_1];
	ld.param.u32 	%r5, [GammasRGB_param_2];
	ld.param.u32 	%r3, [GammasRGB_param_3];
	mov.u32 	%r7, %ctaid.x;
	mov.u32 	%r8, %ntid.x;
	mov.u32 	%r9, %tid.x;
	mad.lo.s32 	%r1, %r7, %r8, %r9;
	mov.u32 	%r10, %ctaid.y;
	mov.u32 	%r11, %ntid.y;
	mov.u32 	%r12, %tid.y;
	mad.lo.s32 	%r13, %r10, %r11, %r12;
	setp.ge.s32 	%p1, %r1, %r4;
	setp.ge.s32 	%p2, %r13, %r5;
	or.pred  	%p3, %p1, %p2;
	@%p3 bra 	$L__BB6_26;
	cvta.to.global.u64 	%rd3, %rd2;
	mul.lo.s32 	%r14, %r3, %r13;
	cvt.s64.s32 	%rd4, %r14;
	add.s64 	%rd5, %rd3, %rd4;
	mul.wide.s32 	%rd6, %r1, 12;
	add.s64 	%rd1, %rd5, %rd6;
	ld.global.f32 	%f28, [%rd1];
	ld.global.f32 	%f29, [%rd1+4];
	ld.global.f32 	%f30, [%rd1+8];
	abs.f32 	%f31, %f28;
	setp.num.f32 	%p4, %f31, %f31;
	abs.f32 	%f32, %f29;
	setp.num.f32 	%p5, %f32, %f32;
	abs.f32 	%f33, %f30;
	setp.num.f32 	%p6, %f33, %f33;
	min.f32 	%f34, %f28, 0f3F800000;
	max.f32 	%f35, %f34, 0f00000000;
	selp.f32 	%f1, %f35, 0f00000000, %p4;
	min.f32 	%f36, %f29, 0f3F800000;
	max.f32 	%f37, %f36, 0f00000000;
	selp.f32 	%f2, %f37, 0f00000000, %p5;
	min.f32 	%f38, %f30, 0f3F800000;
	max.f32 	%f39, %f38, 0f00000000;
	selp.f32 	%f3, %f39, 0f00000000, %p6;
	setp.gtu.f32 	%p7, %f1, 0f3B4D2E1C;
	@%p7 bra 	$L__BB6_3;
	mul.f32 	%f212, %f1, 0f414EB852;
	bra.uni 	$L__BB6_9;
$L__BB6_3:
	abs.f32 	%f5, %f1;
	setp.eq.f32 	%p8, %f1, 0f3F800000;
	mov.f32 	%f211, 0f3F800000;
	@%p8 bra 	$L__BB6_8;
	setp.num.f32 	%p9, %f5, %f5;
	@%p9 bra 	$L__BB6_6;
	mov.f32 	%f96, 0f3ED55555;
	add.rn.f32 	%f211, %f1, %f96;
	bra.uni 	$L__BB6_8;
$L__BB6_6:
	setp.lt.f32 	%p10, %f5, 0f00800000;
	mul.f32 	%f41, %f5, 0f4B800000;
	selp.f32 	%f42, %f41, %f5, %p10;
	mov.b32 	%r15, %f42;
	add.s32 	%r16, %r15, -1060439283;
	and.b32  	%r17, %r16, -8388608;
	sub.s32 	%r18, %r15, %r17;
	mov.b32 	%f43, %r18;
	cvt.rn.f32.s32 	%f44, %r17;
	selp.f32 	%f45, 0fC1C00000, 0f00000000, %p10;
	fma.rn.f32 	%f46, %f44, 0f34000000, %f45;
	add.f32 	%f47, %f43, 0fBF800000;
	add.f32 	%f48, %f43, 0f3F800000;
	rcp.approx.ftz.f32 	%f49, %f48;
	add.f32 	%f50, %f47, %f47;
	mul.f32 	%f51, %f50, %f49;
	mul.f32 	%f52, %f51, %f51;
	neg.f32 	%f53, %f51;
	sub.f32 	%f54, %f47, %f51;
	add.f32 	%f55, %f54, %f54;
	fma.rn.f32 	%f56, %f53, %f47, %f55;
	mul.rn.f32 	%f57, %f49, %f56;
	fma.rn.f32 	%f58, %f52, 0f3A2C32E4, 0f3B52E7DB;
	fma.rn.f32 	%f59, %f58, %f52, 0f3C93BB73;
	fma.rn.f32 	%f60, %f59, %f52, 0f3DF6384F;
	mul.rn.f32 	%f61, %f60, %f52;
	fma.rn.f32 	%f62, %f51, 0f3FB8AA3B, %f46;
	mul.f32 	%f63, %f61, 0f40400000;
	sub.f32 	%f64, %f46, %f62;
	fma.rn.f32 	%f65, %f51, 0f3FB8AA3B, %f64;
	fma.rn.f32 	%f66, %f57, 0f3FB8AA3B, %f65;
	fma.rn.f32 	%f67, %f51, 0f32A55E34, %f66;
	fma.rn.f32 	%f68, %f63, %f57, %f67;
	fma.rn.f32 	%f69, %f61, %f51, %f68;
	add.rn.f32 	%f70, %f62, %f69;
	mov.f32 	%f71, 0f3ED55555;
	mul.rn.f32 	%f72, %f70, %f71;
	cvt.rni.f32.f32 	%f73, %f72;
	sub.f32 	%f74, %f72, %f73;
	neg.f32 	%f75, %f72;
	fma.rn.f32 	%f76, %f70, 0f3ED55555, %f75;
	neg.f32 	%f77, %f62;
	add.rn.f32 	%f78, %f70, %f77;
	neg.f32 	%f79, %f78;
	add.rn.f32 	%f80, %f69, %f79;
	fma.rn.f32 	%f81, %f80, 0f3ED55555, %f76;
	add.f32 	%f82, %f74, %f81;
	setp.gt.f32 	%p11, %f73, 0f00000000;
	selp.b32 	%r19, 0, -2097152000, %p11;
	setp.neu.f32 	%p12, %f5, 0f7F800000;
	setp.lt.f32 	%p13, %f72, 0f00000000;
	selp.f32 	%f83, 0f00000000, 0f7F800000, %p13;
	abs.f32 	%f84, %f72;
	setp.gt.f32 	%p14, %f84, 0f43180000;
	cvt.rzi.s32.f32 	%r20, %f73;
	shl.b32 	%r21, %r20, 23;
	sub.s32 	%r22, %r21, %r19;
	mov.b32 	%f85, %r22;
	add.s32 	%r23, %r19, 2130706432;
	mov.b32 	%f86, %r23;
	fma.rn.f32 	%f87, %f82, 0f391FCB8E, 0f3AAF85ED;
	fma.rn.f32 	%f88, %f87, %f82, 0f3C1D9856;
	fma.rn.f32 	%f89, %f88, %f82, 0f3D6357BB;
	fma.rn.f32 	%f90, %f89, %f82, 0f3E75FDEC;
	fma.rn.f32 	%f91, %f90, %f82, 0f3F317218;
	fma.rn.f32 	%f92, %f91, %f82, 0f3F800000;
	mul.f32 	%f93, %f92, %f86;
	mul.f32 	%f94, %f93, %f85;
	selp.f32 	%f211, %f83, %f94, %p14;
	@%p12 bra 	$L__BB6_8;
	add.f32 	%f95, %f1, %f1;
	mov.b32 	%r24, %f95;
	and.b32  	%r25, %r24, 2147483647;
	mov.b32 	%f211, %r25;
$L__BB6_8:
	fma.rn.f32 	%f212, %f211, 0f3F870A3D, 0fBD6147AE;
$L__BB6_9:
	setp.gtu.f32 	%p15, %f2, 0f3B4D2E1C;
	@%p15 bra 	$L__BB6_11;
	mul.f32 	%f214, %f2, 0f414EB852;
	bra.uni 	$L__BB6_17;
$L__BB6_11:
	abs.f32 	%f13, %f2;
	setp.eq.f32 	%p16, %f2, 0f3F800000;
	mov.f32 	%f213, 0f3F800000;
	@%p16 bra 	$L__BB6_16;
	setp.num.f32 	%p17, %f13, %f13;
	@%p17 bra 	$L__BB6_14;
	mov.f32 	%f153, 0f3ED55555;
	add.rn.f32 	%f213, %f2, %f153;
	bra.uni 	$L__BB6_16;
$L__BB6_14:
	setp.lt.f32 	%p18, %f13, 0f00800000;
	mul.f32 	%f98, %f13, 0f4B800000;
	selp.f32 	%f99, %f98, %f13, %p18;
	mov.b32 	%r26, %f99;
	add.s32 	%r27, %r26, -1060439283;
	and.b32  	%r28, %r27, -8388608;
	sub.s32 	%r29, %r26, %r28;
	mov.b32 	%f100, %r29;
	cvt.rn.f32.s32 	%f101, %r28;
	selp.f32 	%f102, 0fC1C00000, 0f00000000, %p18;
	fma.rn.f32 	%f103, %f101, 0f34000000, %f102;
	add.f32 	%f104, %f100, 0fBF800000;
	add.f32 	%f105, %f100, 0f3F800000;
	rcp.approx.ftz.f32 	%f106, %f105;
	add.f32 	%f107, %f104, %f104;
	mul.f32 	%f108, %f107, %f106;
	mul.f32 	%f109, %f108, %f108;
	neg.f32 	%f110, %f108;
	sub.f32 	%f111, %f104, %f108;
	add.f32 	%f112, %f111, %f111;
	fma.rn.f32 	%f113, %f110, %f104, %f112;
	mul.rn.f32 	%f114, %f106, %f113;
	fma.rn.f32 	%f115, %f109, 0f3A2C32E4, 0f3B52E7DB;
	fma.rn.f32 	%f116, %f115, %f109, 0f3C93BB73;
	fma.rn.f32 	%f117, %f116, %f109, 0f3DF6384F;
	mul.rn.f32 	%f118, %f117, %f109;
	fma.rn.f32 	%f119, %f108, 0f3FB8AA3B, %f103;
	mul.f32 	%f120, %f118, 0f40400000;
	sub.f32 	%f121, %f103, %f119;
	fma.rn.f32 	%f122, %f108, 0f3FB8AA3B, %f121;
	fma.rn.f32 	%f123, %f114, 0f3FB8AA3B, %f122;
	fma.rn.f32 	%f124, %f108, 0f32A55E34, %f123;
	fma.rn.f32 	%f125, %f120, %f114, %f124;
	fma.rn.f32 	%f126, %f118, %f108, %f125;
	add.rn.f32 	%f127, %f119, %f126;
	mov.f32 	%f128, 0f3ED55555;
	mul.rn.f32 	%f129, %f127, %f128;
	cvt.rni.f32.f32 	%f130, %f129;
	sub.f32 	%f131, %f129, %f130;
	neg.f32 	%f132, %f129;
	fma.rn.f32 	%f133, %f127, 0f3ED55555, %f132;
	neg.f32 	%f134, %f119;
	add.rn.f32 	%f135, %f127, %f134;
	neg.f32 	%f136, %f135;
	add.rn.f32 	%f137, %f126, %f136;
	fma.rn.f32 	%f138, %f137, 0f3ED55555, %f133;
	add.f32 	%f139, %f131, %f138;
	setp.gt.f32 	%p19, %f130, 0f00000000;
	selp.b32 	%r30, 0, -2097152000, %p19;
	setp.neu.f32 	%p20, %f13, 0f7F800000;
	setp.lt.f32 	%p21, %f129, 0f00000000;
	selp.f32 	%f140, 0f00000000, 0f7F800000, %p21;
	abs.f32 	%f141, %f129;
	setp.gt.f32 	%p22, %f141, 0f43180000;
	cvt.rzi.s32.f32 	%r31, %f130;
	shl.b32 	%r32, %r31, 23;
	sub.s32 	%r33, %r32, %r30;
	mov.b32 	%f142, %r33;
	add.s32 	%r34, %r30, 2130706432;
	mov.b32 	%f143, %r34;
	fma.rn.f32 	%f144, %f139, 0f391FCB8E, 0f3AAF85ED;
	fma.rn.f32 	%f145, %f144, %f139, 0f3C1D9856;
	fma.rn.f32 	%f146, %f145, %f139, 0f3D6357BB;
	fma.rn.f32 	%f147, %f146, %f139, 0f3E75FDEC;
	fma.rn.f32 	%f148, %f147, %f139, 0f3F317218;
	fma.rn.f32 	%f149, %f148, %f139, 0f3F800000;
	mul.f32 	%f150, %f149, %f143;
	mul.f32 	%f151, %f150, %f142;
	selp.f32 	%f213, %f140, %f151, %p22;
	@%p20 bra 	$L__BB6_16;
	add.f32 	%f152, %f2, %f2;
	mov.b32 	%r35, %f152;
	and.b32  	%r36, %r35, 2147483647;
	mov.b32 	%f213, %r36;
$L__BB6_16:
	fma.rn.f32 	%f214, %f213, 0f3F870A3D, 0fBD6147AE;
$L__BB6_17:
	setp.gtu.f32 	%p23, %f3, 0f3B4D2E1C;
	@%p23 bra 	$L__BB6_19;
	mul.f32 	%f216, %f3, 0f414EB852;
	bra.uni 	$L__BB6_25;
$L__BB6_19:
	abs.f32 	%f21, %f3;
	setp.eq.f32 	%p24, %f3, 0f3F800000;
	mov.f32 	%f215, 0f3F800000;
	@%p24 bra 	$L__BB6_24;
	setp.num.f32 	%p25, %f21, %f21;
	@%p25 bra 	$L__BB6_22;
	mov.f32 	%f210, 0f3ED55555;
	add.rn.f32 	%f215, %f3, %f210;
	bra.uni 	$L__BB6_24;
$L__BB6_22:
	setp.lt.f32 	%p26, %f21, 0f00800000;
	mul.f32 	%f155, %f21, 0f4B800000;
	selp.f32 	%f156, %f155, %f21, %p26;
	mov.b32 	%r37, %f156;
	add.s32 	%r38, %r37, -1060439283;
	and.b32  	%r39, %r38, -8388608;
	sub.s32 	%r40, %r37, %r39;
	mov.b32 	%f157, %r40;
	cvt.rn.f32.s32 	%f158, %r39;
	selp.f32 	%f159, 0fC1C00000, 0f00000000, %p26;
	fma.rn.f32 	%f160, %f158, 0f34000000, %f159;
	add.f32 	%f161, %f157, 0fBF800000;
	add.f32 	%f162, %f157, 0f3F800000;
	rcp.approx.ftz.f32 	%f163, %f162;
	add.f32 	%f164, %f161, %f161;
	mul.f32 	%f165, %f164, %f163;
	mul.f32 	%f166, %f165, %f165;
	neg.f32 	%f167, %f165;
	sub.f32 	%f168, %f161, %f165;
	add.f32 	%f169, %f168, %f168;
	fma.rn.f32 	%f170, %f167, %f161, %f169;
	mul.rn.f32 	%f171, %f163, %f170;
	fma.rn.f32 	%f172, %f166, 0f3A2C32E4, 0f3B52E7DB;
	fma.rn.f32 	%f173, %f172, %f166, 0f3C93BB73;
	fma.rn.f32 	%f174, %f173, %f166, 0f3DF6384F;
	mul.rn.f32 	%f175, %f174, %f166;
	fma.rn.f32 	%f176, %f165, 0f3FB8AA3B, %f160;
	mul.f32 	%f177, %f175, 0f40400000;
	sub.f32 	%f178, %f160, %f176;
	fma.rn.f32 	%f179, %f165, 0f3FB8AA3B, %f178;
	fma.rn.f32 	%f180, %f171, 0f3FB8AA3B, %f179;
	fma.rn.f32 	%f181, %f165, 0f32A55E34, %f180;
	fma.rn.f32 	%f182, %f177, %f171, %f181;
	fma.rn.f32 	%f183, %f175, %f165, %f182;
	add.rn.f32 	%f184, %f176, %f183;
	mov.f32 	%f185, 0f3ED55555;
	mul.rn.f32 	%f186, %f184, %f185;
	cvt.rni.f32.f32 	%f187, %f186;
	sub.f32 	%f188, %f186, %f187;
	neg.f32 	%f189, %f186;
	fma.rn.f32 	%f190, %f184, 0f3ED55555, %f189;
	neg.f32 	%f191, %f176;
	add.rn.f32 	%f192, %f184, %f191;
	neg.f32 	%f193, %f192;
	add.rn.f32 	%f194, %f183, %f193;
	fma.rn.f32 	%f195, %f194, 0f3ED55555, %f190;
	add.f32 	%f196, %f188, %f195;
	setp.gt.f32 	%p27, %f187, 0f00000000;
	selp.b32 	%r41, 0, -2097152000, %p27;
	setp.neu.f32 	%p28, %f21, 0f7F800000;
	setp.lt.f32 	%p29, %f186, 0f00000000;
	selp.f32 	%f197, 0f00000000, 0f7F800000, %p29;
	abs.f32 	%f198, %f186;
	setp.gt.f32 	%p30, %f198, 0f43180000;
	cvt.rzi.s32.f32 	%r42, %f187;
	shl.b32 	%r43, %r42, 23;
	sub.s32 	%r44, %r43, %r41;
	mov.b32 	%f199, %r44;
	add.s32 	%r45, %r41, 2130706432;
	mov.b32 	%f200, %r45;
	fma.rn.f32 	%f201, %f196, 0f391FCB8E, 0f3AAF85ED;
	fma.rn.f32 	%f202, %f201, %f196, 0f3C1D9856;
	fma.rn.f32 	%f203, %f202, %f196, 0f3D6357BB;
	fma.rn.f32 	%f204, %f203, %f196, 0f3E75FDEC;
	fma.rn.f32 	%f205, %f204, %f196, 0f3F317218;
	fma.rn.f32 	%f206, %f205, %f196, 0f3F800000;
	mul.f32 	%f207, %f206, %f200;
	mul.f32 	%f208, %f207, %f199;
	selp.f32 	%f215, %f197, %f208, %p30;
	@%p28 bra 	$L__BB6_24;
	add.f32 	%f209, %f3, %f3;
	mov.b32 	%r46, %f209;
	and.b32  	%r47, %r46, 2147483647;
	mov.b32 	%f215, %r47;
$L__BB6_24:
	fma.rn.f32 	%f216, %f215, 0f3F870A3D, 0fBD6147AE;
$L__BB6_25:
	st.global.f32 	[%rd1], %f212;
	st.global.f32 	[%rd1+4], %f214;
	st.global.f32 	[%rd1+8], %f216;
$L__BB6_26:
	ret;

}
	// .globl	ApplyWeighting
.visible .entry ApplyWeighting(
	.param .u64 .ptr .align 1 ApplyWeighting_param_0,
	.param .u64 .ptr .align 1 ApplyWeighting_param_1,
	.param .u64 .ptr .align 1 ApplyWeighting_param_2,
	.param .u32 ApplyWeighting_param_3,
	.param .u32 ApplyWeighting_param_4,
	.param .u32 ApplyWeighting_param_5,
	.param .f32 ApplyWeighting_param_6
)
{
	.reg .pred 	%p<10>;
	.reg .b32 	%r<15>;
	.reg .b32 	%f<31>;
	.reg .b64 	%rd<15>;

	ld.param.u64 	%rd2, [ApplyWeighting_param_0];
	ld.param.u64 	%rd3, [ApplyWeighting_param_1];
	ld.param.u64 	%rd4, [ApplyWeighting_param_2];
	ld.param.u32 	%r4, [ApplyWeighting_param_3];
	ld.param.u32 	%r5, [ApplyWeighting_param_4];
	ld.param.u32 	%r3, [ApplyWeighting_param_5];
	ld.param.f32 	%f13, [ApplyWeighting_param_6];
	mov.u32 	%r7, %ctaid.x;
	mov.u32 	%r8, %ntid.x;
	mov.u32 	%r9, %tid.x;
	mad.lo.s32 	%r1, %r7, %r8, %r9;
	mov.u32 	%r10, %ctaid.y;
	mov.u32 	%r11, %ntid.y;
	mov.u32 	%r12, %tid.y;
	mad.lo.s32 	%r13, %r10, %r11, %r12;
	setp.ge.s32 	%p1, %r1, %r4;
	setp.ge.s32 	%p2, %r13, %r5;
	or.pred  	%p3, %p1, %p2;
	@%p3 bra 	$L__BB7_4;
	cvta.to.global.u64 	%rd5, %rd2;
	cvta.to.global.u64 	%rd6, %rd3;
	cvta.to.global.u64 	%rd7, %rd4;
	mul.lo.s32 	%r14, %r3, %r13;
	cvt.s64.s32 	%rd8, %r14;
	add.s64 	%rd9, %rd5, %rd8;
	mul.wide.s32 	%rd10, %r1, 12;
	add.s64 	%rd1, %rd9, %rd10;
	ld.global.f32 	%f1, [%rd1+4];
	ld.global.f32 	%f2, [%rd1+8];
	add.s64 	%rd11, %rd6, %rd8;
	add.s64 	%rd12, %rd11, %rd10;
	ld.global.nc.f32 	%f29, [%rd12];
	ld.global.nc.f32 	%f4, [%rd12+4];
	ld.global.nc.f32 	%f5, [%rd12+8];
	add.s64 	%rd13, %rd7, %rd8;
	add.s64 	%rd14, %rd13, %rd10;
	ld.global.nc.f32 	%f30, [%rd14];
	ld.global.nc.f32 	%f7, [%rd14+4];
	ld.global.nc.f32 	%f8, [%rd14+8];
	setp.geu.f32 	%p4, %f30, %f13;
	@%p4 bra 	$L__BB7_3;
	ld.global.f32 	%f14, [%rd1];
	add.f32 	%f29, %f29, %f14;
	add.f32 	%f30, %f30, 0f3F800000;
$L__BB7_3:
	setp.neu.f32 	%p5, %f30, 0f00000000;
	div.rn.f32 	%f15, %f29, %f30;
	selp.f32 	%f16, %f15, 0f00000000, %p5;
	setp.lt.f32 	%p6, %f7, %f13;
	add.f32 	%f17, %f1, %f4;
	add.f32 	%f18, %f7, 0f3F800000;
	selp.f32 	%f19, %f17, %f4, %p6;
	selp.f32 	%f20, %f18, %f7, %p6;
	setp.neu.f32 	%p7, %f20, 0f00000000;
	div.rn.f32 	%f21, %f19, %f20;
	selp.f32 	%f22, %f21, 0f00000000, %p7;
	setp.lt.f32 	%p8, %f8, %f13;
	add.f32 	%f23, %f2, %f5;
	add.f32 	%f24, %f8, 0f3F800000;
	selp.f32 	%f25, %f23, %f5, %p8;
	selp.f32 	%f26, %f24, %f8, %p8;
	setp.neu.f32 	%p9, %f26, 0f00000000;
	div.rn.f32 	%f27, %f25, %f26;
	selp.f32 	%f28, %f27, 0f00000000, %p9;
	st.global.f32 	[%rd1], %f16;
	st.global.f32 	[%rd1+4], %f22;
	st.global.f32 	[%rd1+8], %f28;
$L__BB7_4:
	ret;

}
	// .globl	conjugateComplexMulKernel
.visible .entry conjugateComplexMulKernel(
	.param .u64 .ptr .align 1 conjugateComplexMulKernel_param_0,
	.param .u64 .ptr .align 1 conjugateComplexMulKernel_param_1,
	.param .u32 conjugateComplexMulKernel_param_2
)
{
	.reg .pred 	%p<2>;
	.reg .b32 	%r<6>;
	.reg .b32 	%f<10>;
	.reg .b64 	%rd<8>;

	ld.param.u64 	%rd1, [conjugateComplexMulKernel_param_0];
	ld.param.u64 	%rd2, [conjugateComplexMulKernel_param_1];
	ld.param.u32 	%r2, [conjugateComplexMulKernel_param_2];
	mov.u32 	%r3, %ctaid.x;
	mov.u32 	%r4, %ntid.x;
	mov.u32 	%r5, %tid.x;
	mad.lo.s32 	%r1, %r3, %r4, %r5;
	setp.ge.s32 	%p1, %r1, %r2;
	@%p1 bra 	$L__BB8_2;
	cvta.to.global.u64 	%rd3, %rd1;
	cvta.to.global.u64 	%rd4, %rd2;
	mul.wide.s32 	%rd5, %r1, 8;
	add.s64 	%rd6, %rd3, %rd5;
	ld.global.nc.v2.f32 	{%f1, %f2}, [%rd6];
	add.s64 	%rd7, %rd4, %rd5;
	ld.global.v2.f32 	{%f3, %f4}, [%rd7];
	mul.f32 	%f5, %f2, %f4;
	fma.rn.f32 	%f6, %f1, %f3, %f5;
	mul.f32 	%f7, %f1, %f4;
	mul.f32 	%f8, %f2, %f3;
	sub.f32 	%f9, %f7, %f8;
	st.global.v2.f32 	[%rd7], {%f6, %f9};
$L__BB8_2:
	ret;

}
	// .globl	findMinimum
.visible .entry findMinimum(
	.param .u64 .ptr .align 1 findMinimum_param_0,
	.param .u64 .ptr .align 1 findMinimum_param_1,
	.param .u32 findMinimum_param_2,
	.param .u32 findMinimum_param_3,
	.param .u32 findMinimum_param_4,
	.param .u32 findMinimum_param_5,
	.param .f32 findMinimum_param_6
)
{
	.reg .pred 	%p<44>;
	.reg .b32 	%r<111>;
	.reg .b32 	%f<254>;
	.reg .b64 	%rd<24>;

	ld.param.u64 	%rd3, [findMinimum_param_0];
	ld.param.u64 	%rd2, [findMinimum_param_1];
	ld.param.u32 	%r24, [findMinimum_param_2];
	ld.param.u32 	%r25, [findMinimum_param_3];
	ld.param.u32 	%r27, [findMinimum_param_4];
	ld.param.u32 	%r26, [findMinimum_param_5];
	ld.param.f32 	%f33, [findMinimum_param_6];
	cvta.to.global.u64 	%rd1, %rd3;
	mov.u32 	%r28, %ctaid.x;
	mov.u32 	%r29, %ntid.x;
	mov.u32 	%r30, %tid.x;
	mad.lo.s32 	%r1, %r28, %r29, %r30;
	setp.ge.s32 	%p1, %r1, %r27;
	@%p1 bra 	$L__BB9_14;
	shl.b32 	%r2, %r25, 1;
	or.b32  	%r3, %r2, 1;
	mad.lo.s32 	%r33, %r2, %r2, %r2;
	add.s32 	%r4, %r33, %r3;
	mul.lo.s32 	%r5, %r4, %r1;
	setp.lt.u32 	%p2, %r4, 16;
	mov.b32 	%r108, 0;
	mov.b32 	%r105, -1;
	mov.f32 	%f245, 0fFF7FFFFF;
	mov.f32 	%f244, 0f7F7FFFFF;
	@%p2 bra 	$L__BB9_4;
	and.b32  	%r108, %r4, 2147483632;
	mov.b32 	%r104, 0;
	mov.b32 	%r105, -1;
	mov.f32 	%f245, 0fFF7FFFFF;
	mov.f32 	%f244, 0f7F7FFFFF;
	mov.u32 	%r102, %r5;
$L__BB9_3:
	.pragma "nounroll";
	mul.wide.s32 	%rd4, %r102, 4;
	add.s64 	%rd5, %rd1, %rd4;
	ld.global.nc.f32 	%f38, [%rd5];
	max.f32 	%f39, %f245, %f38;
	setp.lt.f32 	%p3, %f38, %f244;
	selp.b32 	%r36, %r104, %r105, %p3;
	selp.f32 	%f40, %f38, %f244, %p3;
	ld.global.nc.f32 	%f41, [%rd5+4];
	max.f32 	%f42, %f39, %f41;
	setp.lt.f32 	%p4, %f41, %f40;
	add.s32 	%r37, %r104, 1;
	selp.b32 	%r38, %r37, %r36, %p4;
	selp.f32 	%f43, %f41, %f40, %p4;
	ld.global.nc.f32 	%f44, [%rd5+8];
	max.f32 	%f45, %f42, %f44;
	setp.lt.f32 	%p5, %f44, %f43;
	add.s32 	%r39, %r104, 2;
	selp.b32 	%r40, %r39, %r38, %p5;
	selp.f32 	%f46, %f44, %f43, %p5;
	ld.global.nc.f32 	%f47, [%rd5+12];
	max.f32 	%f48, %f45, %f47;
	setp.lt.f32 	%p6, %f47, %f46;
	add.s32 	%r41, %r104, 3;
	selp.b32 	%r42, %r41, %r40, %p6;
	selp.f32 	%f49, %f47, %f46, %p6;
	ld.global.nc.f32 	%f50, [%rd5+16];
	max.f32 	%f51, %f48, %f50;
	setp.lt.f32 	%p7, %f50, %f49;
	add.s32 	%r43, %r104, 4;
	selp.b32 	%r44, %r43, %r42, %p7;
	selp.f32 	%f52, %f50, %f49, %p7;
	ld.global.nc.f32 	%f53, [%rd5+20];
	max.f32 	%f54, %f51, %f53;
	setp.lt.f32 	%p8, %f53, %f52;
	add.s32 	%r45, %r104, 5;
	selp.b32 	%r46, %r45, %r44, %p8;
	selp.f32 	%f55, %f53, %f52, %p8;
	ld.global.nc.f32 	%f56, [%rd5+24];
	max.f32 	%f57, %f54, %f56;
	setp.lt.f32 	%p9, %f56, %f55;
	add.s32 	%r47, %r104, 6;
	selp.b32 	%r48, %r47, %r46, %p9;
	selp.f32 	%f58, %f56, %f55, %p9;
	ld.global.nc.f32 	%f59, [%rd5+28];
	max.f32 	%f60, %f57, %f59;
	setp.lt.f32 	%p10, %f59, %f58;
	add.s32 	%r49, %r104, 7;
	selp.b32 	%r50, %r49, %r48, %p10;
	selp.f32 	%f61, %f59, %f58, %p10;
	ld.global.nc.f32 	%f62, [%rd5+32];
	max.f32 	%f63, %f60, %f62;
	setp.lt.f32 	%p11, %f62, %f61;
	add.s32 	%r51, %r104, 8;
	selp.b32 	%r52, %r51, %r50, %p11;
	selp.f32 	%f64, %f62, %f61, %p11;
	ld.global.nc.f32 	%f65, [%rd5+36];
	max.f32 	%f66, %f63, %f65;
	setp.lt.f32 	%p12, %f65, %f64;
	add.s32 	%r53, %r104, 9;
	selp.b32 	%r54, %r53, %r52, %p12;
	selp.f32 	%f67, %f65, %f64, %p12;
	ld.global.nc.f32 	%f68, [%rd5+40];
	max.f32 	%f69, %f66, %f68;
	setp.lt.f32 	%p13, %f68, %f67;
	add.s32 	%r55, %r104, 10;
	selp.b32 	%r56, %r55, %r54, %p13;
	selp.f32 	%f70, %f68, %f67, %p13;
	ld.global.nc.f32 	%f71, [%rd5+44];
	max.f32 	%f72, %f69, %f71;
	setp.lt.f32 	%p14, %f71, %f70;
	add.s32 	%r57, %r104, 11;
	selp.b32 	%r58, %r57, %r56, %p14;
	selp.f32 	%f73, %f71, %f70, %p14;
	ld.global.nc.f32 	%f74, [%rd5+48];
	max.f32 	%f75, %f72, %f74;
	setp.lt.f32 	%p15, %f74, %f73;
	add.s32 	%r59, %r104, 12;
	selp.b32 	%r60, %r59, %r58, %p15;
	selp.f32 	%f76, %f74, %f73, %p15;
	ld.global.nc.f32 	%f77, [%rd5+52];
	max.f32 	%f78, %f75, %f77;
	setp.lt.f32 	%p16, %f77, %f76;
	add.s32 	%r61, %r104, 13;
	selp.b32 	%r62, %r61, %r60, %p16;
	selp.f32 	%f79, %f77, %f76, %p16;
	ld.global.nc.f32 	%f80, [%rd5+56];
	max.f32 	%f81, %f78, %f80;
	setp.lt.f32 	%p17, %f80, %f79;
	add.s32 	%r63, %r104, 14;
	selp.b32 	%r64, %r63, %r62, %p17;
	selp.f32 	%f82, %f80, %f79, %p17;
	ld.global.nc.f32 	%f83, [%rd5+60];
	max.f32 	%f245, %f81, %f83;
	setp.lt.f32 	%p18, %f83, %f82;
	add.s32 	%r65, %r104, 15;
	selp.b32 	%r105, %r65, %r64, %p18;
	selp.f32 	%f244, %f83, %f82, %p18;
	add.s32 	%r102, %r102, 16;
	add.s32 	%r104, %r104, 16;
	setp.ne.s32 	%p19, %r104, %r108;
	@%p19 bra 	$L__BB9_3;
$L__BB9_4:
	and.b32  	%r66, %r4, 8;
	setp.eq.s32 	%p20, %r66, 0;
	@%p20 bra 	$L__BB9_6;
	add.s32 	%r67, %r108, %r5;
	mul.wide.s32 	%rd6, %r67, 4;
	add.s64 	%rd7, %rd1, %rd6;
	ld.global.nc.f32 	%f84, [%rd7];
	max.f32 	%f85, %f245, %f84;
	setp.lt.f32 	%p21, %f84, %f244;
	selp.b32 	%r68, %r108, %r105, %p21;
	selp.f32 	%f86, %f84, %f244, %p21;
	add.s32 	%r69, %r108, 1;
	ld.global.nc.f32 	%f87, [%rd7+4];
	max.f32 	%f88, %f85, %f87;
	setp.lt.f32 	%p22, %f87, %f86;
	selp.b32 	%r70, %r69, %r68, %p22;
	selp.f32 	%f89, %f87, %f86, %p22;
	add.s32 	%r71, %r108, 2;
	ld.global.nc.f32 	%f90, [%rd7+8];
	max.f32 	%f91, %f88, %f90;
	setp.lt.f32 	%p23, %f90, %f89;
	selp.b32 	%r72, %r71, %r70, %p23;
	selp.f32 	%f92, %f90, %f89, %p23;
	add.s32 	%r73, %r108, 3;
	ld.global.nc.f32 	%f93, [%rd7+12];
	max.f32 	%f94, %f91, %f93;
	setp.lt.f32 	%p24, %f93, %f92;
	selp.b32 	%r74, %r73, %r72, %p24;
	selp.f32 	%f95, %f93, %f92, %p24;
	add.s32 	%r75, %r108, 4;
	ld.global.nc.f32 	%f96, [%rd7+16];
	max.f32 	%f97, %f94, %f96;
	setp.lt.f32 	%p25, %f96, %f95;
	selp.b32 	%r76, %r75, %r74, %p25;
	selp.f32 	%f98, %f96, %f95, %p25;
	add.s32 	%r77, %r108, 5;
	ld.global.nc.f32 	%f99, [%rd7+20];
	max.f32 	%f100, %f97, %f99;
	setp.lt.f32 	%p26, %f99, %f98;
	selp.b32 	%r78, %r77, %r76, %p26;
	selp.f32 	%f101, %f99, %f98, %p26;
	add.s32 	%r79, %r108, 6;
	ld.global.nc.f32 	%f102, [%rd7+24];
	max.f32 	%f103, %f100, %f102;
	setp.lt.f32 	%p27, %f102, %f101;
	selp.b32 	%r80, %r79, %r78, %p27;
	selp.f32 	%f104, %f102, %f101, %p27;
	add.s32 	%r81, %r108, 7;
	ld.global.nc.f32 	%f105, [%rd7+28];
	max.f32 	%f245, %f103, %f105;
	setp.lt.f32 	%p28, %f105, %f104;
	selp.b32 	%r105, %r81, %r80, %p28;
	selp.f32 	%f244, %f105, %f104, %p28;
	add.s32 	%r108, %r108, 8;
$L__BB9_6:
	and.b32  	%r82, %r4, 5;
	setp.eq.s32 	%p29, %r82, 1;
	@%p29 bra 	$L__BB9_8;
	add.s32 	%r83, %r108, %r5;
	mul.wide.s32 	%rd8, %r83, 4;
	add.s64 	%rd9, %rd1, %rd8;
	ld.global.nc.f32 	%f106, [%rd9];
	max.f32 	%f107, %f245, %f106;
	setp.lt.f32 	%p30, %f106, %f244;
	selp.b32 	%r84, %r108, %r105, %p30;
	selp.f32 	%f108, %f106, %f244, %p30;
	add.s32 	%r85, %r108, 1;
	ld.global.nc.f32 	%f109, [%rd9+4];
	max.f32 	%f110, %f107, %f109;
	setp.lt.f32 	%p31, %f109, %f108;
	selp.b32 	%r86, %r85, %r84, %p31;
	selp.f32 	%f111, %f109, %f108, %p31;
	add.s32 	%r87, %r108, 2;
	ld.global.nc.f32 	%f112, [%rd9+8];
	max.f32 	%f113, %f110, %f112;
	setp.lt.f32 	%p32, %f112, %f111;
	selp.b32 	%r88, %r87, %r86, %p32;
	selp.f32 	%f114, %f112, %f111, %p32;
	add.s32 	%r89, %r108, 3;
	ld.global.nc.f32 	%f115, [%rd9+12];
	max.f32 	%f245, %f113, %f115;
	setp.lt.f32 	%p33, %f115, %f114;
	selp.b32 	%r105, %r89, %r88, %p33;
	selp.f32 	%f244, %f115, %f114, %p33;
	add.s32 	%r108, %r108, 4;
$L__BB9_8:
	add.s32 	%r90, %r108, %r5;
	mul.wide.s32 	%rd10, %r90, 4;
	add.s64 	%rd11, %rd1, %rd10;
	ld.global.nc.f32 	%f117, [%rd11];
	max.f32 	%f15, %f245, %f117;
	setp.lt.f32 	%p34, %f117, %f244;
	selp.b32 	%r23, %r108, %r105, %p34;
	selp.f32 	%f16, %f117, %f244, %p34;
	div.s32 	%r91, %r23, %r3;
	cvt.rn.f32.s32 	%f250, %r91;
	cvt.rn.f32.s32 	%f118, %r23;
	cvt.rn.f32.s32 	%f119, %r3;
	mul.f32 	%f120, %f119, %f250;
	sub.f32 	%f251, %f118, %f120;
	setp.lt.f32 	%p35, %f251, 0f3F800000;
	setp.lt.s32 	%p36, %r91, 1;
	or.pred  	%p37, %p36, %p35;
	mov.f32 	%f252, 0f00000000;
	mov.f32 	%f253, 0f00000000;
	@%p37 bra 	$L__BB9_13;
	cvt.rn.f32.s32 	%f122, %r2;
	max.f32 	%f123, %f250, %f251;
	setp.ge.f32 	%p38, %f123, %f122;
	@%p38 bra 	$L__BB9_13;
	sub.s32 	%r92, %r5, %r2;
	add.s32 	%r93, %r92, %r23;
	add.s32 	%r94, %r93, -2;
	mul.wide.s32 	%rd12, %r94, 4;
	add.s64 	%rd13, %rd1, %rd12;
	ld.global.nc.f32 	%f124, [%rd13];
	ld.const.f32 	%f125, [FA11];
	fma.rn.f32 	%f126, %f124, %f125, 0f00000000;
	ld.const.f32 	%f127, [FA22];
	fma.rn.f32 	%f128, %f124, %f127, 0f00000000;
	ld.const.f32 	%f129, [FA12];
	fma.rn.f32 	%f130, %f124, %f129, 0f00000000;
	ld.const.f32 	%f131, [Fb1];
	fma.rn.f32 	%f132, %f124, %f131, 0f00000000;
	ld.const.f32 	%f133, [Fb2];
	fma.rn.f32 	%f134, %f124, %f133, 0f00000000;
	ld.global.nc.f32 	%f135, [%rd13+4];
	ld.const.f32 	%f136, [FA11+4];
	fma.rn.f32 	%f137, %f135, %f136, %f126;
	ld.const.f32 	%f138, [FA22+4];
	fma.rn.f32 	%f139, %f135, %f138, %f128;
	ld.const.f32 	%f140, [FA12+4];
	fma.rn.f32 	%f141, %f135, %f140, %f130;
	ld.const.f32 	%f142, [Fb1+4];
	fma.rn.f32 	%f143, %f135, %f142, %f132;
	ld.const.f32 	%f144, [Fb2+4];
	fma.rn.f32 	%f145, %f135, %f144, %f134;
	ld.global.nc.f32 	%f146, [%rd13+8];
	ld.const.f32 	%f147, [FA11+8];
	fma.rn.f32 	%f148, %f146, %f147, %f137;
	ld.const.f32 	%f149, [FA22+8];
	fma.rn.f32 	%f150, %f146, %f149, %f139;
	ld.const.f32 	%f151, [FA12+8];
	fma.rn.f32 	%f152, %f146, %f151, %f141;
	ld.const.f32 	%f153, [Fb1+8];
	fma.rn.f32 	%f154, %f146, %f153, %f143;
	ld.const.f32 	%f155, [Fb2+8];
	fma.rn.f32 	%f156, %f146, %f155, %f145;
	add.s32 	%r95, %r5, %r23;
	add.s32 	%r96, %r95, -4;
	mul.wide.s32 	%rd14, %r96, 4;
	add.s64 	%rd15, %rd1, %rd14;
	ld.global.nc.f32 	%f157, [%rd15+12];
	ld.const.f32 	%f158, [FA11+12];
	fma.rn.f32 	%f159, %f157, %f158, %f148;
	ld.const.f32 	%f160, [FA22+12];
	fma.rn.f32 	%f161, %f157, %f160, %f150;
	ld.const.f32 	%f162, [FA12+12];
	fma.rn.f32 	%f163, %f157, %f162, %f152;
	ld.const.f32 	%f164, [Fb1+12];
	fma.rn.f32 	%f165, %f157, %f164, %f154;
	ld.const.f32 	%f166, [Fb2+12];
	fma.rn.f32 	%f167, %f157, %f166, %f156;
	add.s64 	%rd16, %rd15, 16;
	ld.global.nc.f32 	%f168, [%rd15+16];
	ld.const.f32 	%f169, [FA11+16];
	fma.rn.f32 	%f170, %f168, %f169, %f159;
	ld.const.f32 	%f171, [FA22+16];
	fma.rn.f32 	%f172, %f168, %f171, %f161;
	ld.const.f32 	%f173, [FA12+16];
	fma.rn.f32 	%f174, %f168, %f173, %f163;
	ld.const.f32 	%f175, [Fb1+16];
	fma.rn.f32 	%f176, %f168, %f175, %f165;
	ld.const.f32 	%f177, [Fb2+16];
	fma.rn.f32 	%f178, %f168, %f177, %f167;
	ld.global.nc.f32 	%f179, [%rd15+20];
	ld.const.f32 	%f180, [FA11+20];
	fma.rn.f32 	%f181, %f179, %f180, %f170;
	ld.const.f32 	%f182, [FA22+20];
	fma.rn.f32 	%f183, %f179, %f182, %f172;
	ld.const.f32 	%f184, [FA12+20];
	fma.rn.f32 	%f185, %f179, %f184, %f174;
	ld.const.f32 	%f186, [Fb1+20];
	fma.rn.f32 	%f187, %f179, %f186, %f176;
	ld.const.f32 	%f188, [Fb2+20];
	fma.rn.f32 	%f189, %f179, %f188, %f178;
	add.s32 	%r97, %r2, -6;
	mul.wide.s32 	%rd17, %r97, 4;
	add.s64 	%rd18, %rd16, %rd17;
	ld.global.nc.f32 	%f190, [%rd18+24];
	ld.const.f32 	%f191, [FA11+24];
	fma.rn.f32 	%f192, %f190, %f191, %f181;
	ld.const.f32 	%f193, [FA22+24];
	fma.rn.f32 	%f194, %f190, %f193, %f183;
	ld.const.f32 	%f195, [FA12+24];
	fma.rn.f32 	%f196, %f190, %f195, %f185;
	ld.const.f32 	%f197, [Fb1+24];
	fma.rn.f32 	%f198, %f190, %f197, %f187;
	ld.const.f32 	%f199, [Fb2+24];
	fma.rn.f32 	%f200, %f190, %f199, %f189;
	ld.global.nc.f32 	%f201, [%rd18+28];
	ld.const.f32 	%f202, [FA11+28];
	fma.rn.f32 	%f203, %f201, %f202, %f192;
	ld.const.f32 	%f204, [FA22+28];
	fma.rn.f32 	%f205, %f201, %f204, %f194;
	ld.const.f32 	%f206, [FA12+28];
	fma.rn.f32 	%f207, %f201, %f206, %f196;
	ld.const.f32 	%f208, [Fb1+28];
	fma.rn.f32 	%f209, %f201, %f208, %f198;
	ld.const.f32 	%f210, [Fb2+28];
	fma.rn.f32 	%f211, %f201, %f210, %f200;
	ld.global.nc.f32 	%f212, [%rd18+32];
	ld.const.f32 	%f213, [FA11+32];
	fma.rn.f32 	%f214, %f212, %f213, %f203;
	ld.const.f32 	%f215, [FA22+32];
	fma.rn.f32 	%f216, %f212, %f215, %f205;
	ld.const.f32 	%f217, [FA12+32];
	fma.rn.f32 	%f218, %f212, %f217, %f207;
	ld.const.f32 	%f219, [Fb1+32];
	fma.rn.f32 	%f19, %f212, %f219, %f209;
	ld.const.f32 	%f220, [Fb2+32];
	fma.rn.f32 	%f20, %f212, %f220, %f211;
	max.f32 	%f21, %f214, 0f00000000;
	max.f32 	%f22, %f216, 0f00000000;
	mul.f32 	%f221, %f21, %f22;
	mul.f32 	%f222, %f218, %f218;
	sub.f32 	%f223, %f221, %f222;
	setp.lt.f32 	%p39, %f223, 0f00000000;
	selp.f32 	%f23, 0f00000000, %f218, %p39;
	selp.f32 	%f24, %f221, %f223, %p39;
	setp.eq.f32 	%p40, %f24, 0f00000000;
	@%p40 bra 	$L__BB9_12;
	mul.f32 	%f224, %f22, %f19;
	mul.f32 	%f225, %f20, %f23;
	sub.f32 	%f226, %f224, %f225;
	div.rn.f32 	%f227, %f226, %f24;
	mul.f32 	%f228, %f21, %f20;
	mul.f32 	%f229, %f19, %f23;
	sub.f32 	%f230, %f228, %f229;
	div.rn.f32 	%f231, %f230, %f24;
	abs.f32 	%f232, %f227;
	setp.gt.f32 	%p41, %f232, 0f3F800000;
	selp.f32 	%f233, 0f00000000, %f227, %p41;
	abs.f32 	%f234, %f231;
	setp.gt.f32 	%p42, %f234, 0f3F800000;
	selp.f32 	%f235, 0f00000000, %f231, %p42;
	sub.f32 	%f251, %f251, %f233;
	sub.f32 	%f250, %f250, %f235;
$L__BB9_12:
	cvt.rn.f32.s32 	%f236, %r25;
	sub.f32 	%f253, %f251, %f236;
	sub.f32 	%f252, %f250, %f236;
$L__BB9_13:
	div.s32 	%r98, %r1, %r26;
	mul.lo.s32 	%r99, %r98, %r26;
	sub.s32 	%r100, %r1, %r99;
	add.f32 	%f237, %f33, %f16;
	setp.gt.f32 	%p43, %f237, %f15;
	selp.f32 	%f238, 0f00000000, %f252, %p43;
	selp.f32 	%f239, 0f00000000, %f253, %p43;
	mul.lo.s32 	%r101, %r98, %r24;
	cvt.s64.s32 	%rd19, %r101;
	cvta.to.global.u64 	%rd20, %rd2;
	add.s64 	%rd21, %rd20, %rd19;
	mul.wide.s32 	%rd22, %r100, 8;
	add.s64 	%rd23, %rd21, %rd22;
	st.global.v2.f32 	[%rd23], {%f239, %f238};
$L__BB9_14:
	ret;

}
	// .globl	UpSampleShifts
.visible .entry UpSampleShifts(
	.param .u64 .ptr .align 1 UpSampleShifts_param_0,
	.param .u64 .ptr .align 1 UpSampleShifts_param_1,
	.param .u32 UpSampleShifts_param_2,
	.param .u32 UpSampleShifts_param_3,
	.param .u32 UpSampleShifts_param_4,
	.param .u32 UpSampleShifts_param_5,
	.param .u32 UpSampleShifts_param_6,
	.param .u32 UpSampleShifts_param_7,
	.param .u32 UpSampleShifts_param_8,
	.param .u32 UpSampleShifts_param_9,
	.param .u32 UpSampleShifts_param_10,
	.param .u32 UpSampleShifts_param_11
)
{
	.reg .pred 	%p<4>;
	.reg .b32 	%r<35>;
	.reg .b32 	%f<44>;
	.reg .b64 	%rd<21>;

	ld.param.u32 	%r3, [UpSampleShifts_param_2];
	ld.param.u32 	%r4, [UpSampleShifts_param_3];
	ld.param.u32 	%r5, [UpSampleShifts_param_4];
	ld.param.u32 	%r6, [UpSampleShifts_param_5];
	ld.param.u32 	%r7, [UpSampleShifts_param_6];
	ld.param.u32 	%r8, [UpSampleShifts_param_7];
	ld.param.u32 	%r11, [UpSampleShifts_param_8];
	ld.param.u32 	%r12, [UpSampleShifts_param_9];
	ld.param.u32 	%r9, [UpSampleShifts_param_10];
	ld.param.u32 	%r10, [UpSampleShifts_param_11];
	mov.u32 	%r14, %ctaid.x;
	mov.u32 	%r15, %ntid.x;
	mov.u32 	%r16, %tid.x;
	mad.lo.s32 	%r1, %r14, %r15, %r16;
	mov.u32 	%r17, %ctaid.y;
	mov.u32 	%r18, %ntid.y;
	mov.u32 	%r19, %tid.y;
	mad.lo.s32 	%r20, %r17, %r18, %r19;
	setp.ge.s32 	%p1, %r1, %r11;
	setp.ge.s32 	%p2, %r20, %r12;
	or.pred  	%p3, %p1, %p2;
	@%p3 bra 	$L__BB10_2;
	ld.param.u64 	%rd20, [UpSampleShifts_param_1];
	ld.param.u64 	%rd19, [UpSampleShifts_param_0];
	cvta.to.global.u64 	%rd3, %rd19;
	cvta.to.global.u64 	%rd4, %rd20;
	cvt.rn.f32.s32 	%f1, %r5;
	cvt.rn.f32.s32 	%f2, %r9;
	mul.f32 	%f3, %f1, %f2;
	mul.lo.s32 	%r21, %r10, %r6;
	cvt.rn.f32.s32 	%f4, %r21;
	div.rn.f32 	%f5, %f3, %f4;
	cvt.rn.f32.s32 	%f6, %r1;
	div.rn.f32 	%f7, %f6, %f5;
	cvt.rn.f32.u32 	%f8, %r20;
	div.rn.f32 	%f9, %f8, %f5;
	cvt.rmi.f32.f32 	%f10, %f7;
	cvt.rzi.s32.f32 	%r22, %f10;
	cvt.rpi.f32.f32 	%f11, %f7;
	cvt.rzi.s32.f32 	%r23, %f11;
	cvt.rmi.f32.f32 	%f12, %f9;
	cvt.rzi.s32.f32 	%r24, %f12;
	cvt.rpi.f32.f32 	%f13, %f9;
	cvt.rzi.s32.f32 	%r25, %f13;
	add.s32 	%r26, %r7, -1;
	min.s32 	%r27, %r22, %r26;
	min.s32 	%r28, %r23, %r26;
	add.s32 	%r29, %r8, -1;
	min.s32 	%r30, %r24, %r29;
	min.s32 	%r31, %r25, %r29;
	mul.lo.s32 	%r32, %r30, %r3;
	cvt.s64.s32 	%rd5, %r32;
	add.s64 	%rd6, %rd3, %rd5;
	mul.wide.s32 	%rd7, %r27, 8;
	add.s64 	%rd8, %rd6, %rd7;
	ld.global.nc.v2.f32 	{%f14, %f15}, [%rd8];
	mul.wide.s32 	%rd9, %r28, 8;
	add.s64 	%rd10, %rd6, %rd9;
	ld.global.nc.v2.f32 	{%f16, %f17}, [%rd10];
	mul.lo.s32 	%r33, %r31, %r3;
	cvt.s64.s32 	%rd11, %r33;
	add.s64 	%rd12, %rd3, %rd11;
	add.s64 	%rd13, %rd12, %rd7;
	ld.global.nc.v2.f32 	{%f18, %f19}, [%rd13];
	add.s64 	%rd14, %rd12, %rd9;
	ld.global.nc.v2.f32 	{%f20, %f21}, [%rd14];
	sub.f32 	%f22, %f16, %f14;
	cvt.rn.f32.s32 	%f23, %r28;
	sub.f32 	%f24, %f7, %f23;
	add.f32 	%f25, %f24, 0f3F800000;
	fma.rn.f32 	%f26, %f25, %f22, %f14;
	sub.f32 	%f27, %f20, %f18;
	fma.rn.f32 	%f28, %f25, %f27, %f18;
	sub.f32 	%f29, %f28, %f26;
	cvt.rn.f32.s32 	%f30, %r31;
	sub.f32 	%f31, %f9, %f30;
	add.f32 	%f32, %f31, 0f3F800000;
	fma.rn.f32 	%f33, %f32, %f29, %f26;
	sub.f32 	%f34, %f17, %f15;
	fma.rn.f32 	%f35, %f25, %f34, %f15;
	sub.f32 	%f36, %f21, %f19;
	fma.rn.f32 	%f37, %f25, %f36, %f19;
	sub.f32 	%f38, %f37, %f35;
	fma.rn.f32 	%f39, %f32, %f38, %f35;
	cvt.rn.f32.s32 	%f40, %r6;
	div.rn.f32 	%f41, %f1, %f40;
	mul.f32 	%f42, %f41, %f33;
	mul.f32 	%f43, %f41, %f39;
	mul.lo.s32 	%r34, %r4, %r20;
	cvt.s64.s32 	%rd15, %r34;
	add.s64 	%rd16, %rd4, %rd15;
	mul.wide.s32 	%rd17, %r1, 8;
	add.s64 	%rd18, %rd16, %rd17;
	st.global.v2.f32 	[%rd18], {%f42, %f43};
$L__BB10_2:
	ret;

}
	// .globl	ComputeStructureTensor
.visible .entry ComputeStructureTensor(
	.param .u64 .ptr .align 1 ComputeStructureTensor_param_0,
	.param .u64 .ptr .align 1 ComputeStructureTensor_param_1,
	.param .u64 .ptr .align 1 ComputeStructureTensor_param_2,
	.param .u32 ComputeStructureTensor_param_3,
	.param .u32 ComputeStructureTensor_param_4,
	.param .u32 ComputeStructureTensor_param_5,
	.param .u32 ComputeStructureTensor_param_6
)
{
	.reg .pred 	%p<4>;
	.reg .b32 	%r<17>;
	.reg .b32 	%f<6>;
	.reg .b64 	%rd<17>;

	ld.param.u64 	%rd1, [ComputeStructureTensor_param_0];
	ld.param.u64 	%rd2, [ComputeStructureTensor_param_1];
	ld.param.u64 	%rd3, [ComputeStructureTensor_param_2];
	ld.param.u32 	%r5, [ComputeStructureTensor_param_3];
	ld.param.u32 	%r6, [ComputeStructureTensor_param_4];
	ld.param.u32 	%r3, [ComputeStructureTensor_param_5];
	ld.param.u32 	%r4, [ComputeStructureTensor_param_6];
	mov.u32 	%r8, %ctaid.x;
	mov.u32 	%r9, %ntid.x;
	mov.u32 	%r10, %tid.x;
	mad.lo.s32 	%r1, %r8, %r9, %r10;
	mov.u32 	%r11, %ctaid.y;
	mov.u32 	%r12, %ntid.y;
	mov.u32 	%r13, %tid.y;
	mad.lo.s32 	%r14, %r11, %r12, %r13;
	setp.ge.s32 	%p1, %r1, %r5;
	setp.ge.s32 	%p2, %r14, %r6;
	or.pred  	%p3, %p1, %p2;
	@%p3 bra 	$L__BB11_2;
	cvta.to.global.u64 	%rd4, %rd1;
	cvta.to.global.u64 	%rd5, %rd2;
	cvta.to.global.u64 	%rd6, %rd3;
	mul.lo.s32 	%r15, %r3, %r14;
	cvt.s64.s32 	%rd7, %r15;
	add.s64 	%rd8, %rd4, %rd7;
	mul.wide.s32 	%rd9, %r1, 4;
	add.s64 	%rd10, %rd8, %rd9;
	ld.global.nc.f32 	%f1, [%rd10];
	add.s64 	%rd11, %rd5, %rd7;
	add.s64 	%rd12, %rd11, %rd9;
	ld.global.nc.f32 	%f2, [%rd12];
	mul.f32 	%f3, %f1, %f1;
	mul.f32 	%f4, %f2, %f2;
	mul.f32 	%f5, %f1, %f2;
	mul.lo.s32 	%r16, %r4, %r14;
	cvt.s64.s32 	%rd13, %r16;
	add.s64 	%rd14, %rd6, %rd13;
	mul.wide.s32 	%rd15, %r1, 12;
	add.s64 	%rd16, %rd14, %rd15;
	st.global.f32 	[%rd16], %f3;
	st.global.f32 	[%rd16+4], %f4;
	st.global.f32 	[%rd16+8], %f5;
$L__BB11_2:
	ret;

}
	// .globl	ComputeKernelParam
.visible .entry ComputeKernelParam(
	.param .u64 .ptr .align 1 ComputeKernelParam_param_0,
	.param .u32 ComputeKernelParam_param_1,
	.param .u32 ComputeKernelParam_param_2,
	.param .u32 ComputeKernelParam_param_3,
	.param .f32 ComputeKernelParam_param_4,
	.param .f32 ComputeKernelParam_param_5,
	.param .f32 ComputeKernelParam_param_6,
	.param .f32 ComputeKernelParam_param_7,
	.param .f32 ComputeKernelParam_param_8,
	.param .f32 ComputeKernelParam_param_9
)
{
	.reg .pred 	%p<5>;
	.reg .b32 	%r<15>;
	.reg .b32 	%f<78>;
	.reg .b64 	%rd<7>;

	ld.param.u64 	%rd2, [ComputeKernelParam_param_0];
	ld.param.u32 	%r4, [ComputeKernelParam_param_1];
	ld.param.u32 	%r5, [ComputeKernelParam_param_2];
	ld.param.u32 	%r3, [ComputeKernelParam_param_3];
	ld.param.f32 	%f11, [ComputeKernelParam_param_4];
	ld.param.f32 	%f12, [ComputeKernelParam_param_5];
	ld.param.f32 	%f13, [ComputeKernelParam_param_6];
	ld.param.f32 	%f14, [ComputeKernelParam_param_7];
	ld.param.f32 	%f15, [ComputeKernelParam_param_8];
	ld.param.f32 	%f16, [ComputeKernelParam_param_9];
	mov.u32 	%r7, %ctaid.x;
	mov.u32 	%r8, %ntid.x;
	mov.u32 	%r9, %tid.x;
	mad.lo.s32 	%r1, %r7, %r8, %r9;
	mov.u32 	%r10, %ctaid.y;
	mov.u32 	%r11, %ntid.y;
	mov.u32 	%r12, %tid.y;
	mad.lo.s32 	%r13, %r10, %r11, %r12;
	setp.ge.s32 	%p1, %r1, %r4;
	setp.ge.s32 	%p2, %r13, %r5;
	or.pred  	%p3, %p1, %p2;
	@%p3 bra 	$L__BB12_4;
	cvta.to.global.u64 	%rd3, %rd2;
	mul.lo.s32 	%r14, %r3, %r13;
	cvt.s64.s32 	%rd4, %r14;
	add.s64 	%rd5, %rd3, %rd4;
	mul.wide.s32 	%rd6, %r1, 12;
	add.s64 	%rd1, %rd5, %rd6;
	ld.global.f32 	%f1, [%rd1];
	ld.global.f32 	%f2, [%rd1+4];
	ld.global.f32 	%f19, [%rd1+8];
	sub.f32 	%f20, %f2, %f1;
	mul.f32 	%f21, %f19, 0f40800000;
	mul.f32 	%f22, %f19, %f21;
	fma.rn.f32 	%f23, %f20, %f20, %f22;
	sqrt.rn.f32 	%f3, %f23;
	add.f32 	%f4, %f19, %f19;
	add.f32 	%f5, %f20, %f3;
	mul.f32 	%f24, %f5, %f5;
	fma.rn.f32 	%f25, %f4, %f4, %f24;
	sqrt.rn.f32 	%f6, %f25;
	setp.leu.f32 	%p4, %f6, 0f00000000;
	mov.f32 	%f77, 0f00000000;
	mov.f32 	%f76, 0f3F800000;
	@%p4 bra 	$L__BB12_3;
	div.rn.f32 	%f76, %f4, %f6;
	div.rn.f32 	%f77, %f5, %f6;
$L__BB12_3:
	add.f32 	%f26, %f1, %f2;
	add.f32 	%f27, %f26, %f3;
	mul.f32 	%f28, %f27, 0f3F000000;
	sub.f32 	%f29, %f26, %f3;
	mul.f32 	%f30, %f29, 0f3F000000;
	sub.f32 	%f31, %f28, %f30;
	mul.f32 	%f32, %f31, %f31;
	add.f32 	%f33, %f28, %f30;
	mul.f32 	%f34, %f33, %f33;
	div.rn.f32 	%f35, %f32, %f34;
	sqrt.rn.f32 	%f36, %f35;
	add.f32 	%f37, %f36, 0f3F800000;
	sqrt.rn.f32 	%f38, %f28;
	div.rn.f32 	%f39, %f38, %f12;
	mov.f32 	%f40, 0f3F800000;
	sub.f32 	%f41, %f40, %f39;
	add.f32 	%f42, %f11, %f41;
	min.f32 	%f43, %f42, 0f3F800000;
	max.f32 	%f44, %f43, 0f00000000;
	mul.f32 	%f45, %f13, %f15;
	mul.f32 	%f46, %f45, %f37;
	div.rn.f32 	%f47, %f13, %f16;
	mul.f32 	%f48, %f47, %f37;
	sub.f32 	%f49, %f40, %f44;
	mul.f32 	%f50, %f13, %f44;
	mul.f32 	%f51, %f14, %f50;
	fma.rn.f32 	%f52, %f46, %f49, %f51;
	fma.rn.f32 	%f53, %f48, %f49, %f51;
	mul.f32 	%f54, %f52, %f52;
	mul.f32 	%f55, %f53, %f53;
	mul.f32 	%f56, %f77, %f54;
	mul.f32 	%f57, %f77, %f56;
	mul.f32 	%f58, %f76, %f76;
	fma.rn.f32 	%f59, %f58, %f55, %f57;
	mul.f32 	%f60, %f76, %f77;
	mul.f32 	%f61, %f60, %f55;
	mul.f32 	%f62, %f76, %f56;
	sub.f32 	%f63, %f61, %f62;
	mul.f32 	%f64, %f54, %f76;
	mul.f32 	%f65, %f77, %f77;
	mul.f32 	%f66, %f76, %f64;
	fma.rn.f32 	%f67, %f65, %f55, %f66;
	mul.f32 	%f68, %f59, %f67;
	mul.f32 	%f69, %f63, %f63;
	sub.f32 	%f70, %f68, %f69;
	add.f32 	%f71, %f70, 0f2EDBE6FF;
	div.rn.f32 	%f72, %f67, %f71;
	div.rn.f32 	%f73, %f59, %f71;
	neg.f32 	%f74, %f63;
	div.rn.f32 	%f75, %f74, %f71;
	st.global.f32 	[%rd1], %f72;
	st.global.f32 	[%rd1+4], %f73;
	st.global.f32 	[%rd1+8], %f75;
$L__BB12_4:
	ret;

}
	// .globl	fourierFilter
.visible .entry fourierFilter(
	.param .u64 .ptr .align 1 fourierFilter_param_0,
	.param .u64 fourierFilter_param_1,
	.param .u32 fourierFilter_param_2,
	.param .u32 fourierFilter_param_3,
	.param .f32 fourierFilter_param_4,
	.param .f32 fourierFilter_param_5,
	.param .f32 fourierFilter_param_6,
	.param .f32 fourierFilter_param_7,
	.param .u32 fourierFilter_param_8
)
{
	.reg .pred 	%p<23>;
	.reg .b32 	%r<21>;
	.reg .b32 	%f<105>;
	.reg .b64 	%rd<8>;

	ld.param.u64 	%rd2, [fourierFilter_param_0];
	ld.param.u64 	%rd3, [fourierFilter_param_1];
	ld.param.u32 	%r3, [fourierFilter_param_2];
	ld.param.u32 	%r4, [fourierFilter_param_3];
	ld.param.f32 	%f19, [fourierFilter_param_4];
	ld.param.f32 	%f20, [fourierFilter_param_5];
	ld.param.f32 	%f21, [fourierFilter_param_6];
	ld.param.f32 	%f22, [fourierFilter_param_7];
	ld.param.u32 	%r5, [fourierFilter_param_8];
	mov.u32 	%r6, %ctaid.x;
	mov.u32 	%r7, %ntid.x;
	mov.u32 	%r8, %tid.x;
	mad.lo.s32 	%r1, %r6, %r7, %r8;
	mov.u32 	%r9, %ctaid.y;
	mov.u32 	%r10, %ntid.y;
	mov.u32 	%r11, %tid.y;
	mad.lo.s32 	%r2, %r9, %r10, %r11;
	shr.u32 	%r12, %r3, 31;
	add.s32 	%r13, %r3, %r12;
	shr.s32 	%r14, %r13, 1;
	setp.gt.s32 	%p1, %r1, %r14;
	setp.ge.s32 	%p2, %r2, %r4;
	or.pred  	%p3, %p1, %p2;
	@%p3 bra 	$L__BB13_12;
	cvt.rn.f32.s32 	%f23, %r1;
	cvt.rn.f32.u32 	%f24, %r2;
	cvt.rn.f32.u32 	%f1, %r4;
	mul.f32 	%f25, %f1, 0f3F000000;
	setp.lt.f32 	%p4, %f25, %f24;
	sub.f32 	%f26, %f1, %f24;
	neg.f32 	%f27, %f26;
	selp.f32 	%f28, %f27, %f24, %p4;
	cvt.rn.f32.s32 	%f29, %r3;
	div.rn.f32 	%f30, %f23, %f29;
	div.rn.f32 	%f2, %f28, %f1;
	mul.f32 	%f31, %f2, %f2;
	fma.rn.f32 	%f32, %f30, %f30, %f31;
	sqrt.rn.f32 	%f3, %f32;
	sub.f32 	%f4, %f19, %f21;
	add.f32 	%f5, %f20, %f22;
	setp.gt.f32 	%p5, %f4, 0f00000000;
	setp.le.f32 	%p6, %f3, %f4;
	selp.f32 	%f33, 0f3F800000, 0f00000000, %p6;
	setp.le.f32 	%p7, %f3, 0f3F800000;
	selp.f32 	%f34, 0f3F800000, 0f00000000, %p7;
	selp.f32 	%f101, %f33, %f34, %p5;
	setp.leu.f32 	%p8, %f21, 0f00000000;
	@%p8 bra 	$L__BB13_3;
	mov.f32 	%f35, 0f3F800000;
	sub.f32 	%f36, %f35, %f101;
	sub.f32 	%f37, %f3, %f4;
	add.f32 	%f38, %f21, %f21;
	mul.f32 	%f39, %f21, %f38;
	neg.f32 	%f40, %f37;
	mul.f32 	%f41, %f37, %f40;
	div.rn.f32 	%f42, %f41, %f39;
	fma.rn.f32 	%f43, %f42, 0f3BBB989D, 0f3F000000;
	cvt.sat.f32.f32 	%f44, %f43;
	mov.f32 	%f45, 0f4B400001;
	mov.f32 	%f46, 0f437C0000;
	fma.rm.f32 	%f47, %f44, %f46, %f45;
	add.f32 	%f48, %f47, 0fCB40007F;
	neg.f32 	%f49, %f48;
	fma.rn.f32 	%f50, %f42, 0f3FB8AA3B, %f49;
	fma.rn.f32 	%f51, %f42, 0f32A57060, %f50;
	mov.b32 	%r15, %f47;
	shl.b32 	%r16, %r15, 23;
	mov.b32 	%f52, %r16;
	ex2.approx.ftz.f32 	%f53, %f51;
	mul.f32 	%f54, %f53, %f52;
	mul.f32 	%f55, %f36, %f54;
	setp.gt.f32 	%p9, %f55, 0f3A83126F;
	selp.f32 	%f101, %f55, %f101, %p9;
$L__BB13_3:
	setp.leu.f32 	%p10, %f21, 0f00000000;
	setp.neu.f32 	%p11, %f4, 0f00000000;
	setp.neu.f32 	%p12, %f5, 0f00000000;
	or.pred  	%p13, %p11, %p12;
	setp.neu.f32 	%p14, %f22, 0f00000000;
	or.pred  	%p15, %p14, %p13;
	or.pred  	%p16, %p10, %p15;
	@%p16 bra 	$L__BB13_5;
	sub.f32 	%f56, %f3, %f4;
	add.f32 	%f57, %f21, %f21;
	mul.f32 	%f58, %f21, %f57;
	neg.f32 	%f59, %f56;
	mul.f32 	%f60, %f56, %f59;
	div.rn.f32 	%f61, %f60, %f58;
	fma.rn.f32 	%f62, %f61, 0f3BBB989D, 0f3F000000;
	cvt.sat.f32.f32 	%f63, %f62;
	mov.f32 	%f64, 0f4B400001;
	mov.f32 	%f65, 0f437C0000;
	fma.rm.f32 	%f66, %f63, %f65, %f64;
	add.f32 	%f67, %f66, 0fCB40007F;
	neg.f32 	%f68, %f67;
	fma.rn.f32 	%f69, %f61, 0f3FB8AA3B, %f68;
	fma.rn.f32 	%f70, %f61, 0f32A57060, %f69;
	mov.b32 	%r17, %f66;
	shl.b32 	%r18, %r17, 23;
	mov.b32 	%f71, %r18;
	ex2.approx.ftz.f32 	%f72, %f70;
	mul.f32 	%f101, %f72, %f71;
$L__BB13_5:
	setp.leu.f32 	%p17, %f5, 0f00000000;
	@%p17 bra 	$L__BB13_8;
	setp.ge.f32 	%p18, %f3, %f5;
	selp.f32 	%f11, 0f3F800000, 0f00000000, %p18;
	mul.f32 	%f101, %f11, %f101;
	setp.leu.f32 	%p19, %f22, 0f00000000;
	@%p19 bra 	$L__BB13_8;
	mov.f32 	%f73, 0f3F800000;
	sub.f32 	%f74, %f73, %f11;
	sub.f32 	%f75, %f3, %f5;
	add.f32 	%f76, %f22, %f22;
	mul.f32 	%f77, %f22, %f76;
	neg.f32 	%f78, %f75;
	mul.f32 	%f79, %f75, %f78;
	div.rn.f32 	%f80, %f79, %f77;
	fma.rn.f32 	%f81, %f80, 0f3BBB989D, 0f3F000000;
	cvt.sat.f32.f32 	%f82, %f81;
	mov.f32 	%f83, 0f4B400001;
	mov.f32 	%f84, 0f437C0000;
	fma.rm.f32 	%f85, %f82, %f84, %f83;
	add.f32 	%f86, %f85, 0fCB40007F;
	neg.f32 	%f87, %f86;
	fma.rn.f32 	%f88, %f80, 0f3FB8AA3B, %f87;
	fma.rn.f32 	%f89, %f80, 0f32A57060, %f88;
	mov.b32 	%r19, %f85;
	shl.b32 	%r20, %r19, 23;
	mov.b32 	%f90, %r20;
	ex2.approx.ftz.f32 	%f91, %f89;
	mul.f32 	%f92, %f91, %f90;
	mul.f32 	%f93, %f74, %f92;
	setp.gt.f32 	%p20, %f93, 0f3A83126F;
	selp.f32 	%f101, %f93, %f101, %p20;
$L__BB13_8:
	cvt.u64.u32 	%rd4, %r2;
	cvta.to.global.u64 	%rd5, %rd2;
	mad.lo.s64 	%rd6, %rd3, %rd4, %rd5;
	mul.wide.s32 	%rd7, %r1, 8;
	add.s64 	%rd1, %rd6, %rd7;
	setp.lt.s32 	%p21, %r1, %r5;
	@%p21 bra 	$L__BB13_10;
	ld.global.v2.f32 	{%f94, %f95}, [%rd1];
	abs.f32 	%f96, %f2;
	mul.f32 	%f97, %f96, %f1;
	cvt.rn.f32.s32 	%f98, %r5;
	setp.geu.f32 	%p22, %f97, %f98;
	mul.f32 	%f103, %f101, %f95;
	mul.f32 	%f104, %f101, %f94;
	@%p22 bra 	$L__BB13_11;
$L__BB13_10:
	mov.f32 	%f103, 0f00000000;
	mov.f32 	%f104, %f103;
$L__BB13_11:
	st.global.v2.f32 	[%rd1], {%f104, %f103};
$L__BB13_12:
	ret;

}
	// .globl	fftshift
.visible .entry fftshift(
	.param .u64 .ptr .align 1 fftshift_param_0,
	.param .u32 fftshift_param_1,
	.param .u32 fftshift_param_2
)
{
	.reg .pred 	%p<4>;
	.reg .b32 	%r<21>;
	.reg .b32 	%f<8>;
	.reg .b64 	%rd<5>;

	ld.param.u64 	%rd1, [fftshift_param_0];
	ld.param.u32 	%r3, [fftshift_param_1];
	ld.param.u32 	%r4, [fftshift_param_2];
	mov.u32 	%r5, %ctaid.x;
	mov.u32 	%r6, %ntid.x;
	mov.u32 	%r7, %tid.x;
	mad.lo.s32 	%r1, %r5, %r6, %r7;
	mov.u32 	%r8, %ctaid.y;
	mov.u32 	%r9, %ntid.y;
	mov.u32 	%r10, %tid.y;
	mad.lo.s32 	%r2, %r8, %r9, %r10;
	setp.ge.s32 	%p1, %r1, %r3;
	setp.ge.s32 	%p2, %r2, %r4;
	or.pred  	%p3, %p1, %p2;
	@%p3 bra 	$L__BB14_2;
	cvta.to.global.u64 	%rd2, %rd1;
	shr.u32 	%r11, %r3, 31;
	add.s32 	%r12, %r3, %r11;
	shr.u32 	%r13, %r12, 1;
	shr.u32 	%r14, %r4, 1;
	add.s32 	%r15, %r2, %r1;
	sub.s32 	%r16, %r15, %r13;
	sub.s32 	%r17, %r16, %r14;
	shl.b32 	%r18, %r17, 1;
	and.b32  	%r19, %r18, 2;
	cvt.rn.f32.u32 	%f1, %r19;
	mov.f32 	%f2, 0f3F800000;
	sub.f32 	%f3, %f2, %f1;
	mad.lo.s32 	%r20, %r3, %r2, %r1;
	mul.wide.s32 	%rd3, %r20, 8;
	add.s64 	%rd4, %rd2, %rd3;
	ld.global.v2.f32 	{%f4, %f5}, [%rd4];
	mul.f32 	%f6, %f3, %f4;
	mul.f32 	%f7, %f3, %f5;
	st.global.v2.f32 	[%rd4], {%f6, %f7};
$L__BB14_2:
	ret;

}


// ===== COMPILED SASS (sm_100) =====

	.target	sm_100

	.elftype	@"ET_EXEC"


//--------------------- .note.nv.tkinfo           --------------------------
	.section	.note.nv.tkinfo,"",@"SHT_NOTE"
	.sectionflags	@"SHF_NOTE_NV_TKINFO"
	.tkinfo
        /*0018*/ 	.word	0x00000002
        /*0030*/ 	.string	""
        /*0030*/ 	.string	"ptxas"
        /*0030*/ 	.string	"Cuda compilation tools, release 13.0, V13.0.88"
        /*0030*/ 	.string	"Build cuda_13.0.r13.0/compiler.36424714_0"
        /*0030*/ 	.string	"-arch sm_100 -m 64 "



//--------------------- .note.nv.cuinfo           --------------------------
	.section	.note.nv.cuinfo,"",@"SHT_NOTE"
	.sectionflags	@"SHF_NOTE_NV_CUINFO"
        /*0018*/ 	.short	0x0002
        /*001a*/ 	.short	0x0064
        /*001c*/ 	.short	0x0082
	.zero		2


//--------------------- .nv.info                  --------------------------
	.section	.nv.info,"",@"SHT_CUDA_INFO"
	.align	4


	//----- nvinfo : EIATTR_REGCOUNT
	.align		4
        /*0000*/ 	.byte	0x04, 0x2f
        /*0002*/ 	.short	(.L_7 - .L_6)
	.align		4
.L_6:
        /*0004*/ 	.word	index@(squaredSum)
        /*0008*/ 	.word	0x0000001f


	//----- nvinfo : EIATTR_FRAME_SIZE
	.align		4
.L_7:
        /*000c*/ 	.byte	0x04, 0x11
        /*000e*/ 	.short	(.L_9 - .L_8)
	.align		4
.L_8:
        /*0010*/ 	.word	index@(squaredSum)
        /*0014*/ 	.word	0x00000000


	//----- nvinfo : EIATTR_REGCOUNT
	.align		4
.L_9:
        /*0018*/ 	.byte	0x04, 0x2f
        /*001a*/ 	.short	(.L_11 - .L_10)
	.align		4
.L_10:
        /*001c*/ 	.word	index@(boxFilterWithBorderX)
        /*0020*/ 	.word	0x00000019


	//----- nvinfo : EIATTR_FRAME_SIZE
	.align		4
.L_11:
        /*0024*/ 	.byte	0x04, 0x11
        /*0026*/ 	.short	(.L_13 - .L_12)
	.align		4
.L_12:
        /*0028*/ 	.word	index@(boxFilterWithBorderX)
        /*002c*/ 	.word	0x00000000


	//----- nvinfo : EIATTR_REGCOUNT
	.align		4
.L_13:
        /*0030*/ 	.byte	0x04, 0x2f
        /*0032*/ 	.short	(.L_15 - .L_14)
	.align		4
.L_14:
        /*0034*/ 	.word	index@(boxFilterWithBorderY)
        /*0038*/ 	.word	0x00000017


	//----- nvinfo : EIATTR_FRAME_SIZE
	.align		4
.L_15:
        /*003c*/ 	.byte	0x04, 0x11
        /*003e*/ 	.short	(.L_17 - .L_16)
	.align		4
.L_16:
        /*0040*/ 	.word	index@(boxFilterWithBorderY)
        /*0044*/ 	.word	0x00000000


	//----- nvinfo : EIATTR_REGCOUNT
	.align		4
.L_17:
        /*0048*/ 	.byte	0x04, 0x2f
        /*004a*/ 	.short	(.L_19 - .L_18)
	.align		4
.L_18:
        /*004c*/ 	.word	index@(normalizedCC)
        /*0050*/ 	.word	0x00000014


	//----- nvinfo : EIATTR_FRAME_SIZE
	.align		4
.L_19:
        /*0054*/ 	.byte	0x04, 0x11
        /*0056*/ 	.short	(.L_21 - .L_20)
	.align		4
.L_20:
        /*0058*/ 	.word	index@(normalizedCC)
        /*005c*/ 	.word	0x00000000


	//----- nvinfo : EIATTR_REGCOUNT
	.align		4
.L_21:
        /*0060*/ 	.byte	0x04, 0x2f
        /*0062*/ 	.short	(.L_23 - .L_22)
	.align		4
.L_22:
        /*0064*/ 	.word	index@(convertToTilesOverlapBorder)
        /*0068*/ 	.word	0x0000001e


	//----- nvinfo : EIATTR_FRAME_SIZE
	.align		4
.L_23:
        /*006c*/ 	.byte	0x04, 0x11
        /*006e*/ 	.short	(.L_25 - .L_24)
	.align		4
.L_24:
        /*0070*/ 	.word	index@(convertToTilesOverlapBorder)
        /*0074*/ 	.word	0x00000000


	//----- nvinfo : EIATTR_REGCOUNT
	.align		4
.L_25:
        /*0078*/ 	.byte	0x04, 0x2f
        /*007a*/ 	.short	(.L_27 - .L_26)
	.align		4
.L_26:
        /*007c*/ 	.word	index@(convertToTilesOverlapPreShift)
        /*0080*/ 	.word	0x0000001e


	//----- nvinfo : EIATTR_FRAME_SIZE
	.align		4
.L_27:
        /*0084*/ 	.byte	0x04, 0x11
        /*0086*/ 	.short	(.L_29 - .L_28)
	.align		4
.L_28:
        /*0088*/ 	.word	index@(convertToTilesOverlapPreShift)
        /*008c*/ 	.word	0x00000000


	//----- nvinfo : EIATTR_REGCOUNT
	.align		4
.L_29:
        /*0090*/ 	.byte	0x04, 0x2f
        /*0092*/ 	.short	(.L_31 - .L_30)
	.align		4
.L_30:
        /*0094*/ 	.word	index@(GammasRGB)
        /*0098*/ 	.word	0x00000012


	//----- nvinfo : EIATTR_FRAME_SIZE
	.align		4
.L_31:
        /*009c*/ 	.byte	0x04, 0x11
        /*009e*/ 	.short	(.L_33 - .L_32)
	.align		4
.L_32:
        /*00a0*/ 	.word	index@(GammasRGB)
        /*00a4*/ 	.word	0x00000000


	//----- nvinfo : EIATTR_REGCOUNT
	.align		4
.L_33:
        /*00a8*/ 	.byte	0x04, 0x2f
        /*00aa*/ 	.short	(.L_35 - .L_34)
	.align		4
.L_34:
        /*00ac*/ 	.word	index@(ApplyWeighting)
        /*00b0*/ 	.word	0x00000018


	//----- nvinfo : EIATTR_FRAME_SIZE
	.align		4
.L_35:
        /*00b4*/ 	.byte	0x04, 0x11
        /*00b6*/ 	.short	(.L_37 - .L_36)
	.align		4
.L_36:
        /*00b8*/ 	.word	index@($__internal_6_$__cuda_sm3x_div_rn_noftz_f32_slowpath)
        /*00bc*/ 	.word	0x00000000


	//----- nvinfo : EIATTR_FRAME_SIZE
	.align		4
.L_37:
        /*00c0*/ 	.byte	0x04, 0x11
        /*00c2*/ 	.short	(.L_39 - .L_38)
	.align		4
.L_38:
        /*00c4*/ 	.word	index@(ApplyWeighting)
        /*00c8*/ 	.word	0x00000000


	//----- nvinfo : EIATTR_REGCOUNT
	.align		4
.L_39:
        /*00cc*/ 	.byte	0x04, 0x2f
        /*00ce*/ 	.short	(.L_41 - .L_40)
	.align		4
.L_40:
        /*00d0*/ 	.word	index@(conjugateComplexMulKernel)
        /*00d4*/ 	.word	0x0000000c


	//----- nvinfo : EIATTR_FRAME_SIZE
	.align		4
.L_41:
        /*00d8*/ 	.byte	0x04, 0x11
        /*00da*/ 	.short	(.L_43 - .L_42)
	.align		4
.L_42:
        /*00dc*/ 	.word	index@(conjugateComplexMulKernel)
        /*00e0*/ 	.word	0x00000000


	//----- nvinfo : EIATTR_REGCOUNT
	.align		4
.L_43:
        /*00e4*/ 	.byte	0x04, 0x2f
        /*00e6*/ 	.short	(.L_45 - .L_44)
	.align		4
.L_44:
        /*00e8*/ 	.word	index@(findMinimum)
        /*00ec*/ 	.word	0x0000001e


	//----- nvinfo : EIATTR_FRAME_SIZE
	.align		4
.L_45:
        /*00f0*/ 	.byte	0x04, 0x11
        /*00f2*/ 	.short	(.L_47 - .L_46)
	.align		4
.L_46:
        /*00f4*/ 	.word	index@($__internal_5_$__cuda_sm3x_div_rn_noftz_f32_slowpath)
        /*00f8*/ 	.word	0x00000000


	//----- nvinfo : EIATTR_FRAME_SIZE
	.align		4
.L_47:
        /*00fc*/ 	.byte	0x04, 0x11
        /*00fe*/ 	.short	(.L_49 - .L_48)
	.align		4
.L_48:
        /*0100*/ 	.word	index@(findMinimum)
        /*0104*/ 	.word	0x00000000


	//----- nvinfo : EIATTR_REGCOUNT
	.align		4
.L_49:
        /*0108*/ 	.byte	0x04, 0x2f
        /*010a*/ 	.short	(.L_51 - .L_50)
	.align		4
.L_50:
        /*010c*/ 	.word	index@(UpSampleShifts)
        /*0110*/ 	.word	0x00000018


	//----- nvinfo : EIATTR_FRAME_SIZE
	.align		4
.L_51:
        /*0114*/ 	.byte	0x04, 0x11
        /*0116*/ 	.short	(.L_53 - .L_52)
	.align		4
.L_52:
        /*0118*/ 	.word	index@($__internal_4_$__cuda_sm3x_div_rn_noftz_f32_slowpath)
        /*011c*/ 	.word	0x00000000


	//----- nvinfo : EIATTR_FRAME_SIZE
	.align		4
.L_53:
        /*0120*/ 	.byte	0x04, 0x11
        /*0122*/ 	.short	(.L_55 - .L_54)
	.align		4
.L_54:
        /*0124*/ 	.word	index@(UpSampleShifts)
        /*0128*/ 	.word	0x00000000


	//----- nvinfo : EIATTR_REGCOUNT
	.align		4
.L_55:
        /*012c*/ 	.byte	0x04, 0x2f
        /*012e*/ 	.short	(.L_57 - .L_56)
	.align		4
.L_56:
        /*0130*/ 	.word	index@(ComputeStructureTensor)
        /*0134*/ 	.word	0x00000010


	//----- nvinfo : EIATTR_FRAME_SIZE
	.align		4
.L_57:
        /*0138*/ 	.byte	0x04, 0x11
        /*013a*/ 	.short	(.L_59 - .L_58)
	.align		4
.L_58:
        /*013c*/ 	.word	index@(ComputeStructureTensor)
        /*0140*/ 	.word	0x00000000


	//----- nvinfo : EIATTR_REGCOUNT
	.align		4
.L_59:
        /*0144*/ 	.byte	0x04, 0x2f
        /*0146*/ 	.short	(.L_61 - .L_60)
	.align		4
.L_60:
        /*0148*/ 	.word	index@(ComputeKernelParam)
        /*014c*/ 	.word	0x00000018


	//----- nvinfo : EIATTR_FRAME_SIZE
	.align		4
.L_61:
        /*0150*/ 	.byte	0x04, 0x11
        /*0152*/ 	.short	(.L_63 - .L_62)
	.align		4
.L_62:
        /*0154*/ 	.word	index@($__internal_3_$__cuda_sm3x_div_rn_noftz_f32_slowpath)
        /*0158*/ 	.word	0x00000000


	//----- nvinfo : EIATTR_FRAME_SIZE
	.align		4
.L_63:
        /*015c*/ 	.byte	0x04, 0x11
        /*015e*/ 	.short	(.L_65 - .L_64)
	.align		4
.L_64:
        /*0160*/ 	.word	index@($__internal_2_$__cuda_sm20_sqrt_rn_f32_slowpath)
        /*0164*/ 	.word	0x00000000


	//----- nvinfo : EIATTR_FRAME_SIZE
	.align		4
.L_65:
        /*0168*/ 	.byte	0x04, 0x11
        /*016a*/ 	.short	(.L_67 - .L_66)
	.align		4
.L_66:
        /*016c*/ 	.word	index@(ComputeKernelParam)
        /*0170*/ 	.word	0x00000000


	//----- nvinfo : EIATTR_REGCOUNT
	.align		4
.L_67:
        /*0174*/ 	.byte	0x04, 0x2f
        /*0176*/ 	.short	(.L_69 - .L_68)
	.align		4
.L_68:
        /*0178*/ 	.word	index@(fourierFilter)
        /*017c*/ 	.word	0x00000016


	//----- nvinfo : EIATTR_FRAME_SIZE
	.align		4
.L_69:
        /*0180*/ 	.byte	0x04, 0x11
        /*0182*/ 	.short	(.L_71 - .L_70)
	.align		4
.L_70:
        /*0184*/ 	.word	index@($__internal_1_$__cuda_sm3x_div_rn_noftz_f32_slowpath)
        /*0188*/ 	.word	0x00000000


	//----- nvinfo : EIATTR_FRAME_SIZE
	.align		4
.L_71:
        /*018c*/ 	.byte	0x04, 0x11
        /*018e*/ 	.short	(.L_73 - .L_72)
	.align		4
.L_72:
        /*0190*/ 	.word	index@($__internal_0_$__cuda_sm20_sqrt_rn_f32_slowpath)
        /*0194*/ 	.word	0x00000000


	//----- nvinfo : EIATTR_FRAME_SIZE
	.align		4
.L_73:
        /*0198*/ 	.byte	0x04, 0x11
        /*019a*/ 	.short	(.L_75 - .L_74)
	.align		4
.L_74:
        /*019c*/ 	.word	index@(fourierFilter)
        /*01a0*/ 	.word	0x00000000


	//----- nvinfo : EIATTR_REGCOUNT
	.align		4
.L_75:
        /*01a4*/ 	.byte	0x04, 0x2f
        /*01a6*/ 	.short	(.L_77 - .L_76)
	.align		4
.L_76:
        /*01a8*/ 	.word	index@(fftshift)
        /*01ac*/ 	.word	0x0000000a


	//----- nvinfo : EIATTR_FRAME_SIZE
	.align		4
.L_77:
        /*01b0*/ 	.byte	0x04, 0x11
        /*01b2*/ 	.short	(.L_79 - .L_78)
	.align		4
.L_78:
        /*01b4*/ 	.word	index@(fftshift)
        /*01b8*/ 	.word	0x00000000


	//----- nvinfo : EIATTR_MIN_STACK_SIZE
	.align		4
.L_79:
        /*01bc*/ 	.byte	0x04, 0x12
        /*01be*/ 	.short	(.L_81 - .L_80)
	.align		4
.L_80:
        /*01c0*/ 	.word	index@(fftshift)
        /*01c4*/ 	.word	0x00000000


	//----- nvinfo : EIATTR_MIN_STACK_SIZE
	.align		4
.L_81:
        /*01c8*/ 	.byte	0x04, 0x12
        /*01ca*/ 	.short	(.L_83 - .L_82)
	.align		4
.L_82:
        /*01cc*/ 	.word	index@(fourierFilter)
        /*01d0*/ 	.word	0x00000000


	//----- nvinfo : EIATTR_MIN_STACK_SIZE
	.align		4
.L_83:
        /*01d4*/ 	.byte	0x04, 0x12
        /*01d6*/ 	.short	(.L_85 - .L_84)
	.align		4
.L_84:
        /*01d8*/ 	.word	index@(ComputeKernelParam)
        /*01dc*/ 	.word	0x00000000


	//----- nvinfo : EIATTR_MIN_STACK_SIZE
	.align		4
.L_85:
        /*01e0*/ 	.byte	0x04, 0x12
        /*01e2*/ 	.short	(.L_87 - .L_86)
	.align		4
.L_86:
        /*01e4*/ 	.word	index@(ComputeStructureTensor)
        /*01e8*/ 	.word	0x00000000


	//----- nvinfo : EIATTR_MIN_STACK_SIZE
	.align		4
.L_87:
        /*01ec*/ 	.byte	0x04, 0x12
        /*01ee*/ 	.short	(.L_89 - .L_88)
	.align		4
.L_88:
        /*01f0*/ 	.word	index@(UpSampleShifts)
        /*01f4*/ 	.word	0x00000000


	//----- nvinfo : EIATTR_MIN_STACK_SIZE
	.align		4
.L_89:
        /*01f8*/ 	.byte	0x04, 0x12
        /*01fa*/ 	.short	(.L_91 - .L_90)
	.align		4
.L_90:
        /*01fc*/ 	.word	index@(findMinimum)
        /*0200*/ 	.word	0x00000000


	//----- nvinfo : EIATTR_MIN_STACK_SIZE
	.align		4
.L_91:
        /*0204*/ 	.byte	0x04, 0x12
        /*0206*/ 	.short	(.L_93 - .L_92)
	.align		4
.L_92:
        /*0208*/ 	.word	index@(conjugateComplexMulKernel)
        /*020c*/ 	.word	0x00000000


	//----- nvinfo : EIATTR_MIN_STACK_SIZE
	.align		4
.L_93:
        /*0210*/ 	.byte	0x04, 0x12
        /*0212*/ 	.short	(.L_95 - .L_94)
	.align		4
.L_94:
        /*0214*/ 	.word	index@(ApplyWeighting)
        /*0218*/ 	.word	0x00000000


	//----- nvinfo : EIATTR_MIN_STACK_SIZE
	.align		4
.L_95:
        /*021c*/ 	.byte	0x04, 0x12
        /*021e*/ 	.short	(.L_97 - .L_96)
	.align		4
.L_96:
        /*0220*/ 	.word	index@(GammasRGB)
        /*0224*/ 	.word	0x00000000


	//----- nvinfo : EIATTR_MIN_STACK_SIZE
	.align		4
.L_97:
        /*0228*/ 	.byte	0x04, 0x12
        /*022a*/ 	.short	(.L_99 - .L_98)
	.align		4
.L_98:
        /*022c*/ 	.word	index@(convertToTilesOverlapPreShift)
        /*0230*/ 	.word	0x00000000


	//----- nvinfo : EIATTR_MIN_STACK_SIZE
	.align		4
.L_99:
        /*0234*/ 	.byte	0x04, 0x12
        /*0236*/ 	.short	(.L_101 - .L_100)
	.align		4
.L_100:
        /*0238*/ 	.word	index@(convertToTilesOverlapBorder)
        /*023c*/ 	.word	0x00000000


	//----- nvinfo : EIATTR_MIN_STACK_SIZE
	.align		4
.L_101:
        /*0240*/ 	.byte	0x04, 0x12
        /*0242*/ 	.short	(.L_103 - .L_102)
	.align		4
.L_102:
        /*0244*/ 	.word	index@(normalizedCC)
        /*0248*/ 	.word	0x00000000


	//----- nvinfo : EIATTR_MIN_STACK_SIZE
	.align		4
.L_103:
        /*024c*/ 	.byte	0x04, 0x12
        /*024e*/ 	.short	(.L_105 - .L_104)
	.align		4
.L_104:
        /*0250*/ 	.word	index@(boxFilterWithBorderY)
        /*0254*/ 	.word	0x00000000


	//----- nvinfo : EIATTR_MIN_STACK_SIZE
	.align		4
.L_105:
        /*0258*/ 	.byte	0x04, 0x12
        /*025a*/ 	.short	(.L_107 - .L_106)
	.align		4
.L_106:
        /*025c*/ 	.word	index@(boxFilterWithBorderX)
        /*0260*/ 	.word	0x00000000


	//----- nvinfo : EIATTR_MIN_STACK_SIZE
	.align		4
.L_107:
        /*0264*/ 	.byte	0x04, 0x12
        /*0266*/ 	.short	(.L_109 - .L_108)
	.align		4
.L_108:
        /*0268*/ 	.word	index@(squaredSum)
        /*026c*/ 	.word	0x00000000
.L_109:


//--------------------- .nv.compat                --------------------------
	.section	.nv.compat,"",@"SHT_CUDA_COMPAT_INFO"
	.align	4
        /*0000*/ 	.byte	0x02, 0x09, 0x00, 0x00, 0x02, 0x02, 0x01, 0x00, 0x02, 0x05, 0x05, 0x00, 0x03, 0x07, 0x01, 0x01
        /*0010*/ 	.byte	0x02, 0x03, 0x00, 0x00, 0x02, 0x06, 0x01, 0x00, 0x04, 0x0b, 0x08, 0x00, 0x01, 0x00, 0x00, 0x00
        /*0020*/ 	.byte	0x00, 0x00, 0x00, 0x00


//--------------------- .nv.info.fftshift         --------------------------
	.section	.nv.info.fftshift,"",@"SHT_CUDA_INFO"
	.sectionflags	@""
	.align	4


	//----- nvinfo : EIATTR_CUDA_API_VERSION
	.align		4
        /*0000*/ 	.byte	0x04, 0x37
        /*0002*/ 	.short	(.L_111 - .L_110)
.L_110:
        /*0004*/ 	.word	0x00000082


	//----- nvinfo : EIATTR_KPARAM_INFO
	.align		4
.L_111:
        /*0008*/ 	.byte	0x04, 0x17
        /*000a*/ 	.short	(.L_113 - .L_112)
.L_112:
        /*000c*/ 	.word	0x00000000
        /*0010*/ 	.short	0x0002
        /*0012*/ 	.short	0x000c
        /*0014*/ 	.byte	0x00, 0xf0, 0x11, 0x00


	//----- nvinfo : EIATTR_KPARAM_INFO
	.align		4
.L_113:
        /*0018*/ 	.byte	0x04, 0x17
        /*001a*/ 	.short	(.L_115 - .L_114)
.L_114:
        /*001c*/ 	.word	0x00000000
        /*0020*/ 	.short	0x0001
        /*0022*/ 	.short	0x0008
        /*0024*/ 	.byte	0x00, 0xf0, 0x11, 0x00


	//----- nvinfo : EIATTR_KPARAM_INFO
	.align		4
.L_115:
        /*0028*/ 	.byte	0x04, 0x17
        /*002a*/ 	.short	(.L_117 - .L_116)
.L_116:
        /*002c*/ 	.word	0x00000000
        /*0030*/ 	.short	0x0000
        /*0032*/ 	.short	0x0000
        /*0034*/ 	.byte	0x00, 0xf5, 0x21, 0x00


	//----- nvinfo : EIATTR_SPARSE_MMA_MASK
	.align		4
.L_117:
        /*0038*/ 	.byte	0x03, 0x50
        /*003a*/ 	.short	0x0000


	//----- nvinfo : EIATTR_MAXREG_COUNT
	.align		4
        /*003c*/ 	.byte	0x03, 0x1b
        /*003e*/ 	.short	0x00ff


	//----- nvinfo : EIATTR_MERCURY_ISA_VERSION
	.align		4
        /*0040*/ 	.byte	0x03, 0x5f
        /*0042*/ 	.short	0x0101


	//----- nvinfo : EIATTR_VRC_CTA_INIT_COUNT
	.align		4
        /*0044*/ 	.byte	0x02, 0x4a
	.zero		1
	.zero		1


	//----- nvinfo : EIATTR_EXIT_INSTR_OFFSETS
	.align		4
        /*0048*/ 	.byte	0x04, 0x1c
        /*004a*/ 	.short	(.L_119 - .L_118)


	//   ....[0]....
.L_118:
        /*004c*/ 	.word	0x000000c0


	//   ....[1]....
        /*0050*/ 	.word	0x000001e0


	//----- nvinfo : EIATTR_CBANK_PARAM_SIZE
	.align		4
.L_119:
        /*0054*/ 	.byte	0x03, 0x19
        /*0056*/ 	.short	0x0010


	//----- nvinfo : EIATTR_PARAM_CBANK
	.align		4
        /*0058*/ 	.byte	0x04, 0x0a
        /*005a*/ 	.short	(.L_121 - .L_120)
	.align		4
.L_120:
        /*005c*/ 	.word	index@(.nv.constant0.fftshift)
        /*0060*/ 	.short	0x0380
        /*0062*/ 	.short	0x0010


	//----- nvinfo : EIATTR_SW_WAR
	.align		4
.L_121:
        /*0064*/ 	.byte	0x04, 0x36
        /*0066*/ 	.short	(.L_123 - .L_122)
.L_122:
        /*0068*/ 	.word	0x00000008
.L_123:


//--------------------- .nv.info.fourierFilter    --------------------------
	.section	.nv.info.fourierFilter,"",@"SHT_CUDA_INFO"
	.sectionflags	@""
	.align	4


	//----- nvinfo : EIATTR_CUDA_API_VERSION
	.align		4
        /*0000*/ 	.byte	0x04, 0x37
        /*0002*/ 	.short	(.L_125 - .L_124)
.L_124:
        /*0004*/ 	.word	0x00000082


	//----- nvinfo : EIATTR_KPARAM_INFO
	.align		4
.L_125:
        /*0008*/ 	.byte	0x04, 0x17
        /*000a*/ 	.short	(.L_127 - .L_126)
.L_126:
        /*000c*/ 	.word	0x00000000
        /*0010*/ 	.short	0x0008
        /*0012*/ 	.short	0x0028
        /*0014*/ 	.byte	0x00, 0xf0, 0x11, 0x00


	//----- nvinfo : EIATTR_KPARAM_INFO
	.align		4
.L_127:
        /*0018*/ 	.byte	0x04, 0x17
        /*001a*/ 	.short	(.L_129 - .L_128)
.L_128:
        /*001c*/ 	.word	0x00000000
        /*0020*/ 	.short	0x0007
        /*0022*/ 	.short	0x0024
        /*0024*/ 	.byte	0x00, 0xf0, 0x11, 0x00


	//----- nvinfo : EIATTR_KPARAM_INFO
	.align		4
.L_129:
        /*0028*/ 	.byte	0x04, 0x17
        /*002a*/ 	.short	(.L_131 - .L_130)
.L_130:
        /*002c*/ 	.word	0x00000000
        /*0030*/ 	.short	0x0006
        /*0032*/ 	.short	0x0020
        /*0034*/ 	.byte	0x00, 0xf0, 0x11, 0x00


	//----- nvinfo : EIATTR_KPARAM_INFO
	.align		4
.L_131:
        /*0038*/ 	.byte	0x04, 0x17
        /*003a*/ 	.short	(.L_133 - .L_132)
.L_132:
        /*003c*/ 	.word	0x00000000
        /*0040*/ 	.short	0x0005
        /*0042*/ 	.short	0x001c
        /*0044*/ 	.byte	0x00, 0xf0, 0x11, 0x00


	//----- nvinfo : EIATTR_KPARAM_INFO
	.align		4
.L_133:
        /*0048*/ 	.byte	0x04, 0x17
        /*004a*/ 	.short	(.L_135 - .L_134)
.L_134:
        /*004c*/ 	.word	0x00000000
        /*0050*/ 	.short	0x0004
        /*0052*/ 	.short	0x0018
        /*0054*/ 	.byte	0x00, 0xf0, 0x11, 0x00


	//----- nvinfo : EIATTR_KPARAM_INFO
	.align		4
.L_135:
        /*0058*/ 	.byte	0x04, 0x17
        /*005a*/ 	.short	(.L_137 - .L_136)
.L_136:
        /*005c*/ 	.word	0x00000000
        /*0060*/ 	.short	0x0003
        /*0062*/ 	.short	0x0014
        /*0064*/ 	.byte	0x00, 0xf0, 0x11, 0x00


	//----- nvinfo : EIATTR_KPARAM_INFO
	.align		4
.L_137:
        /*0068*/ 	.byte	0x04, 0x17
        /*006a*/ 	.short	(.L_139 - .L_138)
.L_138:
        /*006c*/ 	.word	0x00000000
        /*0070*/ 	.short	0x0002
        /*0072*/ 	.short	0x0010
        /*0074*/ 	.byte	0x00, 0xf0, 0x11, 0x00


	//----- nvinfo : EIATTR_KPARAM_INFO
	.align		4
.L_139:
        /*0078*/ 	.byte	0x04, 0x17
        /*007a*/ 	.short	(.L_141 - .L_140)
.L_140:
        /*007c*/ 	.word	0x00000000
        /*0080*/ 	.short	0x0001
        /*0082*/ 	.short	0x0008
        /*0084*/ 	.byte	0x00, 0xf0, 0x21, 0x00


	//----- nvinfo : EIATTR_KPARAM_INFO
	.align		4
.L_141:
        /*0088*/ 	.byte	0x04, 0x17
        /*008a*/ 	.short	(.L_143 - .L_142)
.L_142:
        /*008c*/ 	.word	0x00000000
        /*0090*/ 	.short	0x0000
        /*0092*/ 	.short	0x0000
        /*0094*/ 	.byte	0x00, 0xf5, 0x21, 0x00


	//----- nvinfo : EIATTR_SPARSE_MMA_MASK
	.align		4
.L_143:
        /*0098*/ 	.byte	0x03, 0x50
        /*009a*/ 	.short	0x0000


	//----- nvinfo : EIATTR_MAXREG_COUNT
	.align		4
        /*009c*/ 	.byte	0x03, 0x1b
        /*009e*/ 	.short	0x00ff


	//----- nvinfo : EIATTR_MERCURY_ISA_VERSION
	.align		4
        /*00a0*/ 	.byte	0x03, 0x5f
        /*00a2*/ 	.short	0x0101


	//----- nvinfo : EIATTR_VRC_CTA_INIT_COUNT
	.align		4
        /*00a4*/ 	.byte	0x02, 0x4a
	.zero		1
	.zero		1


	//----- nvinfo : EIATTR_EXIT_INSTR_OFFSETS
	.align		4
        /*00a8*/ 	.byte	0x04, 0x1c
        /*00aa*/ 	.short	(.L_145 - .L_144)


	//   ....[0]....
.L_144:
        /*00ac*/ 	.word	0x000000e0


	//   ....[1]....
        /*00b0*/ 	.word	0x00000c90


	//----- nvinfo : EIATTR_CRS_STACK_SIZE
	.align		4
.L_145:
        /*00b4*/ 	.byte	0x04, 0x1e
        /*00b6*/ 	.short	(.L_147 - .L_146)
.L_146:
        /*00b8*/ 	.word	0x00000000


	//----- nvinfo : EIATTR_CBANK_PARAM_SIZE
	.align		4
.L_147:
        /*00bc*/ 	.byte	0x03, 0x19
        /*00be*/ 	.short	0x002c


	//----- nvinfo : EIATTR_PARAM_CBANK
	.align		4
        /*00c0*/ 	.byte	0x04, 0x0a
        /*00c2*/ 	.short	(.L_149 - .L_148)
	.align		4
.L_148:
        /*00c4*/ 	.word	index@(.nv.constant0.fourierFilter)
        /*00c8*/ 	.short	0x0380
        /*00ca*/ 	.short	0x002c


	//----- nvinfo : EIATTR_SW_WAR
	.align		4
.L_149:
        /*00cc*/ 	.byte	0x04, 0x36
        /*00ce*/ 	.short	(.L_151 - .L_150)
.L_150:
        /*00d0*/ 	.word	0x00000008
.L_151:


//--------------------- .nv.info.ComputeKernelParam --------------------------
	.section	.nv.info.ComputeKernelParam,"",@"SHT_CUDA_INFO"
	.sectionflags	@""
	.align	4


	//----- nvinfo : EIATTR_CUDA_API_VERSION
	.align		4
        /*0000*/ 	.byte	0x04, 0x37
        /*0002*/ 	.short	(.L_153 - .L_152)
.L_152:
        /*0004*/ 	.word	0x00000082


	//----- nvinfo : EIATTR_KPARAM_INFO
	.align		4
.L_153:
        /*0008*/ 	.byte	0x04, 0x17
        /*000a*/ 	.short	(.L_155 - .L_154)
.L_154:
        /*000c*/ 	.word	0x00000000
        /*0010*/ 	.short	0x0009
        /*0012*/ 	.short	0x0028
        /*0014*/ 	.byte	0x00, 0xf0, 0x11, 0x00


	//----- nvinfo : EIATTR_KPARAM_INFO
	.align		4
.L_155:
        /*0018*/ 	.byte	0x04, 0x17
        /*001a*/ 	.short	(.L_157 - .L_156)
.L_156:
        /*001c*/ 	.word	0x00000000
        /*0020*/ 	.short	0x0008
        /*0022*/ 	.short	0x0024
        /*0024*/ 	.byte	0x00, 0xf0, 0x11, 0x00


	//----- nvinfo : EIATTR_KPARAM_INFO
	.align		4
.L_157:
        /*0028*/ 	.byte	0x04, 0x17
        /*002a*/ 	.short	(.L_159 - .L_158)
.L_158:
        /*002c*/ 	.word	0x00000000
        /*0030*/ 	.short	0x0007
        /*0032*/ 	.short	0x0020
        /*0034*/ 	.byte	0x00, 0xf0, 0x11, 0x00


	//----- nvinfo : EIATTR_KPARAM_INFO
	.align		4
.L_159:
        /*0038*/ 	.byte	0x04, 0x17
        /*003a*/ 	.short	(.L_161 - .L_160)
.L_160:
        /*003c*/ 	.word	0x00000000
        /*0040*/ 	.short	0x0006
        /*0042*/ 	.short	0x001c
        /*0044*/ 	.byte	0x00, 0xf0, 0x11, 0x00


	//----- nvinfo : EIATTR_KPARAM_INFO
	.align		4
.L_161:
        /*0048*/ 	.byte	0x04, 0x17
        /*004a*/ 	.short	(.L_163 - .L_162)
.L_162:
        /*004c*/ 	.word	0x00000000
        /*0050*/ 	.short	0x0005
        /*0052*/ 	.short	0x0018
        /*0054*/ 	.byte	0x00, 0xf0, 0x11, 0x00


	//----- nvinfo : EIATTR_KPARAM_INFO
	.align		4
.L_163:
        /*0058*/ 	.byte	0x04, 0x17
        /*005a*/ 	.short	(.L_165 - .L_164)
.L_164:
        /*005c*/ 	.word	0x00000000
        /*0060*/ 	.short	0x0004
        /*0062*/ 	.short	0x0014
        /*0064*/ 	.byte	0x00, 0xf0, 0x11, 0x00


	//----- nvinfo : EIATTR_KPARAM_INFO
	.align		4
.L_165:
        /*0068*/ 	.byte	0x04, 0x17
        /*006a*/ 	.short	(.L_167 - .L_166)
.L_166:
        /*006c*/ 	.word	0x00000000
        /*0070*/ 	.short	0x0003
        /*0072*/ 	.short	0x0010
        /*0074*/ 	.byte	0x00, 0xf0, 0x11, 0x00


	//----- nvinfo : EIATTR_KPARAM_INFO
	.align		4
.L_167:
        /*0078*/ 	.byte	0x04, 0x17
        /*007a*/ 	.short	(.L_169 - .L_168)
.L_168:
        /*007c*/ 	.word	0x00000000
        /*0080*/ 	.short	0x0002
        /*0082*/ 	.short	0x000c
        /*0084*/ 	.byte	0x00, 0xf0, 0x11, 0x00


	//----- nvinfo : EIATTR_KPARAM_INFO
	.align		4
.L_169:
        /*0088*/ 	.byte	0x04, 0x17
        /*008a*/ 	.short	(.L_171 - .L_170)
.L_170:
        /*008c*/ 	.word	0x00000000
        /*0090*/ 	.short	0x0001
        /*0092*/ 	.short	0x0008
        /*0094*/ 	.byte	0x00, 0xf0, 0x11, 0x00


	//----- nvinfo : EIATTR_KPARAM_INFO
	.align		4
.L_171:
        /*0098*/ 	.byte	0x04, 0x17
        /*009a*/ 	.short	(.L_173 - .L_172)
.L_172:
        /*009c*/ 	.word	0x00000000
        /*00a0*/ 	.short	0x0000
        /*00a2*/ 	.short	0x0000
        /*00a4*/ 	.byte	0x00, 0xf5, 0x21, 0x00


	//----- nvinfo : EIATTR_SPARSE_MMA_MASK
	.align		4
.L_173:
        /*00a8*/ 	.byte	0x03, 0x50
        /*00aa*/ 	.short	0x0000


	//----- nvinfo : EIATTR_MAXREG_COUNT
	.align		4
        /*00ac*/ 	.byte	0x03, 0x1b
        /*00ae*/ 	.short	0x00ff


	//----- nvinfo : EIATTR_MERCURY_ISA_VERSION
	.align		4
        /*00b0*/ 	.byte	0x03, 0x5f
        /*00b2*/ 	.short	0x0101


	//----- nvinfo : EIATTR_VRC_CTA_INIT_COUNT
	.align		4
        /*00b4*/ 	.byte	0x02, 0x4a
	.zero		1
	.zero		1


	//----- nvinfo : EIATTR_EXIT_INSTR_OFFSETS
	.align		4
        /*00b8*/ 	.byte	0x04, 0x1c
        /*00ba*/ 	.short	(.L_175 - .L_174)


	//   ....[0]....
.L_174:
        /*00bc*/ 	.word	0x000000c0


	//   ....[1]....
        /*00c0*/ 	.word	0x00001020


	//----- nvinfo : EIATTR_CRS_STACK_SIZE
	.align		4
.L_175:
        /*00c4*/ 	.byte	0x04, 0x1e
        /*00c6*/ 	.short	(.L_177 - .L_176)
.L_176:
        /*00c8*/ 	.word	0x00000000


	//----- nvinfo : EIATTR_CBANK_PARAM_SIZE
	.align		4
.L_177:
        /*00cc*/ 	.byte	0x03, 0x19
        /*00ce*/ 	.short	0x002c


	//----- nvinfo : EIATTR_PARAM_CBANK
	.align		4
        /*00d0*/ 	.byte	0x04, 0x0a
        /*00d2*/ 	.short	(.L_179 - .L_178)
	.align		4
.L_178:
        /*00d4*/ 	.word	index@(.nv.constant0.ComputeKernelParam)
        /*00d8*/ 	.short	0x0380
        /*00da*/ 	.short	0x002c


	//----- nvinfo : EIATTR_SW_WAR
	.align		4
.L_179:
        /*00dc*/ 	.byte	0x04, 0x36
        /*00de*/ 	.short	(.L_181 - .L_180)
.L_180:
        /*00e0*/ 	.word	0x00000008
.L_181:


//--------------------- .nv.info.ComputeStructureTensor --------------------------
	.section	.nv.info.ComputeStructureTensor,"",@"SHT_CUDA_INFO"
	.sectionflags	@""
	.align	4


	//----- nvinfo : EIATTR_CUDA_API_VERSION
	.align		4
        /*0000*/ 	.byte	0x04, 0x37
        /*0002*/ 	.short	(.L_183 - .L_182)
.L_182:
        /*0004*/ 	.word	0x00000082


	//----- nvinfo : EIATTR_KPARAM_INFO
	.align		4
.L_183:
        /*0008*/ 	.byte	0x04, 0x17
        /*000a*/ 	.short	(.L_185 - .L_184)
.L_184:
        /*000c*/ 	.word	0x00000000
        /*0010*/ 	.short	0x0006
        /*0012*/ 	.short	0x0024
        /*0014*/ 	.byte	0x00, 0xf0, 0x11, 0x00


	//----- nvinfo : EIATTR_KPARAM_INFO
	.align		4
.L_185:
        /*0018*/ 	.byte	0x04, 0x17
        /*001a*/ 	.short	(.L_187 - .L_186)
.L_186:
        /*001c*/ 	.word	0x00000000
        /*0020*/ 	.short	0x0005
        /*0022*/ 	.short	0x0020
        /*0024*/ 	.byte	0x00, 0xf0, 0x11, 0x00


	//----- nvinfo : EIATTR_KPARAM_INFO
	.align		4
.L_187:
        /*0028*/ 	.byte	0x04, 0x17
        /*002a*/ 	.short	(.L_189 - .L_188)
.L_188:
        /*002c*/ 	.word	0x00000000
        /*0030*/ 	.short	0x0004
        /*0032*/ 	.short	0x001c
        /*0034*/ 	.byte	0x00, 0xf0, 0x11, 0x00


	//----- nvinfo : EIATTR_KPARAM_INFO
	.align		4
.L_189:
        /*0038*/ 	.byte	0x04, 0x17
        /*003a*/ 	.short	(.L_191 - .L_190)
.L_190:
        /*003c*/ 	.word	0x00000000
        /*0040*/ 	.short	0x0003
        /*0042*/ 	.short	0x0018
        /*0044*/ 	.byte	0x00, 0xf0, 0x11, 0x00


	//----- nvinfo : EIATTR_KPARAM_INFO
	.align		4
.L_191:
        /*0048*/ 	.byte	0x04, 0x17
        /*004a*/ 	.short	(.L_193 - .L_192)
.L_192:
        /*004c*/ 	.word	0x00000000
        /*0050*/ 	.short	0x0002
        /*0052*/ 	.short	0x0010
        /*0054*/ 	.byte	0x00, 0xf5, 0x21, 0x00


	//----- nvinfo : EIATTR_KPARAM_INFO
	.align		4
.L_193:
        /*0058*/ 	.byte	0x04, 0x17
        /*005a*/ 	.short	(.L_195 - .L_194)
.L_194:
        /*005c*/ 	.word	0x00000000
        /*0060*/ 	.short	0x0001
        /*0062*/ 	.short	0x0008
        /*0064*/ 	.byte	0x00, 0xf5, 0x21, 0x00


	//----- nvinfo : EIATTR_KPARAM_INFO
	.align		4
.L_195:
        /*0068*/ 	.byte	0x04, 0x17
        /*006a*/ 	.short	(.L_197 - .L_196)
.L_196:
        /*006c*/ 	.word	0x00000000
        /*0070*/ 	.short	0x0000
        /*0072*/ 	.short	0x0000
        /*0074*/ 	.byte	0x00, 0xf5, 0x21, 0x00


	//----- nvinfo : EIATTR_SPARSE_MMA_MASK
	.align		4
.L_197:
        /*0078*/ 	.byte	0x03, 0x50
        /*007a*/ 	.short	0x0000


	//----- nvinfo : EIATTR_MAXREG_COUNT
	.align		4
        /*007c*/ 	.byte	0x03, 0x1b
        /*007e*/ 	.short	0x00ff


	//----- nvinfo : EIATTR_MERCURY_ISA_VERSION
	.align		4
        /*0080*/ 	.byte	0x03, 0x5f
        /*0082*/ 	.short	0x0101


	//----- nvinfo : EIATTR_VRC_CTA_INIT_COUNT
	.align		4
        /*0084*/ 	.byte	0x02, 0x4a
	.zero		1
	.zero		1


	//----- nvinfo : EIATTR_EXIT_INSTR_OFFSETS
	.align		4
        /*0088*/ 	.byte	0x04, 0x1c
        /*008a*/ 	.short	(.L_199 - .L_198)


	//   ....[0]....
.L_198:
        /*008c*/ 	.word	0x000000c0


	//   ....[1]....
        /*0090*/ 	.word	0x00000250


	//----- nvinfo : EIATTR_CBANK_PARAM_SIZE
	.align		4
.L_199:
        /*0094*/ 	.byte	0x03, 0x19
        /*0096*/ 	.short	0x0028


	//----- nvinfo : EIATTR_PARAM_CBANK
	.align		4
        /*0098*/ 	.byte	0x04, 0x0a
        /*009a*/ 	.short	(.L_201 - .L_200)
	.align		4
.L_200:
        /*009c*/ 	.word	index@(.nv.constant0.ComputeStructureTensor)
        /*00a0*/ 	.short	0x0380
        /*00a2*/ 	.short	0x0028


	//----- nvinfo : EIATTR_SW_WAR
	.align		4
.L_201:
        /*00a4*/ 	.byte	0x04, 0x36
        /*00a6*/ 	.short	(.L_203 - .L_202)
.L_202:
        /*00a8*/ 	.word	0x00000008
.L_203:


//--------------------- .nv.info.UpSampleShifts   --------------------------
	.section	.nv.info.UpSampleShifts,"",@"SHT_CUDA_INFO"
	.sectionflags	@""
	.align	4


	//----- nvinfo : EIATTR_CUDA_API_VERSION
	.align		4
        /*0000*/ 	.byte	0x04, 0x37
        /*0002*/ 	.short	(.L_205 - .L_204)
.L_204:
        /*0004*/ 	.word	0x00000082


	//----- nvinfo : EIATTR_KPARAM_INFO
	.align		4
.L_205:
        /*0008*/ 	.byte	0x04, 0x17
        /*000a*/ 	.short	(.L_207 - .L_206)
.L_206:
        /*000c*/ 	.word	0x00000000
        /*0010*/ 	.short	0x000b
        /*0012*/ 	.short	0x0034
        /*0014*/ 	.byte	0x00, 0xf0, 0x11, 0x00


	//----- nvinfo : EIATTR_KPARAM_INFO
	.align		4
.L_207:
        /*0018*/ 	.byte	0x04, 0x17
        /*001a*/ 	.short	(.L_209 - .L_208)
.L_208:
        /*001c*/ 	.word	0x00000000
        /*0020*/ 	.short	0x000a
        /*0022*/ 	.short	0x0030
        /*0024*/ 	.byte	0x00, 0xf0, 0x11, 0x00


	//----- nvinfo : EIATTR_KPARAM_INFO
	.align		4
.L_209:
        /*0028*/ 	.byte	0x04, 0x17
        /*002a*/ 	.short	(.L_211 - .L_210)
.L_210:
        /*002c*/ 	.word	0x00000000
        /*0030*/ 	.short	0x0009
        /*0032*/ 	.short	0x002c
        /*0034*/ 	.byte	0x00, 0xf0, 0x11, 0x00


	//----- nvinfo : EIATTR_KPARAM_INFO
	.align		4
.L_211:
        /*0038*/ 	.byte	0x04, 0x17
        /*003a*/ 	.short	(.L_213 - .L_212)
.L_212:
        /*003c*/ 	.word	0x00000000
        /*0040*/ 	.short	0x0008
        /*0042*/ 	.short	0x0028
        /*0044*/ 	.byte	0x00, 0xf0, 0x11, 0x00


	//----- nvinfo : EIATTR_KPARAM_INFO
	.align		4
.L_213:
        /*0048*/ 	.byte	0x04, 0x17
        /*004a*/ 	.short	(.L_215 - .L_214)
.L_214:
        /*004c*/ 	.word	0x00000000
        /*0050*/ 	.short	0x0007
        /*0052*/ 	.short	0x0024
        /*0054*/ 	.byte	0x00, 0xf0, 0x11, 0x00


	//----- nvinfo : EIATTR_KPARAM_INFO
	.align		4
.L_215:
        /*0058*/ 	.byte	0x04, 0x17
        /*005a*/ 	.short	(.L_217 - .L_216)
.L_216:
        /*005c*/ 	.word	0x00000000
        /*0060*/ 	.short	0x0006
        /*0062*/ 	.short	0x0020
        /*0064*/ 	.byte	0x00, 0xf0, 0x11, 0x00


	//----- nvinfo : EIATTR_KPARAM_INFO
	.align		4
.L_217:
        /*0068*/ 	.byte	0x04, 0x17
        /*006a*/ 	.short	(.L_219 - .L_218)
.L_218:
        /*006c*/ 	.word	0x00000000
        /*0070*/ 	.short	0x0005
        /*0072*/ 	.short	0x001c
        /*0074*/ 	.byte	0x00, 0xf0, 0x11, 0x00


	//----- nvinfo : EIATTR_KPARAM_INFO
	.align		4
.L_219:
        /*0078*/ 	.byte	0x04, 0x17
        /*007a*/ 	.short	(.L_221 - .L_220)
.L_220:
        /*007c*/ 	.word	0x00000000
        /*0080*/ 	.short	0x0004
        /*0082*/ 	.short	0x0018
        /*0084*/ 	.byte	0x00, 0xf0, 0x11, 0x00


	//----- nvinfo : EIATTR_KPARAM_INFO
	.align		4
.L_221:
        /*0088*/ 	.byte	0x04, 0x17
        /*008a*/ 	.short	(.L_223 - .L_222)
.L_222:
        /*008c*/ 	.word	0x00000000
        /*0090*/ 	.short	0x0003
        /*0092*/ 	.short	0x0014
        /*0094*/ 	.byte	0x00, 0xf0, 0x11, 0x00


	//----- nvinfo : EIATTR_KPARAM_INFO
	.align		4
.L_223:
        /*0098*/ 	.byte	0x04, 0x17
        /*009a*/ 	.short	(.L_225 - .L_224)
.L_224:
        /*009c*/ 	.word	0x00000000
        /*00a0*/ 	.short	0x0002
        /*00a2*/ 	.short	0x0010
        /*00a4*/ 	.byte	0x00, 0xf0, 0x11, 0x00


	//----- nvinfo : EIATTR_KPARAM_INFO
	.align		4
.L_225:
        /*00a8*/ 	.byte	0x04, 0x17
        /*00aa*/ 	.short	(.L_227 - .L_226)
.L_226:
        /*00ac*/ 	.word	0x00000000
        /*00b0*/ 	.short	0x0001
        /*00b2*/ 	.short	0x0008
        /*00b4*/ 	.byte	0x00, 0xf5, 0x21, 0x00


	//----- nvinfo : EIATTR_KPARAM_INFO
	.align		4
.L_227:
        /*00b8*/ 	.byte	0x04, 0x17
        /*00ba*/ 	.short	(.L_229 - .L_228)
.L_228:
        /*00bc*/ 	.word	0x00000000
        /*00c0*/ 	.short	0x0000
        /*00c2*/ 	.short	0x0000
        /*00c4*/ 	.byte	0x00, 0xf5, 0x21, 0x00


	//----- nvinfo : EIATTR_SPARSE_MMA_MASK
	.align		4
.L_229:
        /*00c8*/ 	.byte	0x03, 0x50
        /*00ca*/ 	.short	0x0000


	//----- nvinfo : EIATTR_MAXREG_COUNT
	.align		4
        /*00cc*/ 	.byte	0x03, 0x1b
        /*00ce*/ 	.short	0x00ff


	//----- nvinfo : EIATTR_MERCURY_ISA_VERSION
	.align		4
        /*00d0*/ 	.byte	0x03, 0x5f
        /*00d2*/ 	.short	0x0101


	//----- nvinfo : EIATTR_VRC_CTA_INIT_COUNT
	.align		4
        /*00d4*/ 	.byte	0x02, 0x4a
	.zero		1
	.zero		1


	//----- nvinfo : EIATTR_EXIT_INSTR_OFFSETS
	.align		4
        /*00d8*/ 	.byte	0x04, 0x1c
        /*00da*/ 	.short	(.L_231 - .L_230)


	//   ....[0]....
.L_230:
        /*00dc*/ 	.word	0x000000c0


	//   ....[1]....
        /*00e0*/ 	.word	0x00000830


	//----- nvinfo : EIATTR_CRS_STACK_SIZE
	.align		4
.L_231:
        /*00e4*/ 	.byte	0x04, 0x1e
        /*00e6*/ 	.short	(.L_233 - .L_232)
.L_232:
        /*00e8*/ 	.word	0x00000000


	//----- nvinfo : EIATTR_CBANK_PARAM_SIZE
	.align		4
.L_233:
        /*00ec*/ 	.byte	0x03, 0x19
        /*00ee*/ 	.short	0x0038


	//----- nvinfo : EIATTR_PARAM_CBANK
	.align		4
        /*00f0*/ 	.byte	0x04, 0x0a
        /*00f2*/ 	.short	(.L_235 - .L_234)
	.align		4
.L_234:
        /*00f4*/ 	.word	index@(.nv.constant0.UpSampleShifts)
        /*00f8*/ 	.short	0x0380
        /*00fa*/ 	.short	0x0038


	//----- nvinfo : EIATTR_SW_WAR
	.align		4
.L_235:
        /*00fc*/ 	.byte	0x04, 0x36
        /*00fe*/ 	.short	(.L_237 - .L_236)
.L_236:
        /*0100*/ 	.word	0x00000008
.L_237:


//--------------------- .nv.info.findMinimum      --------------------------
	.section	.nv.info.findMinimum,"",@"SHT_CUDA_INFO"
	.sectionflags	@""
	.align	4


	//----- nvinfo : EIATTR_CUDA_API_VERSION
	.align		4
        /*0000*/ 	.byte	0x04, 0x37
        /*0002*/ 	.short	(.L_239 - .L_238)
.L_238:
        /*0004*/ 	.word	0x00000082


	//----- nvinfo : EIATTR_KPARAM_INFO
	.align		4
.L_239:
        /*0008*/ 	.byte	0x04, 0x17
        /*000a*/ 	.short	(.L_241 - .L_240)
.L_240:
        /*000c*/ 	.word	0x00000000
        /*0010*/ 	.short	0x0006
        /*0012*/ 	.short	0x0020
        /*0014*/ 	.byte	0x00, 0xf0, 0x11, 0x00


	//----- nvinfo : EIATTR_KPARAM_INFO
	.align		4
.L_241:
        /*0018*/ 	.byte	0x04, 0x17
        /*001a*/ 	.short	(.L_243 - .L_242)
.L_242:
        /*001c*/ 	.word	0x00000000
        /*0020*/ 	.short	0x0005
        /*0022*/ 	.short	0x001c
        /*0024*/ 	.byte	0x00, 0xf0, 0x11, 0x00


	//----- nvinfo : EIATTR_KPARAM_INFO
	.align		4
.L_243:
        /*0028*/ 	.byte	0x04, 0x17
        /*002a*/ 	.short	(.L_245 - .L_244)
.L_244:
        /*002c*/ 	.word	0x00000000
        /*0030*/ 	.short	0x0004
        /*0032*/ 	.short	0x0018
        /*0034*/ 	.byte	0x00, 0xf0, 0x11, 0x00


	//----- nvinfo : EIATTR_KPARAM_INFO
	.align		4
.L_245:
        /*0038*/ 	.byte	0x04, 0x17
        /*003a*/ 	.short	(.L_247 - .L_246)
.L_246:
        /*003c*/ 	.word	0x00000000
        /*0040*/ 	.short	0x0003
        /*0042*/ 	.short	0x0014
        /*0044*/ 	.byte	0x00, 0xf0, 0x11, 0x00


	//----- nvinfo : EIATTR_KPARAM_INFO
	.align		4
.L_247:
        /*0048*/ 	.byte	0x04, 0x17
        /*004a*/ 	.short	(.L_249 - .L_248)
.L_248:
        /*004c*/ 	.word	0x00000000
        /*0050*/ 	.short	0x0002
        /*0052*/ 	.short	0x0010
        /*0054*/ 	.byte	0x00, 0xf0, 0x11, 0x00


	//----- nvinfo : EIATTR_KPARAM_INFO
	.align		4
.L_249:
        /*0058*/ 	.byte	0x04, 0x17
        /*005a*/ 	.short	(.L_251 - .L_250)
.L_250:
        /*005c*/ 	.word	0x00000000
        /*0060*/ 	.short	0x0001
        /*0062*/ 	.short	0x0008
        /*0064*/ 	.byte	0x00, 0xf5, 0x21, 0x00


	//----- nvinfo : EIATTR_KPARAM_INFO
	.align		4
.L_251:
        /*0068*/ 	.byte	0x04, 0x17
        /*006a*/ 	.short	(.L_253 - .L_252)
.L_252:
        /*006c*/ 	.word	0x00000000
        /*0070*/ 	.short	0x0000
        /*0072*/ 	.short	0x0000
        /*0074*/ 	.byte	0x00, 0xf5, 0x21, 0x00


	//----- nvinfo : EIATTR_SPARSE_MMA_MASK
	.align		4
.L_253:
        /*0078*/ 	.byte	0x03, 0x50
        /*007a*/ 	.short	0x0000


	//----- nvinfo : EIATTR_MAXREG_COUNT
	.align		4
        /*007c*/ 	.byte	0x03, 0x1b
        /*007e*/ 	.short	0x00ff


	//----- nvinfo : EIATTR_MERCURY_ISA_VERSION
	.align		4
        /*0080*/ 	.byte	0x03, 0x5f
        /*0082*/ 	.short	0x0101


	//----- nvinfo : EIATTR_VRC_CTA_INIT_COUNT
	.align		4
        /*0084*/ 	.byte	0x02, 0x4a
	.zero		1
	.zero		1


	//----- nvinfo : EIATTR_EXIT_INSTR_OFFSETS
	.align		4
        /*0088*/ 	.byte	0x04, 0x1c
        /*008a*/ 	.short	(.L_255 - .L_254)


	//   ....[0]....
.L_254:
        /*008c*/ 	.word	0x00000070


	//   ....[1]....
        /*0090*/ 	.word	0x000018a0


	//----- nvinfo : EIATTR_CRS_STACK_SIZE
	.align		4
.L_255:
        /*0094*/ 	.byte	0x04, 0x1e
        /*0096*/ 	.short	(.L_257 - .L_256)
.L_256:
        /*0098*/ 	.word	0x00000000


	//----- nvinfo : EIATTR_CBANK_PARAM_SIZE
	.align		4
.L_257:
        /*009c*/ 	.byte	0x03, 0x19
        /*009e*/ 	.short	0x0024


	//----- nvinfo : EIATTR_PARAM_CBANK
	.align		4
        /*00a0*/ 	.byte	0x04, 0x0a
        /*00a2*/ 	.short	(.L_259 - .L_258)
	.align		4
.L_258:
        /*00a4*/ 	.word	index@(.nv.constant0.findMinimum)
        /*00a8*/ 	.short	0x0380
        /*00aa*/ 	.short	0x0024


	//----- nvinfo : EIATTR_SW_WAR
	.align		4
.L_259:
        /*00ac*/ 	.byte	0x04, 0x36
        /*00ae*/ 	.short	(.L_261 - .L_260)
.L_260:
        /*00b0*/ 	.word	0x00000008
.L_261:


//--------------------- .nv.info.conjugateComplexMulKernel --------------------------
	.section	.nv.info.conjugateComplexMulKernel,"",@"SHT_CUDA_INFO"
	.sectionflags	@""
	.align	4


	//----- nvinfo : EIATTR_CUDA_API_VERSION
	.align		4
        /*0000*/ 	.byte	0x04, 0x37
        /*0002*/ 	.short	(.L_263 - .L_262)
.L_262:
        /*0004*/ 	.word	0x00000082


	//----- nvinfo : EIATTR_KPARAM_INFO
	.align		4
.L_263:
        /*0008*/ 	.byte	0x04, 0x17
        /*000a*/ 	.short	(.L_265 - .L_264)
.L_264:
        /*000c*/ 	.word	0x00000000
        /*0010*/ 	.short	0x0002
        /*0012*/ 	.short	0x0010
        /*0014*/ 	.byte	0x00, 0xf0, 0x11, 0x00


	//----- nvinfo : EIATTR_KPARAM_INFO
	.align		4
.L_265:
        /*0018*/ 	.byte	0x04, 0x17
        /*001a*/ 	.short	(.L_267 - .L_266)
.L_266:
        /*001c*/ 	.word	0x00000000
        /*0020*/ 	.short	0x0001
        /*0022*/ 	.short	0x0008
        /*0024*/ 	.byte	0x00, 0xf5, 0x21, 0x00


	//----- nvinfo : EIATTR_KPARAM_INFO
	.align		4
.L_267:
        /*0028*/ 	.byte	0x04, 0x17
        /*002a*/ 	.short	(.L_269 - .L_268)
.L_268:
        /*002c*/ 	.word	0x00000000
        /*0030*/ 	.short	0x0000
        /*0032*/ 	.short	0x0000
        /*0034*/ 	.byte	0x00, 0xf5, 0x21, 0x00


	//----- nvinfo : EIATTR_SPARSE_MMA_MASK
	.align		4
.L_269:
        /*0038*/ 	.byte	0x03, 0x50
        /*003a*/ 	.short	0x0000


	//----- nvinfo : EIATTR_MAXREG_COUNT
	.align		4
        /*003c*/ 	.byte	0x03, 0x1b
        /*003e*/ 	.short	0x00ff


	//----- nvinfo : EIATTR_MERCURY_ISA_VERSION
	.align		4
        /*0040*/ 	.byte	0x03, 0x5f
        /*0042*/ 	.short	0x0101


	//----- nvinfo : EIATTR_VRC_CTA_INIT_COUNT
	.align		4
        /*0044*/ 	.byte	0x02, 0x4a
	.zero		1
	.zero		1


	//----- nvinfo : EIATTR_EXIT_INSTR_OFFSETS
	.align		4
        /*0048*/ 	.byte	0x04, 0x1c
        /*004a*/ 	.short	(.L_271 - .L_270)


	//   ....[0]....
.L_270:
        /*004c*/ 	.word	0x00000070


	//   ....[1]....
        /*0050*/ 	.word	0x00000140


	//----- nvinfo : EIATTR_CBANK_PARAM_SIZE
	.align		4
.L_271:
        /*0054*/ 	.byte	0x03, 0x19
        /*0056*/ 	.short	0x0014


	//----- nvinfo : EIATTR_PARAM_CBANK
	.align		4
        /*0058*/ 	.byte	0x04, 0x0a
        /*005a*/ 	.short	(.L_273 - .L_272)
	.align		4
.L_272:
        /*005c*/ 	.word	index@(.nv.constant0.conjugateComplexMulKernel)
        /*0060*/ 	.short	0x0380
        /*0062*/ 	.short	0x0014


	//----- nvinfo : EIATTR_SW_WAR
	.align		4
.L_273:
        /*0064*/ 	.byte	0x04, 0x36
        /*0066*/ 	.short	(.L_275 - .L_274)
.L_274:
        /*0068*/ 	.word	0x00000008
.L_275:


//--------------------- .nv.info.ApplyWeighting   --------------------------
	.section	.nv.info.ApplyWeighting,"",@"SHT_CUDA_INFO"
	.sectionflags	@""
	.align	4


	//----- nvinfo : EIATTR_CUDA_API_VERSION
	.align		4
        /*0000*/ 	.byte	0x04, 0x37
        /*0002*/ 	.short	(.L_277 - .L_276)
.L_276:
        /*0004*/ 	.word	0x00000082


	//----- nvinfo : EIATTR_KPARAM_INFO
	.align		4
.L_277:
        /*0008*/ 	.byte	0x04, 0x17
        /*000a*/ 	.short	(.L_279 - .L_278)
.L_278:
        /*000c*/ 	.word	0x00000000
        /*0010*/ 	.short	0x0006
        /*0012*/ 	.short	0x0024
        /*0014*/ 	.byte	0x00, 0xf0, 0x11, 0x00


	//----- nvinfo : EIATTR_KPARAM_INFO
	.align		4
.L_279:
        /*0018*/ 	.byte	0x04, 0x17
        /*001a*/ 	.short	(.L_281 - .L_280)
.L_280:
        /*001c*/ 	.word	0x00000000
        /*0020*/ 	.short	0x0005
        /*0022*/ 	.short	0x0020
        /*0024*/ 	.byte	0x00, 0xf0, 0x11, 0x00


	//----- nvinfo : EIATTR_KPARAM_INFO
	.align		4
.L_281:
        /*0028*/ 	.byte	0x04, 0x17
        /*002a*/ 	.short	(.L_283 - .L_282)
.L_282:
        /*002c*/ 	.word	0x00000000
        /*0030*/ 	.short	0x0004
        /*0032*/ 	.short	0x001c
        /*0034*/ 	.byte	0x00, 0xf0, 0x11, 0x00


	//----- nvinfo : EIATTR_KPARAM_INFO
	.align		4
.L_283:
        /*0038*/ 	.byte	0x04, 0x17
        /*003a*/ 	.short	(.L_285 - .L_284)
.L_284:
        /*003c*/ 	.word	0x00000000
        /*0040*/ 	.short	0x0003
        /*0042*/ 	.short	0x0018
        /*0044*/ 	.byte	0x00, 0xf0, 0x11, 0x00


	//----- nvinfo : EIATTR_KPARAM_INFO
	.align		4
.L_285:
        /*0048*/ 	.byte	0x04, 0x17
        /*004a*/ 	.short	(.L_287 - .L_286)
.L_286:
        /*004c*/ 	.word	0x00000000
        /*0050*/ 	.short	0x0002
        /*0052*/ 	.short	0x0010
        /*0054*/ 	.byte	0x00, 0xf5, 0x21, 0x00


	//----- nvinfo : EIATTR_KPARAM_INFO
	.align		4
.L_287:
        /*0058*/ 	.byte	0x04, 0x17
        /*005a*/ 	.short	(.L_289 - .L_288)
.L_288:
        /*005c*/ 	.word	0x00000000
        /*0060*/ 	.short	0x0001
        /*0062*/ 	.short	0x0008
        /*0064*/ 	.byte	0x00, 0xf5, 0x21, 0x00


	//----- nvinfo : EIATTR_KPARAM_INFO
	.align		4
.L_289:
        /*0068*/ 	.byte	0x04, 0x17
        /*006a*/ 	.short	(.L_291 - .L_290)
.L_290:
        /*006c*/ 	.word	0x00000000
        /*0070*/ 	.short	0x0000
        /*0072*/ 	.short	0x0000
        /*0074*/ 	.byte	0x00, 0xf5, 0x21, 0x00


	//----- nvinfo : EIATTR_SPARSE_MMA_MASK
	.align		4
.L_291:
        /*0078*/ 	.byte	0x03, 0x50
        /*007a*/ 	.short	0x0000


	//----- nvinfo : EIATTR_MAXREG_COUNT
	.align		4
        /*007c*/ 	.byte	0x03, 0x1b
        /*007e*/ 	.short	0x00ff


	//----- nvinfo : EIATTR_MERCURY_ISA_VERSION
	.align		4
        /*0080*/ 	.byte	0x03, 0x5f
        /*0082*/ 	.short	0x0101


	//----- nvinfo : EIATTR_VRC_CTA_INIT_COUNT
	.align		4
        /*0084*/ 	.byte	0x02, 0x4a
	.zero		1
	.zero		1


	//----- nvinfo : EIATTR_EXIT_INSTR_OFFSETS
	.align		4
        /*0088*/ 	.byte	0x04, 0x1c
        /*008a*/ 	.short	(.L_293 - .L_292)


	//   ....[0]....
.L_292:
        /*008c*/ 	.word	0x000000c0


	//   ....[1]....
        /*0090*/ 	.word	0x00000650


	//----- nvinfo : EIATTR_CRS_STACK_SIZE
	.align		4
.L_293:
        /*0094*/ 	.byte	0x04, 0x1e
        /*0096*/ 	.short	(.L_295 - .L_294)
.L_294:
        /*0098*/ 	.word	0x00000000


	//----- nvinfo : EIATTR_CBANK_PARAM_SIZE
	.align		4
.L_295:
        /*009c*/ 	.byte	0x03, 0x19
        /*009e*/ 	.short	0x0028


	//----- nvinfo : EIATTR_PARAM_CBANK
	.align		4
        /*00a0*/ 	.byte	0x04, 0x0a
        /*00a2*/ 	.short	(.L_297 - .L_296)
	.align		4
.L_296:
        /*00a4*/ 	.word	index@(.nv.constant0.ApplyWeighting)
        /*00a8*/ 	.short	0x0380
        /*00aa*/ 	.short	0x0028


	//----- nvinfo : EIATTR_SW_WAR
	.align		4
.L_297:
        /*00ac*/ 	.byte	0x04, 0x36
        /*00ae*/ 	.short	(.L_299 - .L_298)
.L_298:
        /*00b0*/ 	.word	0x00000008
.L_299:


//--------------------- .nv.info.GammasRGB        --------------------------
	.section	.nv.info.GammasRGB,"",@"SHT_CUDA_INFO"
	.sectionflags	@""
	.align	4


	//----- nvinfo : EIATTR_CUDA_API_VERSION
	.align		4
        /*0000*/ 	.byte	0x04, 0x37
        /*0002*/ 	.short	(.L_301 - .L_300)
.L_300:
        /*0004*/ 	.word	0x00000082


	//----- nvinfo : EIATTR_KPARAM_INFO
	.align		4
.L_301:
        /*0008*/ 	.byte	0x04, 0x17
        /*000a*/ 	.short	(.L_303 - .L_302)
.L_302:
        /*000c*/ 	.word	0x00000000
        /*0010*/ 	.short	0x0003
        /*0012*/ 	.short	0x0010
        /*0014*/ 	.byte	0x00, 0xf0, 0x11, 0x00


	//----- nvinfo : EIATTR_KPARAM_INFO
	.align		4
.L_303:
        /*0018*/ 	.byte	0x04, 0x17
        /*001a*/ 	.short	(.L_305 - .L_304)
.L_304:
        /*001c*/ 	.word	0x00000000
        /*0020*/ 	.short	0x0002
        /*0022*/ 	.short	0x000c
        /*0024*/ 	.byte	0x00, 0xf0, 0x11, 0x00


	//----- nvinfo : EIATTR_KPARAM_INFO
	.align		4
.L_305:
        /*0028*/ 	.byte	0x04, 0x17
        /*002a*/ 	.short	(.L_307 - .L_306)
.L_306:
        /*002c*/ 	.word	0x00000000
        /*0030*/ 	.short	0x0001
        /*0032*/ 	.short	0x0008
        /*0034*/ 	.byte	0x00, 0xf0, 0x11, 0x00


	//----- nvinfo : EIATTR_KPARAM_INFO
	.align		4
.L_307:
        /*0038*/ 	.byte	0x04, 0x17
        /*003a*/ 	.short	(.L_309 - .L_308)
.L_308:
        /*003c*/ 	.word	0x00000000
        /*0040*/ 	.short	0x0000
        /*0042*/ 	.short	0x0000
        /*0044*/ 	.byte	0x00, 0xf5, 0x21, 0x00


	//----- nvinfo : EIATTR_SPARSE_MMA_MASK
	.align		4
.L_309:
        /*0048*/ 	.byte	0x03, 0x50
        /*004a*/ 	.short	0x0000


	//----- nvinfo : EIATTR_MAXREG_COUNT
	.align		4
        /*004c*/ 	.byte	0x03, 0x1b
        /*004e*/ 	.short	0x00ff


	//----- nvinfo : EIATTR_MERCURY_ISA_VERSION
	.align		4
        /*0050*/ 	.byte	0x03, 0x5f
        /*0052*/ 	.short	0x0101


	//----- nvinfo : EIATTR_VRC_CTA_INIT_COUNT
	.align		4
        /*0054*/ 	.byte	0x02, 0x4a
	.zero		1
	.zero		1


	//----- nvinfo : EIATTR_EXIT_INSTR_OFFSETS
	.align		4
        /*0058*/ 	.byte	0x04, 0x1c
        /*005a*/ 	.short	(.L_311 - .L_310)


	//   ....[0]....
.L_310:
        /*005c*/ 	.word	0x000000c0


	//   ....[1]....
        /*0060*/ 	.word	0x00001070


	//----- nvinfo : EIATTR_CRS_STACK_SIZE
	.align		4
.L_311:
        /*0064*/ 	.byte	0x04, 0x1e
        /*0066*/ 	.short	(.L_313 - .L_312)
.L_312:
        /*0068*/ 	.word	0x00000000


	//----- nvinfo : EIATTR_CBANK_PARAM_SIZE
	.align		4
.L_313:
        /*006c*/ 	.byte	0x03, 0x19
        /*006e*/ 	.short	0x0014


	//----- nvinfo : EIATTR_PARAM_CBANK
	.align		4
        /*0070*/ 	.byte	0x04, 0x0a
        /*0072*/ 	.short	(.L_315 - .L_314)
	.align		4
.L_314:
        /*0074*/ 	.word	index@(.nv.constant0.GammasRGB)
        /*0078*/ 	.short	0x0380
        /*007a*/ 	.short	0x0014


	//----- nvinfo : EIATTR_SW_WAR
	.align		4
.L_315:
        /*007c*/ 	.byte	0x04, 0x36
        /*007e*/ 	.short	(.L_317 - .L_316)
.L_316:
        /*0080*/ 	.word	0x00000008
.L_317:


//--------------------- .nv.info.convertToTilesOverlapPreShift --------------------------
	.section	.nv.info.convertToTilesOverlapPreShift,"",@"SHT_CUDA_INFO"
	.sectionflags	@""
	.align	4


	//----- nvinfo : EIATTR_CUDA_API_VERSION
	.align		4
        /*0000*/ 	.byte	0x04, 0x37
        /*0002*/ 	.short	(.L_319 - .L_318)
.L_318:
        /*0004*/ 	.word	0x00000082


	//----- nvinfo : EIATTR_KPARAM_INFO
	.align		4
.L_319:
        /*0008*/ 	.byte	0x04, 0x17
        /*000a*/ 	.short	(.L_321 - .L_320)
.L_320:
        /*000c*/ 	.word	0x00000000
        /*0010*/ 	.short	0x000c
        /*0012*/ 	.short	0x0040
        /*0014*/ 	.byte	0x00, 0xf0, 0x11, 0x00


	//----- nvinfo : EIATTR_KPARAM_INFO
	.align		4
.L_321:
        /*0018*/ 	.byte	0x04, 0x17
        /*001a*/ 	.short	(.L_323 - .L_322)
.L_322:
        /*001c*/ 	.word	0x00000000
        /*0020*/ 	.short	0x000b
        /*0022*/ 	.short	0x0038
        /*0024*/ 	.byte	0x00, 0xf0, 0x21, 0x00


	//----- nvinfo : EIATTR_KPARAM_INFO
	.align		4
.L_323:
        /*0028*/ 	.byte	0x04, 0x17
        /*002a*/ 	.short	(.L_325 - .L_324)
.L_324:
        /*002c*/ 	.word	0x00000000
        /*0030*/ 	.short	0x000a
        /*0032*/ 	.short	0x0034
        /*0034*/ 	.byte	0x00, 0xf0, 0x11, 0x00


	//----- nvinfo : EIATTR_KPARAM_INFO
	.align		4
.L_325:
        /*0038*/ 	.byte	0x04, 0x17
        /*003a*/ 	.short	(.L_327 - .L_326)
.L_326:
        /*003c*/ 	.word	0x00000000
        /*0040*/ 	.short	0x0009
        /*0042*/ 	.short	0x0030
        /*0044*/ 	.byte	0x00, 0xf0, 0x11, 0x00


	//----- nvinfo : EIATTR_KPARAM_INFO
	.align		4
.L_327:
        /*0048*/ 	.byte	0x04, 0x17
        /*004a*/ 	.short	(.L_329 - .L_328)
.L_328:
        /*004c*/ 	.word	0x00000000
        /*0050*/ 	.short	0x0008
        /*0052*/ 	.short	0x002c
        /*0054*/ 	.byte	0x00, 0xf0, 0x11, 0x00


	//----- nvinfo : EIATTR_KPARAM_INFO
	.align		4
.L_329:
        /*0058*/ 	.byte	0x04, 0x17
        /*005a*/ 	.short	(.L_331 - .L_330)
.L_330:
        /*005c*/ 	.word	0x00000000
        /*0060*/ 	.short	0x0007
        /*0062*/ 	.short	0x0028
        /*0064*/ 	.byte	0x00, 0xf0, 0x11, 0x00


	//----- nvinfo : EIATTR_KPARAM_INFO
	.align		4
.L_331:
        /*0068*/ 	.byte	0x04, 0x17
        /*006a*/ 	.short	(.L_333 - .L_332)
.L_332:
        /*006c*/ 	.word	0x00000000
        /*0070*/ 	.short	0x0006
        /*0072*/ 	.short	0x0024
        /*0074*/ 	.byte	0x00, 0xf0, 0x11, 0x00


	//----- nvinfo : EIATTR_KPARAM_INFO
	.align		4
.L_333:
        /*0078*/ 	.byte	0x04, 0x17
        /*007a*/ 	.short	(.L_335 - .L_334)
.L_334:
        /*007c*/ 	.word	0x00000000
        /*0080*/ 	.short	0x0005
        /*0082*/ 	.short	0x0020
        /*0084*/ 	.byte	0x00, 0xf0, 0x11, 0x00


	//----- nvinfo : EIATTR_KPARAM_INFO
	.align		4
.L_335:
        /*0088*/ 	.byte	0x04, 0x17
        /*008a*/ 	.short	(.L_337 - .L_336)
.L_336:
        /*008c*/ 	.word	0x00000000
        /*0090*/ 	.short	0x0004
        /*0092*/ 	.short	0x001c
        /*0094*/ 	.byte	0x00, 0xf0, 0x11, 0x00


	//----- nvinfo : EIATTR_KPARAM_INFO
	.align		4
.L_337:
        /*0098*/ 	.byte	0x04, 0x17
        /*009a*/ 	.short	(.L_339 - .L_338)
.L_338:
        /*009c*/ 	.word	0x00000000
        /*00a0*/ 	.short	0x0003
        /*00a2*/ 	.short	0x0018
        /*00a4*/ 	.byte	0x00, 0xf0, 0x11, 0x00


	//----- nvinfo : EIATTR_KPARAM_INFO
	.align		4
.L_339:
        /*00a8*/ 	.byte	0x04, 0x17
        /*00aa*/ 	.short	(.L_341 - .L_340)
.L_340:
        /*00ac*/ 	.word	0x00000000
        /*00b0*/ 	.short	0x0002
        /*00b2*/ 	.short	0x0010
        /*00b4*/ 	.byte	0x00, 0xf5, 0x21, 0x00


	//----- nvinfo : EIATTR_KPARAM_INFO
	.align		4
.L_341:
        /*00b8*/ 	.byte	0x04, 0x17
        /*00ba*/ 	.short	(.L_343 - .L_342)
.L_342:
        /*00bc*/ 	.word	0x00000000
        /*00c0*/ 	.short	0x0001
        /*00c2*/ 	.short	0x0008
        /*00c4*/ 	.byte	0x00, 0xf5, 0x21, 0x00


	//----- nvinfo : EIATTR_KPARAM_INFO
	.align		4
.L_343:
        /*00c8*/ 	.byte	0x04, 0x17
        /*00ca*/ 	.short	(.L_345 - .L_344)
.L_344:
        /*00cc*/ 	.word	0x00000000
        /*00d0*/ 	.short	0x0000
        /*00d2*/ 	.short	0x0000
        /*00d4*/ 	.byte	0x00, 0xf5, 0x21, 0x00


	//----- nvinfo : EIATTR_SPARSE_MMA_MASK
	.align		4
.L_345:
        /*00d8*/ 	.byte	0x03, 0x50
        /*00da*/ 	.short	0x0000


	//----- nvinfo : EIATTR_MAXREG_COUNT
	.align		4
        /*00dc*/ 	.byte	0x03, 0x1b
        /*00de*/ 	.short	0x00ff


	//----- nvinfo : EIATTR_MERCURY_ISA_VERSION
	.align		4
        /*00e0*/ 	.byte	0x03, 0x5f
        /*00e2*/ 	.short	0x0101


	//----- nvinfo : EIATTR_VRC_CTA_INIT_COUNT
	.align		4
        /*00e4*/ 	.byte	0x02, 0x4a
	.zero		1
	.zero		1


	//----- nvinfo : EIATTR_EXIT_INSTR_OFFSETS
	.align		4
        /*00e8*/ 	.byte	0x04, 0x1c
        /*00ea*/ 	.short	(.L_347 - .L_346)


	//   ....[0]....
.L_346:
        /*00ec*/ 	.word	0x00000140


	//   ....[1]....
        /*00f0*/ 	.word	0x000015d0


	//----- nvinfo : EIATTR_CBANK_PARAM_SIZE
	.align		4
.L_347:
        /*00f4*/ 	.byte	0x03, 0x19
        /*00f6*/ 	.short	0x0044


	//----- nvinfo : EIATTR_PARAM_CBANK
	.align		4
        /*00f8*/ 	.byte	0x04, 0x0a
        /*00fa*/ 	.short	(.L_349 - .L_348)
	.align		4
.L_348:
        /*00fc*/ 	.word	index@(.nv.constant0.convertToTilesOverlapPreShift)
        /*0100*/ 	.short	0x0380
        /*0102*/ 	.short	0x0044


	//----- nvinfo : EIATTR_SW_WAR
	.align		4
.L_349:
        /*0104*/ 	.byte	0x04, 0x36
        /*0106*/ 	.short	(.L_351 - .L_350)
.L_350:
        /*0108*/ 	.word	0x00000008
.L_351:


//--------------------- .nv.info.convertToTilesOverlapBorder --------------------------
	.section	.nv.info.convertToTilesOverlapBorder,"",@"SHT_CUDA_INFO"
	.sectionflags	@""
	.align	4


	//----- nvinfo : EIATTR_CUDA_API_VERSION
	.align		4
        /*0000*/ 	.byte	0x04, 0x37
        /*0002*/ 	.short	(.L_353 - .L_352)
.L_352:
        /*0004*/ 	.word	0x00000082


	//----- nvinfo : EIATTR_KPARAM_INFO
	.align		4
.L_353:
        /*0008*/ 	.byte	0x04, 0x17
        /*000a*/ 	.short	(.L_355 - .L_354)
.L_354:
        /*000c*/ 	.word	0x00000000
        /*0010*/ 	.short	0x000a
        /*0012*/ 	.short	0x0038
        /*0014*/ 	.byte	0x00, 0xf0, 0x11, 0x00


	//----- nvinfo : EIATTR_KPARAM_INFO
	.align		4
.L_355:
        /*0018*/ 	.byte	0x04, 0x17
        /*001a*/ 	.short	(.L_357 - .L_356)
.L_356:
        /*001c*/ 	.word	0x00000000
        /*0020*/ 	.short	0x0009
        /*0022*/ 	.short	0x0030
        /*0024*/ 	.byte	0x00, 0xf0, 0x21, 0x00


	//----- nvinfo : EIATTR_KPARAM_INFO
	.align		4
.L_357:
        /*0028*/ 	.byte	0x04, 0x17
        /*002a*/ 	.short	(.L_359 - .L_358)
.L_358:
        /*002c*/ 	.word	0x00000000
        /*0030*/ 	.short	0x0008
        /*0032*/ 	.short	0x0028
        /*0034*/ 	.byte	0x00, 0xf0, 0x11, 0x00


	//----- nvinfo : EIATTR_KPARAM_INFO
	.align		4
.L_359:
        /*0038*/ 	.byte	0x04, 0x17
        /*003a*/ 	.short	(.L_361 - .L_360)
.L_360:
        /*003c*/ 	.word	0x00000000
        /*0040*/ 	.short	0x0007
        /*0042*/ 	.short	0x0024
        /*0044*/ 	.byte	0x00, 0xf0, 0x11, 0x00


	//----- nvinfo : EIATTR_KPARAM_INFO
	.align		4
.L_361:
        /*0048*/ 	.byte	0x04, 0x17
        /*004a*/ 	.short	(.L_363 - .L_362)
.L_362:
        /*004c*/ 	.word	0x00000000
        /*0050*/ 	.short	0x0006
        /*0052*/ 	.short	0x0020
        /*0054*/ 	.byte	0x00, 0xf0, 0x11, 0x00


	//----- nvinfo : EIATTR_KPARAM_INFO
	.align		4
.L_363:
        /*0058*/ 	.byte	0x04, 0x17
        /*005a*/ 	.short	(.L_365 - .L_364)
.L_364:
        /*005c*/ 	.word	0x00000000
        /*0060*/ 	.short	0x0005
        /*0062*/ 	.short	0x001c
        /*0064*/ 	.byte	0x00, 0xf0, 0x11, 0x00


	//----- nvinfo : EIATTR_KPARAM_INFO
	.align		4
.L_365:
        /*0068*/ 	.byte	0x04, 0x17
        /*006a*/ 	.short	(.L_367 - .L_366)
.L_366:
        /*006c*/ 	.word	0x00000000
        /*0070*/ 	.short	0x0004
        /*0072*/ 	.short	0x0018
        /*0074*/ 	.byte	0x00, 0xf0, 0x11, 0x00


	//----- nvinfo : EIATTR_KPARAM_INFO
	.align		4
.L_367:
        /*0078*/ 	.byte	0x04, 0x17
        /*007a*/ 	.short	(.L_369 - .L_368)
.L_368:
        /*007c*/ 	.word	0x00000000
        /*0080*/ 	.short	0x0003
        /*0082*/ 	.short	0x0014
        /*0084*/ 	.byte	0x00, 0xf0, 0x11, 0x00


	//----- nvinfo : EIATTR_KPARAM_INFO
	.align		4
.L_369:
        /*0088*/ 	.byte	0x04, 0x17
        /*008a*/ 	.short	(.L_371 - .L_370)
.L_370:
        /*008c*/ 	.word	0x00000000
        /*0090*/ 	.short	0x0002
        /*0092*/ 	.short	0x0010
        /*0094*/ 	.byte	0x00, 0xf0, 0x11, 0x00


	//----- nvinfo : EIATTR_KPARAM_INFO
	.align		4
.L_371:
        /*0098*/ 	.byte	0x04, 0x17
        /*009a*/ 	.short	(.L_373 - .L_372)
.L_372:
        /*009c*/ 	.word	0x00000000
        /*00a0*/ 	.short	0x0001
        /*00a2*/ 	.short	0x0008
        /*00a4*/ 	.byte	0x00, 0xf5, 0x21, 0x00


	//----- nvinfo : EIATTR_KPARAM_INFO
	.align		4
.L_373:
        /*00a8*/ 	.byte	0x04, 0x17
        /*00aa*/ 	.short	(.L_375 - .L_374)
.L_374:
        /*00ac*/ 	.word	0x00000000
        /*00b0*/ 	.short	0x0000
        /*00b2*/ 	.short	0x0000
        /*00b4*/ 	.byte	0x00, 0xf5, 0x21, 0x00


	//----- nvinfo : EIATTR_SPARSE_MMA_MASK
	.align		4
.L_375:
        /*00b8*/ 	.byte	0x03, 0x50
        /*00ba*/ 	.short	0x0000


	//----- nvinfo : EIATTR_MAXREG_COUNT
	.align		4
        /*00bc*/ 	.byte	0x03, 0x1b
        /*00be*/ 	.short	0x00ff


	//----- nvinfo : EIATTR_MERCURY_ISA_VERSION
	.align		4
        /*00c0*/ 	.byte	0x03, 0x5f
        /*00c2*/ 	.short	0x0101


	//----- nvinfo : EIATTR_VRC_CTA_INIT_COUNT
	.align		4
        /*00c4*/ 	.byte	0x02, 0x4a
	.zero		1
	.zero		1


	//----- nvinfo : EIATTR_EXIT_INSTR_OFFSETS
	.align		4
        /*00c8*/ 	.byte	0x04, 0x1c
        /*00ca*/ 	.short	(.L_377 - .L_376)


	//   ....[0]....
.L_376:
        /*00cc*/ 	.word	0x00000150


	//   ....[1]....
        /*00d0*/ 	.word	0x00000200


	//   ....[2]....
        /*00d4*/ 	.word	0x000015e0


	//----- nvinfo : EIATTR_CBANK_PARAM_SIZE
	.align		4
.L_377:
        /*00d8*/ 	.byte	0x03, 0x19
        /*00da*/ 	.short	0x003c


	//----- nvinfo : EIATTR_PARAM_CBANK
	.align		4
        /*00dc*/ 	.byte	0x04, 0x0a
        /*00de*/ 	.short	(.L_379 - .L_378)
	.align		4
.L_378:
        /*00e0*/ 	.word	index@(.nv.constant0.convertToTilesOverlapBorder)
        /*00e4*/ 	.short	0x0380
        /*00e6*/ 	.short	0x003c


	//----- nvinfo : EIATTR_SW_WAR
	.align		4
.L_379:
        /*00e8*/ 	.byte	0x04, 0x36
        /*00ea*/ 	.short	(.L_381 - .L_380)
.L_380:
        /*00ec*/ 	.word	0x00000008
.L_381:


//--------------------- .nv.info.normalizedCC     --------------------------
	.section	.nv.info.normalizedCC,"",@"SHT_CUDA_INFO"
	.sectionflags	@""
	.align	4


	//----- nvinfo : EIATTR_CUDA_API_VERSION
	.align		4
        /*0000*/ 	.byte	0x04, 0x37
        /*0002*/ 	.short	(.L_383 - .L_382)
.L_382:
        /*0004*/ 	.word	0x00000082


	//----- nvinfo : EIATTR_KPARAM_INFO
	.align		4
.L_383:
        /*0008*/ 	.byte	0x04, 0x17
        /*000a*/ 	.short	(.L_385 - .L_384)
.L_384:
        /*000c*/ 	.word	0x00000000
        /*0010*/ 	.short	0x0006
        /*0012*/ 	.short	0x0028
        /*0014*/ 	.byte	0x00, 0xf0, 0x11, 0x00


	//----- nvinfo : EIATTR_KPARAM_INFO
	.align		4
.L_385:
        /*0018*/ 	.byte	0x04, 0x17
        /*001a*/ 	.short	(.L_387 - .L_386)
.L_386:
        /*001c*/ 	.word	0x00000000
        /*0020*/ 	.short	0x0005
        /*0022*/ 	.short	0x0024
        /*0024*/ 	.byte	0x00, 0xf0, 0x11, 0x00


	//----- nvinfo : EIATTR_KPARAM_INFO
	.align		4
.L_387:
        /*0028*/ 	.byte	0x04, 0x17
        /*002a*/ 	.short	(.L_389 - .L_388)
.L_388:
        /*002c*/ 	.word	0x00000000
        /*0030*/ 	.short	0x0004
        /*0032*/ 	.short	0x0020
        /*0034*/ 	.byte	0x00, 0xf0, 0x11, 0x00


	//----- nvinfo : EIATTR_KPARAM_INFO
	.align		4
.L_389:
        /*0038*/ 	.byte	0x04, 0x17
        /*003a*/ 	.short	(.L_391 - .L_390)
.L_390:
        /*003c*/ 	.word	0x00000000
        /*0040*/ 	.short	0x0003
        /*0042*/ 	.short	0x0018
        /*0044*/ 	.byte	0x00, 0xf5, 0x21, 0x00


	//----- nvinfo : EIATTR_KPARAM_INFO
	.align		4
.L_391:
        /*0048*/ 	.byte	0x04, 0x17
        /*004a*/ 	.short	(.L_393 - .L_392)
.L_392:
        /*004c*/ 	.word	0x00000000
        /*0050*/ 	.short	0x0002
        /*0052*/ 	.short	0x0010
        /*0054*/ 	.byte	0x00, 0xf5, 0x21, 0x00


	//----- nvinfo : EIATTR_KPARAM_INFO
	.align		4
.L_393:
        /*0058*/ 	.byte	0x04, 0x17
        /*005a*/ 	.short	(.L_395 - .L_394)
.L_394:
        /*005c*/ 	.word	0x00000000
        /*0060*/ 	.short	0x0001
        /*0062*/ 	.short	0x0008
        /*0064*/ 	.byte	0x00, 0xf5, 0x21, 0x00


	//----- nvinfo : EIATTR_KPARAM_INFO
	.align		4
.L_395:
        /*0068*/ 	.byte	0x04, 0x17
        /*006a*/ 	.short	(.L_397 - .L_396)
.L_396:
        /*006c*/ 	.word	0x00000000
        /*0070*/ 	.short	0x0000
        /*0072*/ 	.short	0x0000
        /*0074*/ 	.byte	0x00, 0xf5, 0x21, 0x00


	//----- nvinfo : EIATTR_SPARSE_MMA_MASK
	.align		4
.L_397:
        /*0078*/ 	.byte	0x03, 0x50
        /*007a*/ 	.short	0x0000


	//----- nvinfo : EIATTR_MAXREG_COUNT
	.align		4
        /*007c*/ 	.byte	0x03, 0x1b
        /*007e*/ 	.short	0x00ff


	//----- nvinfo : EIATTR_MERCURY_ISA_VERSION
	.align		4
        /*0080*/ 	.byte	0x03, 0x5f
        /*0082*/ 	.short	0x0101


	//----- nvinfo : EIATTR_VRC_CTA_INIT_COUNT
	.align		4
        /*0084*/ 	.byte	0x02, 0x4a
	.zero		1
	.zero		1


	//----- nvinfo : EIATTR_EXIT_INSTR_OFFSETS
	.align		4
        /*0088*/ 	.byte	0x04, 0x1c
        /*008a*/ 	.short	(.L_399 - .L_398)


	//   ....[0]....
.L_398:
        /*008c*/ 	.word	0x00000130


	//   ....[1]....
        /*0090*/ 	.word	0x000003b0


	//----- nvinfo : EIATTR_CBANK_PARAM_SIZE
	.align		4
.L_399:
        /*0094*/ 	.byte	0x03, 0x19
        /*0096*/ 	.short	0x002c


	//----- nvinfo : EIATTR_PARAM_CBANK
	.align		4
        /*0098*/ 	.byte	0x04, 0x0a
        /*009a*/ 	.short	(.L_401 - .L_400)
	.align		4
.L_400:
        /*009c*/ 	.word	index@(.nv.constant0.normalizedCC)
        /*00a0*/ 	.short	0x0380
        /*00a2*/ 	.short	0x002c


	//----- nvinfo : EIATTR_SW_WAR
	.align		4
.L_401:
        /*00a4*/ 	.byte	0x04, 0x36
        /*00a6*/ 	.short	(.L_403 - .L_402)
.L_402:
        /*00a8*/ 	.word	0x00000008
.L_403:


//--------------------- .nv.info.boxFilterWithBorderY --------------------------
	.section	.nv.info.boxFilterWithBorderY,"",@"SHT_CUDA_INFO"
	.sectionflags	@""
	.align	4


	//----- nvinfo : EIATTR_CUDA_API_VERSION
	.align		4
        /*0000*/ 	.byte	0x04, 0x37
        /*0002*/ 	.short	(.L_405 - .L_404)
.L_404:
        /*0004*/ 	.word	0x00000082


	//----- nvinfo : EIATTR_KPARAM_INFO
	.align		4
.L_405:
        /*0008*/ 	.byte	0x04, 0x17
        /*000a*/ 	.short	(.L_407 - .L_406)
.L_406:
        /*000c*/ 	.word	0x00000000
        /*0010*/ 	.short	0x0004
        /*0012*/ 	.short	0x0018
        /*0014*/ 	.byte	0x00, 0xf0, 0x11, 0x00


	//----- nvinfo : EIATTR_KPARAM_INFO
	.align		4
.L_407:
        /*0018*/ 	.byte	0x04, 0x17
        /*001a*/ 	.short	(.L_409 - .L_408)
.L_408:
        /*001c*/ 	.word	0x00000000
        /*0020*/ 	.short	0x0003
        /*0022*/ 	.short	0x0014
        /*0024*/ 	.byte	0x00, 0xf0, 0x11, 0x00


	//----- nvinfo : EIATTR_KPARAM_INFO
	.align		4
.L_409:
        /*0028*/ 	.byte	0x04, 0x17
        /*002a*/ 	.short	(.L_411 - .L_410)
.L_410:
        /*002c*/ 	.word	0x00000000
        /*0030*/ 	.short	0x0002
        /*0032*/ 	.short	0x0010
        /*0034*/ 	.byte	0x00, 0xf0, 0x11, 0x00


	//----- nvinfo : EIATTR_KPARAM_INFO
	.align		4
.L_411:
        /*0038*/ 	.byte	0x04, 0x17
        /*003a*/ 	.short	(.L_413 - .L_412)
.L_412:
        /*003c*/ 	.word	0x00000000
        /*0040*/ 	.short	0x0001
        /*0042*/ 	.short	0x0008
        /*0044*/ 	.byte	0x00, 0xf5, 0x21, 0x00


	//----- nvinfo : EIATTR_KPARAM_INFO
	.align		4
.L_413:
        /*0048*/ 	.byte	0x04, 0x17
        /*004a*/ 	.short	(.L_415 - .L_414)
.L_414:
        /*004c*/ 	.word	0x00000000
        /*0050*/ 	.short	0x0000
        /*0052*/ 	.short	0x0000
        /*0054*/ 	.byte	0x00, 0xf5, 0x21, 0x00


	//----- nvinfo : EIATTR_SPARSE_MMA_MASK
	.align		4
.L_415:
        /*0058*/ 	.byte	0x03, 0x50
        /*005a*/ 	.short	0x0000


	//----- nvinfo : EIATTR_MAXREG_COUNT
	.align		4
        /*005c*/ 	.byte	0x03, 0x1b
        /*005e*/ 	.short	0x00ff


	//----- nvinfo : EIATTR_NUM_BARRIERS
	.align		4
        /*0060*/ 	.byte	0x02, 0x4c
        /*0062*/ 	.byte	0x01
	.zero		1


	//----- nvinfo : EIATTR_MERCURY_ISA_VERSION
	.align		4
        /*0064*/ 	.byte	0x03, 0x5f
        /*0066*/ 	.short	0x0101


	//----- nvinfo : EIATTR_VRC_CTA_INIT_COUNT
	.align		4
        /*0068*/ 	.byte	0x02, 0x4a
	.zero		1
	.zero		1


	//----- nvinfo : EIATTR_EXIT_INSTR_OFFSETS
	.align		4
        /*006c*/ 	.byte	0x04, 0x1c
        /*006e*/ 	.short	(.L_417 - .L_416)


	//   ....[0]....
.L_416:
        /*0070*/ 	.word	0x00000130


	//   ....[1]....
        /*0074*/ 	.word	0x00000930


	//----- nvinfo : EIATTR_CRS_STACK_SIZE
	.align		4
.L_417:
        /*0078*/ 	.byte	0x04, 0x1e
        /*007a*/ 	.short	(.L_419 - .L_418)
.L_418:
        /*007c*/ 	.word	0x00000000


	//----- nvinfo : EIATTR_CBANK_PARAM_SIZE
	.align		4
.L_419:
        /*0080*/ 	.byte	0x03, 0x19
        /*0082*/ 	.short	0x001c


	//----- nvinfo : EIATTR_PARAM_CBANK
	.align		4
        /*0084*/ 	.byte	0x04, 0x0a
        /*0086*/ 	.short	(.L_421 - .L_420)
	.align		4
.L_420:
        /*0088*/ 	.word	index@(.nv.constant0.boxFilterWithBorderY)
        /*008c*/ 	.short	0x0380
        /*008e*/ 	.short	0x001c


	//----- nvinfo : EIATTR_SW_WAR
	.align		4
.L_421:
        /*0090*/ 	.byte	0x04, 0x36
        /*0092*/ 	.short	(.L_423 - .L_422)
.L_422:
        /*0094*/ 	.word	0x00000008
.L_423:


//--------------------- .nv.info.boxFilterWithBorderX --------------------------
	.section	.nv.info.boxFilterWithBorderX,"",@"SHT_CUDA_INFO"
	.sectionflags	@""
	.align	4


	//----- nvinfo : EIATTR_CUDA_API_VERSION
	.align		4
        /*0000*/ 	.byte	0x04, 0x37
        /*0002*/ 	.short	(.L_425 - .L_424)
.L_424:
        /*0004*/ 	.word	0x00000082


	//----- nvinfo : EIATTR_KPARAM_INFO
	.align		4
.L_425:
        /*0008*/ 	.byte	0x04, 0x17
        /*000a*/ 	.short	(.L_427 - .L_426)
.L_426:
        /*000c*/ 	.word	0x00000000
        /*0010*/ 	.short	0x0004
        /*0012*/ 	.short	0x0018
        /*0014*/ 	.byte	0x00, 0xf0, 0x11, 0x00


	//----- nvinfo : EIATTR_KPARAM_INFO
	.align		4
.L_427:
        /*0018*/ 	.byte	0x04, 0x17
        /*001a*/ 	.short	(.L_429 - .L_428)
.L_428:
        /*001c*/ 	.word	0x00000000
        /*0020*/ 	.short	0x0003
        /*0022*/ 	.short	0x0014
        /*0024*/ 	.byte	0x00, 0xf0, 0x11, 0x00


	//----- nvinfo : EIATTR_KPARAM_INFO
	.align		4
.L_429:
        /*0028*/ 	.byte	0x04, 0x17
        /*002a*/ 	.short	(.L_431 - .L_430)
.L_430:
        /*002c*/ 	.word	0x00000000
        /*0030*/ 	.short	0x0002
        /*0032*/ 	.short	0x0010
        /*0034*/ 	.byte	0x00, 0xf0, 0x11, 0x00


	//----- nvinfo : EIATTR_KPARAM_INFO
	.align		4
.L_431:
        /*0038*/ 	.byte	0x04, 0x17
        /*003a*/ 	.short	(.L_433 - .L_432)
.L_432:
        /*003c*/ 	.word	0x00000000
        /*0040*/ 	.short	0x0001
        /*0042*/ 	.short	0x0008
        /*0044*/ 	.byte	0x00, 0xf5, 0x21, 0x00


	//----- nvinfo : EIATTR_KPARAM_INFO
	.align		4
.L_433:
        /*0048*/ 	.byte	0x04, 0x17
        /*004a*/ 	.short	(.L_435 - .L_434)
.L_434:
        /*004c*/ 	.word	0x00000000
        /*0050*/ 	.short	0x0000
        /*0052*/ 	.short	0x0000
        /*0054*/ 	.byte	0x00, 0xf5, 0x21, 0x00


	//----- nvinfo : EIATTR_SPARSE_MMA_MASK
	.align		4
.L_435:
        /*0058*/ 	.byte	0x03, 0x50
        /*005a*/ 	.short	0x0000


	//----- nvinfo : EIATTR_MAXREG_COUNT
	.align		4
        /*005c*/ 	.byte	0x03, 0x1b
        /*005e*/ 	.short	0x00ff


	//----- nvinfo : EIATTR_NUM_BARRIERS
	.align		4
        /*0060*/ 	.byte	0x02, 0x4c
        /*0062*/ 	.byte	0x01
	.zero		1


	//----- nvinfo : EIATTR_MERCURY_ISA_VERSION
	.align		4
        /*0064*/ 	.byte	0x03, 0x5f
        /*0066*/ 	.short	0x0101


	//----- nvinfo : EIATTR_VRC_CTA_INIT_COUNT
	.align		4
        /*0068*/ 	.byte	0x02, 0x4a
	.zero		1
	.zero		1


	//----- nvinfo : EIATTR_EXIT_INSTR_OFFSETS
	.align		4
        /*006c*/ 	.byte	0x04, 0x1c
        /*006e*/ 	.short	(.L_437 - .L_436)


	//   ....[0]....
.L_436:
        /*0070*/ 	.word	0x00000130


	//   ....[1]....
        /*0074*/ 	.word	0x000006f0


	//----- nvinfo : EIATTR_CRS_STACK_SIZE
	.align		4
.L_437:
        /*0078*/ 	.byte	0x04, 0x1e
        /*007a*/ 	.short	(.L_439 - .L_438)
.L_438:
        /*007c*/ 	.word	0x00000000


	//----- nvinfo : EIATTR_CBANK_PARAM_SIZE
	.align		4
.L_439:
        /*0080*/ 	.byte	0x03, 0x19
        /*0082*/ 	.short	0x001c


	//----- nvinfo : EIATTR_PARAM_CBANK
	.align		4
        /*0084*/ 	.byte	0x04, 0x0a
        /*0086*/ 	.short	(.L_441 - .L_440)
	.align		4
.L_440:
        /*0088*/ 	.word	index@(.nv.constant0.boxFilterWithBorderX)
        /*008c*/ 	.short	0x0380
        /*008e*/ 	.short	0x001c


	//----- nvinfo : EIATTR_SW_WAR
	.align		4
.L_441:
        /*0090*/ 	.byte	0x04, 0x36
        /*0092*/ 	.short	(.L_443 - .L_442)
.L_442:
        /*0094*/ 	.word	0x00000008
.L_443:


//--------------------- .nv.info.squaredSum       --------------------------
	.section	.nv.info.squaredSum,"",@"SHT_CUDA_INFO"
	.sectionflags	@""
	.align	4


	//----- nvinfo : EIATTR_CUDA_API_VERSION
	.align		4
        /*0000*/ 	.byte	0x04, 0x37
        /*0002*/ 	.short	(.L_445 - .L_444)
.L_444:
        /*0004*/ 	.word	0x00000082


	//----- nvinfo : EIATTR_KPARAM_INFO
	.align		4
.L_445:
        /*0008*/ 	.byte	0x04, 0x17
        /*000a*/ 	.short	(.L_447 - .L_446)
.L_446:
        /*000c*/ 	.word	0x00000000
        /*0010*/ 	.short	0x0004
        /*0012*/ 	.short	0x0018
        /*0014*/ 	.byte	0x00, 0xf0, 0x11, 0x00


	//----- nvinfo : EIATTR_KPARAM_INFO
	.align		4
.L_447:
        /*0018*/ 	.byte	0x04, 0x17
        /*001a*/ 	.short	(.L_449 - .L_448)
.L_448:
        /*001c*/ 	.word	0x00000000
        /*0020*/ 	.short	0x0003
        /*0022*/ 	.short	0x0014
        /*0024*/ 	.byte	0x00, 0xf0, 0x11, 0x00


	//----- nvinfo : EIATTR_KPARAM_INFO
	.align		4
.L_449:
        /*0028*/ 	.byte	0x04, 0x17
        /*002a*/ 	.short	(.L_451 - .L_450)
.L_450:
        /*002c*/ 	.word	0x00000000
        /*0030*/ 	.short	0x0002
        /*0032*/ 	.short	0x0010
        /*0034*/ 	.byte	0x00, 0xf0, 0x11, 0x00


	//----- nvinfo : EIATTR_KPARAM_INFO
	.align		4
.L_451:
        /*0038*/ 	.byte	0x04, 0x17
        /*003a*/ 	.short	(.L_453 - .L_452)
.L_452:
        /*003c*/ 	.word	0x00000000
        /*0040*/ 	.short	0x0001
        /*0042*/ 	.short	0x0008
        /*0044*/ 	.byte	0x00, 0xf5, 0x21, 0x00


	//----- nvinfo : EIATTR_KPARAM_INFO
	.align		4
.L_453:
        /*0048*/ 	.byte	0x04, 0x17
        /*004a*/ 	.short	(.L_455 - .L_454)
.L_454:
        /*004c*/ 	.word	0x00000000
        /*0050*/ 	.short	0x0000
        /*0052*/ 	.short	0x0000
        /*0054*/ 	.byte	0x00, 0xf5, 0x21, 0x00


	//----- nvinfo : EIATTR_SPARSE_MMA_MASK
	.align		4
.L_455:
        /*0058*/ 	.byte	0x03, 0x50
        /*005a*/ 	.short	0x0000


	//----- nvinfo : EIATTR_MAXREG_COUNT
	.align		4
        /*005c*/ 	.byte	0x03, 0x1b
        /*005e*/ 	.short	0x00ff


	//----- nvinfo : EIATTR_MERCURY_ISA_VERSION
	.align		4
        /*0060*/ 	.byte	0x03, 0x5f
        /*0062*/ 	.short	0x0101


	//----- nvinfo : EIATTR_VRC_CTA_INIT_COUNT
	.align		4
        /*0064*/ 	.byte	0x02, 0x4a
	.zero		1
	.zero		1


	//----- nvinfo : EIATTR_EXIT_INSTR_OFFSETS
	.align		4
        /*0068*/ 	.byte	0x04, 0x1c
        /*006a*/ 	.short	(.L_457 - .L_456)


	//   ....[0]....
.L_456:
        /*006c*/ 	.word	0x00000070


	//   ....[1]....
        /*0070*/ 	.word	0x00000870


	//----- nvinfo : EIATTR_CBANK_PARAM_SIZE
	.align		4
.L_457:
        /*0074*/ 	.byte	0x03, 0x19
        /*0076*/ 	.short	0x001c


	//----- nvinfo : EIATTR_PARAM_CBANK
	.align		4
        /*0078*/ 	.byte	0x04, 0x0a
        /*007a*/ 	.short	(.L_459 - .L_458)
	.align		4
.L_458:
        /*007c*/ 	.word	index@(.nv.constant0.squaredSum)
        /*0080*/ 	.short	0x0380
        /*0082*/ 	.short	0x001c


	//----- nvinfo : EIATTR_SW_WAR
	.align		4
.L_459:
        /*0084*/ 	.byte	0x04, 0x36
        /*0086*/ 	.short	(.L_461 - .L_460)
.L_460:
        /*0088*/ 	.word	0x00000008
.L_461:


//--------------------- .nv.callgraph             --------------------------
	.section	.nv.callgraph,"",@"SHT_CUDA_CALLGRAPH"
	.align	4
	.sectionentsize	8
	.align		4
        /*0000*/ 	.word	0x00000000
	.align		4
        /*0004*/ 	.word	0xffffffff
	.align		4
        /*0008*/ 	.word	0x00000000
	.align		4
        /*000c*/ 	.word	0xfffffffe
	.align		4
        /*0010*/ 	.word	0x00000000
	.align		4
        /*0014*/ 	.word	0xfffffffd
	.align		4
        /*0018*/ 	.word	0x00000000
	.align		4
        /*001c*/ 	.word	0xfffffffc


//--------------------- .nv.constant3             --------------------------
	.section	.nv.constant3,"a",@progbits
	.align	4
.nv.constant3:
	.type		FA11,@object
	.size		FA11,(FA22 - FA11)
FA11:
        /*0000*/ 	.byte	0x00, 0x00, 0x80, 0x3e, 0x00, 0x00, 0x00, 0xbf, 0x00, 0x00, 0x80, 0x3e, 0x00, 0x00, 0x00, 0x3f
        /*0010*/ 	.byte	0x00, 0x00, 0x80, 0xbf, 0x00, 0x00, 0x00, 0x3f, 0x00, 0x00, 0x80, 0x3e, 0x00, 0x00, 0x00, 0xbf
        /*0020*/ 	.byte	0x00, 0x00, 0x80, 0x3e
	.type		FA22,@object
	.size		FA22,(FA12 - FA22)
FA22:
        /*0024*/ 	.byte	0x00, 0x00, 0x80, 0x3e, 0x00, 0x00, 0x00, 0x3f, 0x00, 0x00, 0x80, 0x3e, 0x00, 0x00, 0x00, 0xbf
        /*0034*/ 	.byte	0x00, 0x00, 0x80, 0xbf, 0x00, 0x00, 0x00, 0xbf, 0x00, 0x00, 0x80, 0x3e, 0x00, 0x00, 0x00, 0x3f
        /*0044*/ 	.byte	0x00, 0x00, 0x80, 0x3e
	.type		FA12,@object
	.size		FA12,(Fb1 - FA12)
FA12:
        /*0048*/ 	.byte	0x00, 0x00, 0x80, 0x3e, 0x00, 0x00, 0x00, 0x00, 0x00, 0x00, 0x80, 0xbe, 0x00, 0x00, 0x00, 0x00
        /*0058*/ 	.byte	0x00, 0x00, 0x00, 0x00, 0x00, 0x00, 0x00, 0x00, 0x00, 0x00, 0x80, 0xbe, 0x00, 0x00, 0x00, 0x00
        /*0068*/ 	.byte	0x00, 0x00, 0x80, 0x3e
	.type		Fb1,@object
	.size		Fb1,(Fb2 - Fb1)
Fb1:
        /*006c*/ 	.byte	0x00, 0x00, 0x00, 0xbe, 0x00, 0x00, 0x00, 0x00, 0x00, 0x00, 0x00, 0x3e, 0x00, 0x00, 0x80, 0xbe
        /*007c*/ 	.byte	0x00, 0x00, 0x00, 0x00, 0x00, 0x00, 0x80, 0x3e, 0x00, 0x00, 0x00, 0xbe, 0x00, 0x00, 0x00, 0x00
        /*008c*/ 	.byte	0x00, 0x00, 0x00, 0x3e
	.type		Fb2,@object
	.size		Fb2,(.L_4 - Fb2)
Fb2:
        /*0090*/ 	.byte	0x00, 0x00, 0x00, 0xbe, 0x00, 0x00, 0x80, 0xbe, 0x00, 0x00, 0x00, 0xbe, 0x00, 0x00, 0x00, 0x00
        /*00a0*/ 	.byte	0x00, 0x00, 0x00, 0x00, 0x00, 0x00, 0x00, 0x00, 0x00, 0x00, 0x00, 0x3e, 0x00, 0x00, 0x80, 0x3e
        /*00b0*/ 	.byte	0x00, 0x00, 0x00, 0x3e
.L_4:


//--------------------- .nv.constant4             --------------------------
	.section	.nv.constant4,"a",@progbits
	.align	8
	.align		8
.nv.constant4:
        /*0000*/ 	.dword	__cudart_i2opi_f


//--------------------- .text.fftshift            --------------------------
	.section	.text.fftshift,"ax",@progbits
	.align	128
        .global         fftshift
        .type           fftshift,@function
        .size           fftshift,(.L_x_193 - fftshift)
        .other          fftshift,@"STO_CUDA_ENTRY STV_DEFAULT"
fftshift:
.text.fftshift:
[----:B------:R-:W-:Y:S01]  /*0000*/  LDC R1, c[0x0][0x37c] ;  /* 0x0000df00ff017b82 */ /* 0x000fe20000000800 */
[----:B------:R-:W0:Y:S07]  /*0010*/  S2R R2, SR_TID.Y ;  /* 0x0000000000027919 */ /* 0x000e2e0000002200 */
[----:B------:R-:W1:Y:S01]  /*0020*/  LDC R0, c[0x0][0x360] ;  /* 0x0000d800ff007b82 */ /* 0x000e620000000800 */
[----:B------:R-:W2:Y:S01]  /*0030*/  LDCU.64 UR8, c[0x0][0x388] ;  /* 0x00007100ff0877ac */ /* 0x000ea20008000a00 */
[----:B------:R-:W1:Y:S06]  /*0040*/  S2R R3, SR_TID.X ;  /* 0x0000000000037919 */ /* 0x000e6c0000002100 */
[----:B------:R-:W0:Y:S08]  /*0050*/  S2UR UR5, SR_CTAID.Y ;  /* 0x00000000000579c3 */ /* 0x000e300000002600 */
[----:B------:R-:W0:Y:S08]  /*0060*/  LDC R5, c[0x0][0x364] ;  /* 0x0000d900ff057b82 */ /* 0x000e300000000800 */
[----:B------:R-:W1:Y:S01]  /*0070*/  S2UR UR4, SR_CTAID.X ;  /* 0x00000000000479c3 */ /* 0x000e620000002500 */
[----:B0-----:R-:W-:-:S05]  /*0080*/  IMAD R5, R5, UR5, R2 ;  /* 0x0000000505057c24 */ /* 0x001fca000f8e0202 */
[----:B--2---:R-:W-:Y:S01]  /*0090*/  ISETP.GE.AND P0, PT, R5, UR9, PT ;  /* 0x0000000905007c0c */ /* 0x004fe2000bf06270 */
[----:B-1----:R-:W-:-:S05]  /*00a0*/  IMAD R0, R0, UR4, R3 ;  /* 0x0000000400007c24 */ /* 0x002fca000f8e0203 */
[----:B------:R-:W-:-:S13]  /*00b0*/  ISETP.GE.OR P0, PT, R0, UR8, P0 ;  /* 0x0000000800007c0c */ /* 0x000fda0008706670 */
[----:B------:R-:W-:Y:S05]  /*00c0*/  @P0 EXIT ;  /* 0x000000000000094d */ /* 0x000fea0003800000 */
[----:B------:R-:W0:Y:S01]  /*00d0*/  LDC.64 R2, c[0x0][0x380] ;  /* 0x0000e000ff027b82 */ /* 0x000e220000000a00 */
[----:B------:R-:W1:Y:S01]  /*00e0*/  LDCU.64 UR6, c[0x0][0x358] ;  /* 0x00006b00ff0677ac */ /* 0x000e620008000a00 */
[----:B------:R-:W-:-:S04]  /*00f0*/  IMAD R7, R5, UR8, R0 ;  /* 0x0000000805077c24 */ /* 0x000fc8000f8e0200 */
[----:B0-----:R-:W-:-:S05]  /*0100*/  IMAD.WIDE R2, R7, 0x8, R2 ;  /* 0x0000000807027825 */ /* 0x001fca00078e0202 */
[----:B-1----:R-:W2:Y:S01]  /*0110*/  LDG.E.64 R6, desc[UR6][R2.64] ;  /* 0x0000000602067981 */ /* 0x002ea2000c1e1b00 */
[----:B------:R-:W-:Y:S02]  /*0120*/  ULEA.HI UR4, UR8, UR8, URZ, 0x1 ;  /* 0x0000000808047291 */ /* 0x000fe4000f8f08ff */
[----:B------:R-:W-:Y:S02]  /*0130*/  USHF.R.U32.HI UR5, URZ, 0x1, UR9 ;  /* 0x00000001ff057899 */ /* 0x000fe40008011609 */
[----:B------:R-:W-:-:S06]  /*0140*/  USHF.R.U32.HI UR4, URZ, 0x1, UR4 ;  /* 0x00000001ff047899 */ /* 0x000fcc0008011604 */
[----:B------:R-:W-:-:S04]  /*0150*/  IADD3 R0, PT, PT, R5, -UR4, R0 ;  /* 0x8000000405007c10 */ /* 0x000fc8000fffe000 */
[----:B------:R-:W-:-:S04]  /*0160*/  IADD3 R0, PT, PT, R0, -UR5, RZ ;  /* 0x8000000500007c10 */ /* 0x000fc8000fffe0ff */
[----:B------:R-:W-:-:S04]  /*0170*/  SHF.L.U32 R0, R0, 0x1, RZ ;  /* 0x0000000100007819 */ /* 0x000fc800000006ff */
[----:B------:R-:W-:-:S04]  /*0180*/  LOP3.LUT R0, R0, 0x2, RZ, 0xc0, !PT ;  /* 0x0000000200007812 */ /* 0x000fc800078ec0ff */
[----:B------:R-:W-:-:S05]  /*0190*/  I2FP.F32.U32 R0, R0 ;  /* 0x0000000000007245 */ /* 0x000fca0000201000 */
[----:B------:R-:W-:-:S04]  /*01a0*/  FADD R0, -R0, 1 ;  /* 0x3f80000000007421 */ /* 0x000fc80000000100 */
[C---:B--2---:R-:W-:Y:S01]  /*01b0*/  FMUL R6, R0.reuse, R6 ;  /* 0x0000000600067220 */ /* 0x044fe20000400000 */
[----:B------:R-:W-:-:S05]  /*01c0*/  FMUL R7, R0, R7 ;  /* 0x0000000700077220 */ /* 0x000fca0000400000 */
[----:B------:R-:W-:Y:S01]  /*01d0*/  STG.E.64 desc[UR6][R2.64], R6 ;  /* 0x0000000602007986 */ /* 0x000fe2000c101b06 */
[----:B------:R-:W-:Y:S05]  /*01e0*/  EXIT ;  /* 0x000000000000794d */ /* 0x000fea0003800000 */
.L_x_0:
[----:B------:R-:W-:-:S00]  /*01f0*/  BRA `(.L_x_0) ;  /* 0xfffffffc00fc7947 */ /* 0x000fc0000383ffff */
[----:B------:R-:W-:-:S00]  /*0200*/  NOP ;  /* 0x0000000000007918 */ /* 0x000fc00000000000 */
[----:B------:R-:W-:-:S00]  /*0210*/  NOP ;  /* 0x0000000000007918 */ /* 0x000fc00000000000 */
[----:B------:R-:W-:-:S00]  /*0220*/  NOP ;  /* 0x0000000000007918 */ /* 0x000fc00000000000 */
[----:B------:R-:W-:-:S00]  /*0230*/  NOP ;  /* 0x0000000000007918 */ /* 0x000fc00000000000 */
[----:B------:R-:W-:-:S00]  /*0240*/  NOP ;  /* 0x0000000000007918 */ /* 0x000fc00000000000 */
[----:B------:R-:W-:-:S00]  /*0250*/  NOP ;  /* 0x0000000000007918 */ /* 0x000fc00000000000 */
[----:B------:R-:W-:-:S00]  /*0260*/  NOP ;  /* 0x0000000000007918 */ /* 0x000fc00000000000 */
[----:B------:R-:W-:-:S00]  /*0270*/  NOP ;  /* 0x0000000000007918 */ /* 0x000fc00000000000 */
.L_x_193:


//--------------------- .text.fourierFilter       --------------------------
	.section	.text.fourierFilter,"ax",@progbits
	.align	128
        .global         fourierFilter
        .type           fourierFilter,@function
        .size           fourierFilter,(.L_x_187 - fourierFilter)
        .other          fourierFilter,@"STO_CUDA_ENTRY STV_DEFAULT"
fourierFilter:
.text.fourierFilter:
[----:B------:R-:W-:Y:S01]  /*0000*/  LDC R1, c[0x0][0x37c] ;  /* 0x0000df00ff017b82 */ /* 0x000fe20000000800 */
[----:B------:R-:W0:Y:S07]  /*0010*/  S2R R0, SR_TID.Y ;  /* 0x0000000000007919 */ /* 0x000e2e0000002200 */
[----:B------:R-:W1:Y:S01]  /*0020*/  LDC R6, c[0x0][0x360] ;  /* 0x0000d800ff067b82 */ /* 0x000e620000000800 */
[----:B------:R-:W2:Y:S01]  /*0030*/  LDCU.64 UR8, c[0x0][0x390] ;  /* 0x00007200ff0877ac */ /* 0x000ea20008000a00 */
[----:B------:R-:W1:Y:S06]  /*0040*/  S2R R3, SR_TID.X ;  /* 0x0000000000037919 */ /* 0x000e6c0000002100 */
[----:B------:R-:W0:Y:S08]  /*0050*/  S2UR UR6, SR_CTAID.Y ;  /* 0x00000000000679c3 */ /* 0x000e300000002600 */
[----:B------:R-:W0:Y:S01]  /*0060*/  LDC R7, c[0x0][0x364] ;  /* 0x0000d900ff077b82 */ /* 0x000e220000000800 */
[----:B--2---:R-:W-:-:S04]  /*0070*/  ULEA.HI UR4, UR8, UR8, URZ, 0x1 ;  /* 0x0000000808047291 */ /* 0x004fc8000f8f08ff */
[----:B------:R-:W-:-:S03]  /*0080*/  USHF.R.S32.HI UR4, URZ, 0x1, UR4 ;  /* 0x00000001ff047899 */ /* 0x000fc60008011404 */
[----:B------:R-:W1:Y:S01]  /*0090*/  S2UR UR5, SR_CTAID.X ;  /* 0x00000000000579c3 */ /* 0x000e620000002500 */
[----:B0-----:R-:W-:-:S05]  /*00a0*/  IMAD R7, R7, UR6, R0 ;  /* 0x0000000607077c24 */ /* 0x001fca000f8e0200 */
[----:B------:R-:W-:Y:S01]  /*00b0*/  ISETP.GE.AND P0, PT, R7, UR9, PT ;  /* 0x0000000907007c0c */ /* 0x000fe2000bf06270 */
[----:B-1----:R-:W-:-:S05]  /*00c0*/  IMAD R6, R6, UR5, R3 ;  /* 0x0000000506067c24 */ /* 0x002fca000f8e0203 */
[----:B------:R-:W-:-:S13]  /*00d0*/  ISETP.GT.OR P0, PT, R6, UR4, P0 ;  /* 0x0000000406007c0c */ /* 0x000fda0008704670 */
[----:B------:R-:W-:Y:S05]  /*00e0*/  @P0 EXIT ;  /* 0x000000000000094d */ /* 0x000fea0003800000 */
[----:B------:R-:W-:Y:S01]  /*00f0*/  I2FP.F32.S32 R9, UR8 ;  /* 0x0000000800097c45 */ /* 0x000fe20008201400 */
[----:B------:R-:W-:Y:S01]  /*0100*/  BSSY.RECONVERGENT B0, `(.L_x_1) ;  /* 0x0000014000007945 */ /* 0x000fe20003800200 */
[----:B------:R-:W-:Y:S02]  /*0110*/  I2FP.F32.S32 R2, R6 ;  /* 0x0000000600027245 */ /* 0x000fe40000201400 */
[----:B------:R-:W0:Y:S01]  /*0120*/  MUFU.RCP R0, R9 ;  /* 0x0000000900007308 */ /* 0x000e220000001000 */
[----:B------:R-:W-:-:S05]  /*0130*/  I2FP.F32.U32 R5, UR9 ;  /* 0x0000000900057c45 */ /* 0x000fca0008201000 */
[----:B------:R-:W-:Y:S02]  /*0140*/  FMUL R3, R5, 0.5 ;  /* 0x3f00000005037820 */ /* 0x000fe40000400000 */
[----:B------:R-:W1:Y:S01]  /*0150*/  FCHK P0, R2, R9 ;  /* 0x0000000902007302 */ /* 0x000e620000000000 */
[----:B0-----:R-:W-:-:S04]  /*0160*/  FFMA R11, -R9, R0, 1 ;  /* 0x3f800000090b7423 */ /* 0x001fc80000000100 */
[----:B------:R-:W-:Y:S01]  /*0170*/  FFMA R11, R0, R11, R0 ;  /* 0x0000000b000b7223 */ /* 0x000fe20000000000 */
[----:B------:R-:W-:-:S03]  /*0180*/  I2FP.F32.U32 R0, R7 ;  /* 0x0000000700007245 */ /* 0x000fc60000201000 */
[----:B------:R-:W-:Y:S01]  /*0190*/  FFMA R8, R2, R11, RZ ;  /* 0x0000000b02087223 */ /* 0x000fe200000000ff */
[----:B------:R-:W-:Y:S01]  /*01a0*/  FSETP.GEU.AND P1, PT, R3, R0, PT ;  /* 0x000000000300720b */ /* 0x000fe20003f2e000 */
[----:B------:R-:W-:Y:S02]  /*01b0*/  FADD R3, -R0, R5 ;  /* 0x0000000500037221 */ /* 0x000fe40000000100 */
[----:B------:R-:W-:-:S03]  /*01c0*/  FFMA R4, -R9, R8, R2 ;  /* 0x0000000809047223 */ /* 0x000fc60000000102 */
[----:B------:R-:W-:Y:S01]  /*01d0*/  FSEL R0, -R3, R0, !P1 ;  /* 0x0000000003007208 */ /* 0x000fe20004800100 */
[----:B------:R-:W-:Y:S01]  /*01e0*/  FFMA R8, R11, R4, R8 ;  /* 0x000000040b087223 */ /* 0x000fe20000000008 */
[----:B-1----:R-:W-:Y:S06]  /*01f0*/  @!P0 BRA `(.L_x_2) ;  /* 0x0000000000108947 */ /* 0x002fec0003800000 */
[----:B------:R-:W-:Y:S02]  /*0200*/  MOV R3, R9 ;  /* 0x0000000900037202 */ /* 0x000fe40000000f00 */
[----:B------:R-:W-:-:S07]  /*0210*/  MOV R12, 0x230 ;  /* 0x00000230000c7802 */ /* 0x000fce0000000f00 */
[----:B------:R-:W-:Y:S05]  /*0220*/  CALL.REL.NOINC `($__internal_1_$__cuda_sm3x_div_rn_noftz_f32_slowpath) ;  /* 0x0000000800f87944 */ /* 0x000fea0003c00000 */
[----:B------:R-:W-:-:S07]  /*0230*/  MOV R8, R2 ;  /* 0x0000000200087202 */ /* 0x000fce0000000f00 */
.L_x_2:
[----:B------:R-:W-:Y:S05]  /*0240*/  BSYNC.RECONVERGENT B0 ;  /* 0x0000000000007941 */ /* 0x000fea0003800200 */
.L_x_1:
[----:B------:R-:W0:Y:S01]  /*0250*/  MUFU.RCP R2, R5 ;  /* 0x0000000500027308 */ /* 0x000e220000001000 */
[----:B------:R-:W-:Y:S07]  /*0260*/  BSSY.RECONVERGENT B0, `(.L_x_3) ;  /* 0x000000d000007945 */ /* 0x000fee0003800200 */
[----:B------:R-:W1:Y:S01]  /*0270*/  FCHK P0, R0, R5 ;  /* 0x0000000500007302 */ /* 0x000e620000000000 */
[----:B0-----:R-:W-:-:S04]  /*0280*/  FFMA R3, -R5, R2, 1 ;  /* 0x3f80000005037423 */ /* 0x001fc80000000102 */
[----:B------:R-:W-:-:S04]  /*0290*/  FFMA R3, R2, R3, R2 ;  /* 0x0000000302037223 */ /* 0x000fc80000000002 */
[----:B------:R-:W-:-:S04]  /*02a0*/  FFMA R4, R0, R3, RZ ;  /* 0x0000000300047223 */ /* 0x000fc800000000ff */
[----:B------:R-:W-:-:S04]  /*02b0*/  FFMA R2, -R5, R4, R0 ;  /* 0x0000000405027223 */ /* 0x000fc80000000100 */
[----:B------:R-:W-:Y:S01]  /*02c0*/  FFMA R4, R3, R2, R4 ;  /* 0x0000000203047223 */ /* 0x000fe20000000004 */
[----:B-1----:R-:W-:Y:S06]  /*02d0*/  @!P0 BRA `(.L_x_4) ;  /* 0x0000000000148947 */ /* 0x002fec0003800000 */
[----:B------:R-:W-:Y:S01]  /*02e0*/  IMAD.MOV.U32 R2, RZ, RZ, R0 ;  /* 0x000000ffff027224 */ /* 0x000fe200078e0000 */
[----:B------:R-:W-:Y:S02]  /*02f0*/  MOV R3, R5 ;  /* 0x0000000500037202 */ /* 0x000fe40000000f00 */
[----:B------:R-:W-:-:S07]  /*0300*/  MOV R12, 0x320 ;  /* 0x00000320000c7802 */ /* 0x000fce0000000f00 */
[----:B------:R-:W-:Y:S05]  /*0310*/  CALL.REL.NOINC `($__internal_1_$__cuda_sm3x_div_rn_noftz_f32_slowpath) ;  /* 0x0000000800bc7944 */ /* 0x000fea0003c00000 */
[----:B------:R-:W-:-:S07]  /*0320*/  MOV R4, R2 ;  /* 0x0000000200047202 */ /* 0x000fce0000000f00 */
.L_x_4:
[----:B------:R-:W-:Y:S05]  /*0330*/  BSYNC.RECONVERGENT B0 ;  /* 0x0000000000007941 */ /* 0x000fea0003800200 */
.L_x_3:
[----:B------:R-:W-:Y:S01]  /*0340*/  FMUL R3, R4, R4 ;  /* 0x0000000404037220 */ /* 0x000fe20000400000 */
[----:B------:R-:W-:Y:S03]  /*0350*/  BSSY.RECONVERGENT B0, `(.L_x_5) ;  /* 0x000000d000007945 */ /* 0x000fe60003800200 */
[----:B------:R-:W-:-:S04]  /*0360*/  FFMA R2, R8, R8, R3 ;  /* 0x0000000808027223 */ /* 0x000fc80000000003 */
[----:B------:R-:W-:Y:S01]  /*0370*/  VIADD R0, R2, 0xf3000000 ;  /* 0xf300000002007836 */ /* 0x000fe20000000000 */
[----:B------:R0:W1:Y:S04]  /*0380*/  MUFU.RSQ R3, R2 ;  /* 0x0000000200037308 */ /* 0x0000680000001400 */
[----:B------:R-:W-:-:S13]  /*0390*/  ISETP.GT.U32.AND P0, PT, R0, 0x727fffff, PT ;  /* 0x727fffff0000780c */ /* 0x000fda0003f04070 */
[----:B01----:R-:W-:Y:S05]  /*03a0*/  @!P0 BRA `(.L_x_6) ;  /* 0x00000000000c8947 */ /* 0x003fea0003800000 */
[----:B------:R-:W-:-:S07]  /*03b0*/  MOV R11, 0x3d0 ;  /* 0x000003d0000b7802 */ /* 0x000fce0000000f00 */
[----:B------:R-:W-:Y:S05]  /*03c0*/  CALL.REL.NOINC `($__internal_0_$__cuda_sm20_sqrt_rn_f32_slowpath) ;  /* 0x0000000800347944 */ /* 0x000fea0003c00000 */
[----:B------:R-:W-:Y:S05]  /*03d0*/  BRA `(.L_x_7) ;  /* 0x0000000000107947 */ /* 0x000fea0003800000 */
.L_x_6:
[----:B------:R-:W-:Y:S01]  /*03e0*/  FMUL.FTZ R8, R2, R3 ;  /* 0x0000000302087220 */ /* 0x000fe20000410000 */
[----:B------:R-:W-:-:S03]  /*03f0*/  FMUL.FTZ R0, R3, 0.5 ;  /* 0x3f00000003007820 */ /* 0x000fc60000410000 */
[----:B------:R-:W-:-:S04]  /*0400*/  FFMA R3, -R8, R8, R2 ;  /* 0x0000000808037223 */ /* 0x000fc80000000102 */
[----:B------:R-:W-:-:S07]  /*0410*/  FFMA R8, R3, R0, R8 ;  /* 0x0000000003087223 */ /* 0x000fce0000000008 */
.L_x_7:
[----:B------:R-:W-:Y:S05]  /*0420*/  BSYNC.RECONVERGENT B0 ;  /* 0x0000000000007941 */ /* 0x000fea0003800200 */
.L_x_5:
[----:B------:R-:W0:Y:S01]  /*0430*/  LDC.64 R2, c[0x0][0x3a0] ;  /* 0x0000e800ff027b82 */ /* 0x000e220000000a00 */
[----:B------:R-:W1:Y:S01]  /*0440*/  LDCU.64 UR4, c[0x0][0x398] ;  /* 0x00007300ff0477ac */ /* 0x000e620008000a00 */
[C---:B0-----:R-:W-:Y:S01]  /*0450*/  FSETP.GT.AND P1, PT, R2.reuse, RZ, PT ;  /* 0x000000ff0200720b */ /* 0x041fe20003f24000 */
[C---:B-1----:R-:W-:Y:S01]  /*0460*/  FADD R11, -R2.reuse, UR4 ;  /* 0x00000004020b7e21 */ /* 0x042fe20008000100 */
[----:B------:R-:W-:Y:S01]  /*0470*/  FSETP.LT.AND P0, PT, R2, UR4, PT ;  /* 0x0000000402007c0b */ /* 0x000fe2000bf01000 */
[----:B------:R-:W-:-:S03]  /*0480*/  FADD R9, R3, UR5 ;  /* 0x0000000503097e21 */ /* 0x000fc60008000000 */
[----:B------:R-:W-:-:S09]  /*0490*/  FSET.BF.LE.AND R0, R8, R11, PT ;  /* 0x0000000b0800720a */ /* 0x000fd20003803000 */
[----:B------:R-:W-:Y:S01]  /*04a0*/  @!P0 FSET.BF.LE.AND R0, R8, 1, PT ;  /* 0x3f8000000800880a */ /* 0x000fe20003803000 */
[----:B------:R-:W-:Y:S06]  /*04b0*/  @!P1 BRA `(.L_x_8) ;  /* 0x00000000007c9947 */ /* 0x000fec0003800000 */
[----:B------:R-:W-:Y:S01]  /*04c0*/  FADD R3, R2, R2 ;  /* 0x0000000202037221 */ /* 0x000fe20000000000 */
[----:B------:R-:W-:Y:S03]  /*04d0*/  BSSY.RECONVERGENT B0, `(.L_x_9) ;  /* 0x0000010000007945 */ /* 0x000fe60003800200 */
[----:B------:R-:W-:Y:S01]  /*04e0*/  FMUL R3, R3, R2 ;  /* 0x0000000203037220 */ /* 0x000fe20000400000 */
[----:B------:R-:W-:-:S03]  /*04f0*/  FADD R2, -R11, R8 ;  /* 0x000000080b027221 */ /* 0x000fc60000000100 */
[----:B------:R-:W0:Y:S01]  /*0500*/  MUFU.RCP R10, R3 ;  /* 0x00000003000a7308 */ /* 0x000e220000001000 */
[----:B------:R-:W-:-:S07]  /*0510*/  FMUL R2, R2, -R2 ;  /* 0x8000000202027220 */ /* 0x000fce0000400000 */
[----:B------:R-:W1:Y:S01]  /*0520*/  FCHK P0, R2, R3 ;  /* 0x0000000302007302 */ /* 0x000e620000000000 */
[----:B0-----:R-:W-:-:S04]  /*0530*/  FFMA R13, -R3, R10, 1 ;  /* 0x3f800000030d7423 */ /* 0x001fc8000000010a */
[----:B------:R-:W-:Y:S01]  /*0540*/  FFMA R13, R10, R13, R10 ;  /* 0x0000000d0a0d7223 */ /* 0x000fe2000000000a */
[----:B------:R-:W-:-:S03]  /*0550*/  FADD R10, -R0, 1 ;  /* 0x3f800000000a7421 */ /* 0x000fc60000000100 */
[----:B------:R-:W-:-:S04]  /*0560*/  FFMA R12, R2, R13, RZ ;  /* 0x0000000d020c7223 */ /* 0x000fc800000000ff */
[----:B------:R-:W-:-:S04]  /*0570*/  FFMA R14, -R3, R12, R2 ;  /* 0x0000000c030e7223 */ /* 0x000fc80000000102 */
[----:B------:R-:W-:Y:S01]  /*0580*/  FFMA R12, R13, R14, R12 ;  /* 0x0000000e0d0c7223 */ /* 0x000fe2000000000c */
[----:B-1----:R-:W-:Y:S06]  /*0590*/  @!P0 BRA `(.L_x_10) ;  /* 0x00000000000c8947 */ /* 0x002fec0003800000 */
[----:B------:R-:W-:-:S07]  /*05a0*/  MOV R12, 0x5c0 ;  /* 0x000005c0000c7802 */ /* 0x000fce0000000f00 */
[----:B------:R-:W-:Y:S05]  /*05b0*/  CALL.REL.NOINC `($__internal_1_$__cuda_sm3x_div_rn_noftz_f32_slowpath) ;  /* 0x0000000800147944 */ /* 0x000fea0003c00000 */
[----:B------:R-:W-:-:S07]  /*05c0*/  MOV R12, R2 ;  /* 0x00000002000c7202 */ /* 0x000fce0000000f00 */
.L_x_10:
[----:B------:R-:W-:Y:S05]  /*05d0*/  BSYNC.RECONVERGENT B0 ;  /* 0x0000000000007941 */ /* 0x000fea0003800200 */
.L_x_9:
[----:B------:R-:W-:Y:S02]  /*05e0*/  HFMA2 R3, -RZ, RZ, 0.96630859375, -0.0022525787353515625 ;  /* 0x3bbb989dff037431 */ /* 0x000fe400000001ff */
[----:B------:R-:W-:-:S03]  /*05f0*/  IMAD.MOV.U32 R13, RZ, RZ, 0x437c0000 ;  /* 0x437c0000ff0d7424 */ /* 0x000fc600078e00ff */
[----:B------:R-:W-:-:S04]  /*0600*/  FFMA.SAT R2, R12, R3, 0.5 ;  /* 0x3f0000000c027423 */ /* 0x000fc80000002003 */
[----:B------:R-:W-:-:S04]  /*0610*/  FFMA.RM R2, R2, R13, 12582913 ;  /* 0x4b40000102027423 */ /* 0x000fc8000000400d */
[C---:B------:R-:W-:Y:S01]  /*0620*/  FADD R3, R2.reuse, -12583039 ;  /* 0xcb40007f02037421 */ /* 0x040fe20000000000 */
[----:B------:R-:W-:-:S03]  /*0630*/  SHF.L.U32 R2, R2, 0x17, RZ ;  /* 0x0000001702027819 */ /* 0x000fc600000006ff */
[----:B------:R-:W-:-:S04]  /*0640*/  FFMA R3, R12, 1.4426950216293334961, -R3 ;  /* 0x3fb8aa3b0c037823 */ /* 0x000fc80000000803 */
[----:B------:R-:W-:-:S06]  /*0650*/  FFMA R3, R12, 1.925963033500011079e-08, R3 ;  /* 0x32a570600c037823 */ /* 0x000fcc0000000003 */
[----:B------:R-:W0:Y:S02]  /*0660*/  MUFU.EX2 R3, R3 ;  /* 0x0000000300037308 */ /* 0x000e240000000800 */
[----:B0-----:R-:W-:-:S04]  /*0670*/  FMUL R13, R2, R3 ;  /* 0x00000003020d7220 */ /* 0x001fc80000400000 */
[----:B------:R-:W-:-:S05]  /*0680*/  FMUL R13, R10, R13 ;  /* 0x0000000d0a0d7220 */ /* 0x000fca0000400000 */
[----:B------:R-:W-:-:S04]  /*0690*/  FSETP.GT.AND P0, PT, R13, 0.0010000000474974513054, PT ;  /* 0x3a83126f0d00780b */ /* 0x000fc80003f04000 */
[----:B------:R-:W-:-:S09]  /*06a0*/  FSEL R0, R13, R0, P0 ;  /* 0x000000000d007208 */ /* 0x000fd20000000000 */
.L_x_8:
[----:B------:R-:W0:Y:S01]  /*06b0*/  LDC.64 R2, c[0x0][0x3a0] ;  /* 0x0000e800ff027b82 */ /* 0x000e220000000a00 */
[----:B------:R-:W-:-:S04]  /*06c0*/  FSETP.NEU.AND P0, PT, R9, RZ, PT ;  /* 0x000000ff0900720b */ /* 0x000fc80003f0d000 */
[----:B------:R-:W-:-:S04]  /*06d0*/  FSETP.NEU.OR P0, PT, R11, RZ, P0 ;  /* 0x000000ff0b00720b */ /* 0x000fc8000070d400 */
[----:B0-----:R-:W-:-:S04]  /*06e0*/  FSETP.NEU.OR P0, PT, R3, RZ, P0 ;  /* 0x000000ff0300720b */ /* 0x001fc8000070d400 */
[----:B------:R-:W-:-:S13]  /*06f0*/  FSETP.LEU.OR P0, PT, R2, RZ, P0 ;  /* 0x000000ff0200720b */ /* 0x000fda000070b400 */
[----:B------:R-:W-:Y:S05]  /*0700*/  @P0 BRA `(.L_x_11) ;  /* 0x0000000000740947 */ /* 0x000fea0003800000 */
[----:B------:R-:W-:Y:S01]  /*0710*/  FADD R3, R2, R2 ;  /* 0x0000000202037221 */ /* 0x000fe20000000000 */
[----:B------:R-:W-:Y:S01]  /*0720*/  FADD R11, -R11, R8 ;  /* 0x000000080b0b7221 */ /* 0x000fe20000000100 */
[----:B------:R-:W-:Y:S02]  /*0730*/  BSSY.RECONVERGENT B0, `(.L_x_12) ;  /* 0x0000010000007945 */ /* 0x000fe40003800200 */
[----:B------:R-:W-:Y:S01]  /*0740*/  FMUL R10, R3, R2 ;  /* 0x00000002030a7220 */ /* 0x000fe20000400000 */
[----:B------:R-:W-:-:S03]  /*0750*/  FMUL R11, R11, -R11 ;  /* 0x8000000b0b0b7220 */ /* 0x000fc60000400000 */
[----:B------:R-:W0:Y:S08]  /*0760*/  MUFU.RCP R3, R10 ;  /* 0x0000000a00037308 */ /* 0x000e300000001000 */
[----:B------:R-:W1:Y:S01]  /*0770*/  FCHK P0, R11, R10 ;  /* 0x0000000a0b007302 */ /* 0x000e620000000000 */
[----:B0-----:R-:W-:-:S04]  /*0780*/  FFMA R0, -R10, R3, 1 ;  /* 0x3f8000000a007423 */ /* 0x001fc80000000103 */
[----:B------:R-:W-:-:S04]  /*0790*/  FFMA R0, R3, R0, R3 ;  /* 0x0000000003007223 */ /* 0x000fc80000000003 */
[----:B------:R-:W-:-:S04]  /*07a0*/  FFMA R3, R0, R11, RZ ;  /* 0x0000000b00037223 */ /* 0x000fc800000000ff */
[----:B------:R-:W-:-:S04]  /*07b0*/  FFMA R2, -R10, R3, R11 ;  /* 0x000000030a027223 */ /* 0x000fc8000000010b */
[----:B------:R-:W-:Y:S01]  /*07c0*/  FFMA R0, R0, R2, R3 ;  /* 0x0000000200007223 */ /* 0x000fe20000000003 */
[----:B-1----:R-:W-:Y:S06]  /*07d0*/  @!P0 BRA `(.L_x_13) ;  /* 0x0000000000148947 */ /* 0x002fec0003800000 */
[----:B------:R-:W-:Y:S01]  /*07e0*/  MOV R2, R11 ;  /* 0x0000000b00027202 */ /* 0x000fe20000000f00 */
[----:B------:R-:W-:Y:S01]  /*07f0*/  IMAD.MOV.U32 R3, RZ, RZ, R10 ;  /* 0x000000ffff037224 */ /* 0x000fe200078e000a */
[----:B------:R-:W-:-:S07]  /*0800*/  MOV R12, 0x820 ;  /* 0x00000820000c7802 */ /* 0x000fce0000000f00 */
[----:B------:R-:W-:Y:S05]  /*0810*/  CALL.REL.NOINC `($__internal_1_$__cuda_sm3x_div_rn_noftz_f32_slowpath) ;  /* 0x00000004007c7944 */ /* 0x000fea0003c00000 */
[----:B------:R-:W-:-:S07]  /*0820*/  MOV R0, R2 ;  /* 0x0000000200007202 */ /* 0x000fce0000000f00 */
.L_x_13:
[----:B------:R-:W-:Y:S05]  /*0830*/  BSYNC.RECONVERGENT B0 ;  /* 0x0000000000007941 */ /* 0x000fea0003800200 */
.L_x_12:
[----:B------:R-:W-:Y:S02]  /*0840*/  HFMA2 R3, -RZ, RZ, 0.96630859375, -0.0022525787353515625 ;  /* 0x3bbb989dff037431 */ /* 0x000fe400000001ff */
[----:B------:R-:W-:-:S03]  /*0850*/  IMAD.MOV.U32 R11, RZ, RZ, 0x437c0000 ;  /* 0x437c0000ff0b7424 */ /* 0x000fc600078e00ff */
[----:B------:R-:W-:-:S04]  /*0860*/  FFMA.SAT R2, R0, R3, 0.5 ;  /* 0x3f00000000027423 */ /* 0x000fc80000002003 */
[----:B------:R-:W-:-:S04]  /*0870*/  FFMA.RM R2, R2, R11, 12582913 ;  /* 0x4b40000102027423 */ /* 0x000fc8000000400b */
[----:B------:R-:W-:-:S04]  /*0880*/  FADD R3, R2, -12583039 ;  /* 0xcb40007f02037421 */ /* 0x000fc80000000000 */
[----:B------:R-:W-:-:S04]  /*0890*/  FFMA R3, R0, 1.4426950216293334961, -R3 ;  /* 0x3fb8aa3b00037823 */ /* 0x000fc80000000803 */
[----:B------:R-:W-:Y:S01]  /*08a0*/  FFMA R3, R0, 1.925963033500011079e-08, R3 ;  /* 0x32a5706000037823 */ /* 0x000fe20000000003 */
[----:B------:R-:W-:-:S05]  /*08b0*/  SHF.L.U32 R0, R2, 0x17, RZ ;  /* 0x0000001702007819 */ /* 0x000fca00000006ff */
[----:B------:R-:W0:Y:S02]  /*08c0*/  MUFU.EX2 R3, R3 ;  /* 0x0000000300037308 */ /* 0x000e240000000800 */
[----:B0-----:R-:W-:-:S07]  /*08d0*/  FMUL R0, R0, R3 ;  /* 0x0000000300007220 */ /* 0x001fce0000400000 */
.L_x_11:
[----:B------:R-:W0:Y:S01]  /*08e0*/  LDC R3, c[0x0][0x3a4] ;  /* 0x0000e900ff037b82 */ /* 0x000e220000000800 */
[----:B------:R-:W0:Y:S02]  /*08f0*/  LDCU UR4, c[0x0][0x39c] ;  /* 0x00007380ff0477ac */ /* 0x000e240008000800 */
[----:B0-----:R-:W-:-:S13]  /*0900*/  FSETP.LT.AND P0, PT, -R3, UR4, PT ;  /* 0x0000000403007c0b */ /* 0x001fda000bf01100 */
[----:B------:R-:W-:Y:S05]  /*0910*/  @!P0 BRA `(.L_x_14) ;  /* 0x00000000008c8947 */ /* 0x000fea0003800000 */
[----:B------:R-:W-:Y:S02]  /*0920*/  FSETP.GT.AND P0, PT, R3, RZ, PT ;  /* 0x000000ff0300720b */ /* 0x000fe40003f04000 */
[----:B------:R-:W-:-:S05]  /*0930*/  FSET.BF.GE.AND R13, R8, R9, PT ;  /* 0x00000009080d720a */ /* 0x000fca0003806000 */
[----:B------:R-:W-:-:S06]  /*0940*/  FMUL R0, R0, R13 ;  /* 0x0000000d00007220 */ /* 0x000fcc0000400000 */
[----:B------:R-:W-:Y:S05]  /*0950*/  @!P0 BRA `(.L_x_14) ;  /* 0x00000000007c8947 */ /* 0x000fea0003800000 */
[----:B------:R-:W-:Y:S01]  /*0960*/  FADD R2, R3, R3 ;  /* 0x0000000303027221 */ /* 0x000fe20000000000 */
[----:B------:R-:W-:Y:S03]  /*0970*/  BSSY.RECONVERGENT B0, `(.L_x_15) ;  /* 0x0000010000007945 */ /* 0x000fe60003800200 */
[----:B------:R-:W-:Y:S01]  /*0980*/  FMUL R3, R2, R3 ;  /* 0x0000000302037220 */ /* 0x000fe20000400000 */
[----:B------:R-:W-:Y:S01]  /*0990*/  FADD R2, -R9, R8 ;  /* 0x0000000809027221 */ /* 0x000fe20000000100 */
[----:B------:R-:W-:Y:S02]  /*09a0*/  FADD R8, -R13, 1 ;  /* 0x3f8000000d087421 */ /* 0x000fe40000000100 */
[----:B------:R-:W0:Y:S01]  /*09b0*/  MUFU.RCP R10, R3 ;  /* 0x00000003000a7308 */ /* 0x000e220000001000 */
[----:B------:R-:W-:-:S07]  /*09c0*/  FMUL R2, R2, -R2 ;  /* 0x8000000202027220 */ /* 0x000fce0000400000 */
[----:B------:R-:W1:Y:S01]  /*09d0*/  FCHK P0, R2, R3 ;  /* 0x0000000302007302 */ /* 0x000e620000000000 */
[----:B0-----:R-:W-:-:S04]  /*09e0*/  FFMA R9, -R3, R10, 1 ;  /* 0x3f80000003097423 */ /* 0x001fc8000000010a */
[----:B------:R-:W-:-:S04]  /*09f0*/  FFMA R9, R10, R9, R10 ;  /* 0x000000090a097223 */ /* 0x000fc8000000000a */
[----:B------:R-:W-:-:S04]  /*0a00*/  FFMA R10, R2, R9, RZ ;  /* 0x00000009020a7223 */ /* 0x000fc800000000ff */
[----:B------:R-:W-:-:S04]  /*0a10*/  FFMA R11, -R3, R10, R2 ;  /* 0x0000000a030b7223 */ /* 0x000fc80000000102 */
[----:B------:R-:W-:Y:S01]  /*0a20*/  FFMA R9, R9, R11, R10 ;  /* 0x0000000b09097223 */ /* 0x000fe2000000000a */
[----:B-1----:R-:W-:Y:S06]  /*0a30*/  @!P0 BRA `(.L_x_16) ;  /* 0x00000000000c8947 */ /* 0x002fec0003800000 */
[----:B------:R-:W-:-:S07]  /*0a40*/  MOV R12, 0xa60 ;  /* 0x00000a60000c7802 */ /* 0x000fce0000000f00 */
[----:B------:R-:W-:Y:S05]  /*0a50*/  CALL.REL.NOINC `($__internal_1_$__cuda_sm3x_div_rn_noftz_f32_slowpath) ;  /* 0x0000000000ec7944 */ /* 0x000fea0003c00000 */
[----:B------:R-:W-:-:S07]  /*0a60*/  MOV R9, R2 ;  /* 0x0000000200097202 */ /* 0x000fce0000000f00 */
.L_x_16:
[----:B------:R-:W-:Y:S05]  /*0a70*/  BSYNC.RECONVERGENT B0 ;  /* 0x0000000000007941 */ /* 0x000fea0003800200 */
.L_x_15:
[----:B------:R-:W-:Y:S02]  /*0a80*/  HFMA2 R3, -RZ, RZ, 3.7421875, 0 ;  /* 0x437c0000ff037431 */ /* 0x000fe400000001ff */
[----:B------:R-:W-:-:S04]  /*0a90*/  IMAD.MOV.U32 R2, RZ, RZ, 0x3bbb989d ;  /* 0x3bbb989dff027424 */ /* 0x000fc800078e00ff */
[----:B------:R-:W-:-:S04]  /*0aa0*/  FFMA.SAT R2, R9, R2, 0.5 ;  /* 0x3f00000009027423 */ /* 0x000fc80000002002 */
[----:B------:R-:W-:-:S04]  /*0ab0*/  FFMA.RM R2, R2, R3, 12582913 ;  /* 0x4b40000102027423 */ /* 0x000fc80000004003 */
[C---:B------:R-:W-:Y:S01]  /*0ac0*/  FADD R10, R2.reuse, -12583039 ;  /* 0xcb40007f020a7421 */ /* 0x040fe20000000000 */
[----:B------:R-:W-:-:S03]  /*0ad0*/  SHF.L.U32 R2, R2, 0x17, RZ ;  /* 0x0000001702027819 */ /* 0x000fc600000006ff */
[----:B------:R-:W-:-:S04]  /*0ae0*/  FFMA R10, R9, 1.4426950216293334961, -R10 ;  /* 0x3fb8aa3b090a7823 */ /* 0x000fc8000000080a */
[----:B------:R-:W-:-:S04]  /*0af0*/  FFMA R10, R9, 1.925963033500011079e-08, R10 ;  /* 0x32a57060090a7823 */ /* 0x000fc8000000000a */
[----:B------:R-:W0:Y:S02]  /*0b00*/  MUFU.EX2 R3, R10 ;  /* 0x0000000a00037308 */ /* 0x000e240000000800 */
[----:B0-----:R-:W-:-:S04]  /*0b10*/  FMUL R3, R2, R3 ;  /* 0x0000000302037220 */ /* 0x001fc80000400000 */
[----:B------:R-:W-:-:S05]  /*0b20*/  FMUL R3, R8, R3 ;  /* 0x0000000308037220 */ /* 0x000fca0000400000 */
[----:B------:R-:W-:-:S04]  /*0b30*/  FSETP.GT.AND P0, PT, R3, 0.0010000000474974513054, PT ;  /* 0x3a83126f0300780b */ /* 0x000fc80003f04000 */
[----:B------:R-:W-:-:S09]  /*0b40*/  FSEL R0, R3, R0, P0 ;  /* 0x0000000003007208 */ /* 0x000fd20000000000 */
.L_x_14:
[----:B------:R-:W0:Y:S01]  /*0b50*/  LDCU UR8, c[0x0][0x3a8] ;  /* 0x00007500ff0877ac */ /* 0x000e220008000800 */
[----:B------:R-:W1:Y:S01]  /*0b60*/  LDC.64 R2, c[0x0][0x380] ;  /* 0x0000e000ff027b82 */ /* 0x000e620000000a00 */
[----:B------:R-:W-:Y:S01]  /*0b70*/  BSSY.RECONVERGENT B0, `(.L_x_17) ;  /* 0x0000010000007945 */ /* 0x000fe20003800200 */
[----:B------:R-:W1:Y:S01]  /*0b80*/  LDCU.64 UR6, c[0x0][0x388] ;  /* 0x00007100ff0677ac */ /* 0x000e620008000a00 */
[----:B------:R-:W2:Y:S01]  /*0b90*/  LDCU.64 UR4, c[0x0][0x358] ;  /* 0x00006b00ff0477ac */ /* 0x000ea20008000a00 */
[----:B0-----:R-:W-:Y:S01]  /*0ba0*/  ISETP.GE.AND P0, PT, R6, UR8, PT ;  /* 0x0000000806007c0c */ /* 0x001fe2000bf06270 */
[----:B-1----:R-:W-:-:S04]  /*0bb0*/  IMAD.WIDE.U32 R2, R7, UR6, R2 ;  /* 0x0000000607027c25 */ /* 0x002fc8000f8e0002 */
[----:B------:R-:W-:Y:S02]  /*0bc0*/  IMAD R3, R7, UR7, R3 ;  /* 0x0000000707037c24 */ /* 0x000fe4000f8e0203 */
[----:B------:R-:W-:-:S06]  /*0bd0*/  IMAD.WIDE R6, R6, 0x8, R2 ;  /* 0x0000000806067825 */ /* 0x000fcc00078e0202 */
[----:B--2---:R-:W-:Y:S05]  /*0be0*/  @!P0 BRA `(.L_x_18) ;  /* 0x00000000001c8947 */ /* 0x004fea0003800000 */
[----:B------:R-:W2:Y:S01]  /*0bf0*/  LDG.E.64 R2, desc[UR4][R6.64] ;  /* 0x0000000406027981 */ /* 0x000ea2000c1e1b00 */
[----:B------:R-:W-:Y:S01]  /*0c00*/  FMUL R4, R5, |R4| ;  /* 0x4000000405047220 */ /* 0x000fe20000400000 */
[----:B------:R-:W-:-:S04]  /*0c10*/  I2FP.F32.S32 R5, UR8 ;  /* 0x0000000800057c45 */ /* 0x000fc80008201400 */
[----:B------:R-:W-:Y:S01]  /*0c20*/  FSETP.GEU.AND P0, PT, R4, R5, PT ;  /* 0x000000050400720b */ /* 0x000fe20003f0e000 */
[-C--:B--2---:R-:W-:Y:S01]  /*0c30*/  FMUL R3, R3, R0.reuse ;  /* 0x0000000003037220 */ /* 0x084fe20000400000 */
[----:B------:R-:W-:-:S11]  /*0c40*/  FMUL R2, R2, R0 ;  /* 0x0000000002027220 */ /* 0x000fd60000400000 */
[----:B------:R-:W-:Y:S05]  /*0c50*/  @P0 BRA `(.L_x_19) ;  /* 0x0000000000040947 */ /* 0x000fea0003800000 */
.L_x_18:
[----:B------:R-:W-:-:S07]  /*0c60*/  CS2R R2, SRZ ;  /* 0x0000000000027805 */ /* 0x000fce000001ff00 */
.L_x_19:
[----:B------:R-:W-:Y:S05]  /*0c70*/  BSYNC.RECONVERGENT B0 ;  /* 0x0000000000007941 */ /* 0x000fea0003800200 */
.L_x_17:
[----:B------:R-:W-:Y:S01]  /*0c80*/  STG.E.64 desc[UR4][R6.64], R2 ;  /* 0x0000000206007986 */ /* 0x000fe2000c101b04 */
[----:B------:R-:W-:Y:S05]  /*0c90*/  EXIT ;  /* 0x000000000000794d */ /* 0x000fea0003800000 */
        .weak           $__internal_0_$__cuda_sm20_sqrt_rn_f32_slowpath
        .type           $__internal_0_$__cuda_sm20_sqrt_rn_f32_slowpath,@function
        .size           $__internal_0_$__cuda_sm20_sqrt_rn_f32_slowpath,($__internal_1_$__cuda_sm3x_div_rn_noftz_f32_slowpath - $__internal_0_$__cuda_sm20_sqrt_rn_f32_slowpath)
$__internal_0_$__cuda_sm20_sqrt_rn_f32_slowpath:
[----:B------:R-:W-:-:S13]  /*0ca0*/  LOP3.LUT P0, RZ, R2, 0x7fffffff, RZ, 0xc0, !PT ;  /* 0x7fffffff02ff7812 */ /* 0x000fda000780c0ff */
[----:B------:R-:W-:Y:S05]  /*0cb0*/  @!P0 BRA `(.L_x_20) ;  /* 0x0000000000448947 */ /* 0x000fea0003800000 */
[----:B------:R-:W-:Y:S01]  /*0cc0*/  FSETP.GEU.FTZ.AND P0, PT, R2, RZ, PT ;  /* 0x000000ff0200720b */ /* 0x000fe20003f1e000 */
[----:B------:R-:W-:-:S12]  /*0cd0*/  IMAD.MOV.U32 R0, RZ, RZ, R2 ;  /* 0x000000ffff007224 */ /* 0x000fd800078e0002 */
[----:B------:R-:W-:Y:S01]  /*0ce0*/  @!P0 MOV R2, 0x7fffffff ;  /* 0x7fffffff00028802 */ /* 0x000fe20000000f00 */
[----:B------:R-:W-:Y:S06]  /*0cf0*/  @!P0 BRA `(.L_x_20) ;  /* 0x0000000000348947 */ /* 0x000fec0003800000 */
[----:B------:R-:W-:-:S13]  /*0d00*/  FSETP.GTU.FTZ.AND P0, PT, |R0|, +INF , PT ;  /* 0x7f8000000000780b */ /* 0x000fda0003f1c200 */
[----:B------:R-:W-:Y:S01]  /*0d10*/  @P0 FADD.FTZ R2, R0, 1 ;  /* 0x3f80000000020421 */ /* 0x000fe20000010000 */
[----:B------:R-:W-:Y:S06]  /*0d20*/  @P0 BRA `(.L_x_20) ;  /* 0x0000000000280947 */ /* 0x000fec0003800000 */
[----:B------:R-:W-:-:S13]  /*0d30*/  FSETP.NEU.FTZ.AND P0, PT, |R0|, +INF , PT ;  /* 0x7f8000000000780b */ /* 0x000fda0003f1d200 */
[----:B------:R-:W-:-:S04]  /*0d40*/  @P0 FFMA R3, R0, 1.84467440737095516160e+19, RZ ;  /* 0x5f80000000030823 */ /* 0x000fc800000000ff */
[----:B------:R-:W0:Y:S02]  /*0d50*/  @P0 MUFU.RSQ R2, R3 ;  /* 0x0000000300020308 */ /* 0x000e240000001400 */
[----:B0-----:R-:W-:Y:S01]  /*0d60*/  @P0 FMUL.FTZ R8, R3, R2 ;  /* 0x0000000203080220 */ /* 0x001fe20000410000 */
[----:B------:R-:W-:Y:S01]  /*0d70*/  @P0 FMUL.FTZ R10, R2, 0.5 ;  /* 0x3f000000020a0820 */ /* 0x000fe20000410000 */
[----:B------:R-:W-:Y:S02]  /*0d80*/  @!P0 MOV R2, R0 ;  /* 0x0000000000028202 */ /* 0x000fe40000000f00 */
[----:B------:R-:W-:-:S04]  /*0d90*/  @P0 FADD.FTZ R9, -R8, -RZ ;  /* 0x800000ff08090221 */ /* 0x000fc80000010100 */
[----:B------:R-:W-:-:S04]  /*0da0*/  @P0 FFMA R9, R8, R9, R3 ;  /* 0x0000000908090223 */ /* 0x000fc80000000003 */
[----:B------:R-:W-:-:S04]  /*0db0*/  @P0 FFMA R9, R9, R10, R8 ;  /* 0x0000000a09090223 */ /* 0x000fc80000000008 */
[----:B------:R-:W-:-:S07]  /*0dc0*/  @P0 FMUL.FTZ R2, R9, 2.3283064365386962891e-10 ;  /* 0x2f80000009020820 */ /* 0x000fce0000410000 */
.L_x_20:
[----:B------:R-:W-:Y:S02]  /*0dd0*/  HFMA2 R3, -RZ, RZ, 0, 0 ;  /* 0x00000000ff037431 */ /* 0x000fe400000001ff */
[----:B------:R-:W-:Y:S01]  /*0de0*/  IMAD.MOV.U32 R8, RZ, RZ, R2 ;  /* 0x000000ffff087224 */ /* 0x000fe200078e0002 */
[----:B------:R-:W-:-:S04]  /*0df0*/  MOV R2, R11 ;  /* 0x0000000b00027202 */ /* 0x000fc80000000f00 */
[----:B------:R-:W-:Y:S05]  /*0e00*/  RET.REL.NODEC R2 `(fourierFilter) ;  /* 0xfffffff0027c7950 */ /* 0x000fea0003c3ffff */
        .weak           $__internal_1_$__cuda_sm3x_div_rn_noftz_f32_slowpath
        .type           $__internal_1_$__cuda_sm3x_div_rn_noftz_f32_slowpath,@function
        .size           $__internal_1_$__cuda_sm3x_div_rn_noftz_f32_slowpath,(.L_x_187 - $__internal_1_$__cuda_sm3x_div_rn_noftz_f32_slowpath)
$__internal_1_$__cuda_sm3x_div_rn_noftz_f32_slowpath:
[----:B------:R-:W-:Y:S01]  /*0e10*/  SHF.R.U32.HI R13, RZ, 0x17, R3 ;  /* 0x00000017ff0d7819 */ /* 0x000fe20000011603 */
[----:B------:R-:W-:Y:S01]  /*0e20*/  BSSY.RECONVERGENT B1, `(.L_x_21) ;  /* 0x0000062000017945 */ /* 0x000fe20003800200 */
[----:B------:R-:W-:Y:S02]  /*0e30*/  SHF.R.U32.HI R14, RZ, 0x17, R2 ;  /* 0x00000017ff0e7819 */ /* 0x000fe40000011602 */
[----:B------:R-:W-:Y:S02]  /*0e40*/  LOP3.LUT R13, R13, 0xff, RZ, 0xc0, !PT ;  /* 0x000000ff0d0d7812 */ /* 0x000fe400078ec0ff */
[----:B------:R-:W-:-:S03]  /*0e50*/  LOP3.LUT R15, R14, 0xff, RZ, 0xc0, !PT ;  /* 0x000000ff0e0f7812 */ /* 0x000fc600078ec0ff */
[----:B------:R-:W-:Y:S01]  /*0e60*/  VIADD R17, R13, 0xffffffff ;  /* 0xffffffff0d117836 */ /* 0x000fe20000000000 */
[----:B------:R-:W-:-:S04]  /*0e70*/  IADD3 R16, PT, PT, R15, -0x1, RZ ;  /* 0xffffffff0f107810 */ /* 0x000fc80007ffe0ff */
[----:B------:R-:W-:-:S04]  /*0e80*/  ISETP.GT.U32.AND P0, PT, R17, 0xfd, PT ;  /* 0x000000fd1100780c */ /* 0x000fc80003f04070 */
[----:B------:R-:W-:-:S13]  /*0e90*/  ISETP.GT.U32.OR P0, PT, R16, 0xfd, P0 ;  /* 0x000000fd1000780c */ /* 0x000fda0000704470 */
[----:B------:R-:W-:Y:S01]  /*0ea0*/  @!P0 MOV R14, RZ ;  /* 0x000000ff000e8202 */ /* 0x000fe20000000f00 */
[----:B------:R-:W-:Y:S06]  /*0eb0*/  @!P0 BRA `(.L_x_22) ;  /* 0x00000000005c8947 */ /* 0x000fec0003800000 */
[----:B------:R-:W-:Y:S02]  /*0ec0*/  FSETP.GTU.FTZ.AND P0, PT, |R2|, +INF , PT ;  /* 0x7f8000000200780b */ /* 0x000fe40003f1c200 */
[----:B------:R-:W-:-:S04]  /*0ed0*/  FSETP.GTU.FTZ.AND P1, PT, |R3|, +INF , PT ;  /* 0x7f8000000300780b */ /* 0x000fc80003f3c200 */
[----:B------:R-:W-:-:S13]  /*0ee0*/  PLOP3.LUT P0, PT, P0, P1, PT, 0xf8, 0x8f ;  /* 0x00000000008f781c */ /* 0x000fda0000703f70 */
[----:B------:R-:W-:Y:S05]  /*0ef0*/  @P0 BRA `(.L_x_23) ;  /* 0x00000004004c0947 */ /* 0x000fea0003800000 */
[----:B------:R-:W-:-:S13]  /*0f00*/  LOP3.LUT P0, RZ, R3, 0x7fffffff, R2, 0xc8, !PT ;  /* 0x7fffffff03ff7812 */ /* 0x000fda000780c802 */
[----:B------:R-:W-:Y:S05]  /*0f10*/  @!P0 BRA `(.L_x_24) ;  /* 0x00000004003c8947 */ /* 0x000fea0003800000 */
[C---:B------:R-:W-:Y:S02]  /*0f20*/  FSETP.NEU.FTZ.AND P2, PT, |R2|.reuse, +INF , PT ;  /* 0x7f8000000200780b */ /* 0x040fe40003f5d200 */
[----:B------:R-:W-:Y:S02]  /*0f30*/  FSETP.NEU.FTZ.AND P1, PT, |R3|, +INF , PT ;  /* 0x7f8000000300780b */ /* 0x000fe40003f3d200 */
[----:B------:R-:W-:-:S11]  /*0f40*/  FSETP.NEU.FTZ.AND P0, PT, |R2|, +INF , PT ;  /* 0x7f8000000200780b */ /* 0x000fd60003f1d200 */
[----:B------:R-:W-:Y:S05]  /*0f50*/  @!P1 BRA !P2, `(.L_x_24) ;  /* 0x00000004002c9947 */ /* 0x000fea0005000000 */
[----:B------:R-:W-:-:S04]  /*0f60*/  LOP3.LUT P2, RZ, R2, 0x7fffffff, RZ, 0xc0, !PT ;  /* 0x7fffffff02ff7812 */ /* 0x000fc8000784c0ff */
[----:B------:R-:W-:-:S13]  /*0f70*/  PLOP3.LUT P1, PT, P1, P2, PT, 0x2f, 0xf2 ;  /* 0x0000000000f2781c */ /* 0x000fda0000f24577 */
[----:B------:R-:W-:Y:S05]  /*0f80*/  @P1 BRA `(.L_x_25) ;  /* 0x0000000400181947 */ /* 0x000fea0003800000 */
[----:B------:R-:W-:-:S04]  /*0f90*/  LOP3.LUT P1, RZ, R3, 0x7fffffff, RZ, 0xc0, !PT ;  /* 0x7fffffff03ff7812 */ /* 0x000fc8000782c0ff */
[----:B------:R-:W-:-:S13]  /*0fa0*/  PLOP3.LUT P0, PT, P0, P1, PT, 0x2f, 0xf2 ;  /* 0x0000000000f2781c */ /* 0x000fda0000702577 */
[----:B------:R-:W-:Y:S05]  /*0fb0*/  @P0 BRA `(.L_x_26) ;  /* 0x0000000400000947 */ /* 0x000fea0003800000 */
[----:B------:R-:W-:Y:S02]  /*0fc0*/  ISETP.GE.AND P0, PT, R16, RZ, PT ;  /* 0x000000ff1000720c */ /* 0x000fe40003f06270 */
[----:B------:R-:W-:-:S11]  /*0fd0*/  ISETP.GE.AND P1, PT, R17, RZ, PT ;  /* 0x000000ff1100720c */ /* 0x000fd60003f26270 */
[----:B------:R-:W-:Y:S01]  /*0fe0*/  @P0 IMAD.MOV.U32 R14, RZ, RZ, RZ ;  /* 0x000000ffff0e0224 */ /* 0x000fe200078e00ff */
[----:B------:R-:W-:Y:S01]  /*0ff0*/  @!P0 MOV R14, 0xffffffc0 ;  /* 0xffffffc0000e8802 */ /* 0x000fe20000000f00 */
[----:B------:R-:W-:Y:S01]  /*1000*/  @!P0 FFMA R2, R2, 1.84467440737095516160e+19, RZ ;  /* 0x5f80000002028823 */ /* 0x000fe200000000ff */
[----:B------:R-:W-:Y:S02]  /*1010*/  @!P1 FFMA R3, R3, 1.84467440737095516160e+19, RZ ;  /* 0x5f80000003039823 */ /* 0x000fe400000000ff */
[----:B------:R-:W-:-:S07]  /*1020*/  @!P1 IADD3 R14, PT, PT, R14, 0x40, RZ ;  /* 0x000000400e0e9810 */ /* 0x000fce0007ffe0ff */
.L_x_22:
[----:B------:R-:W-:Y:S01]  /*1030*/  LEA R16, R13, 0xc0800000, 0x17 ;  /* 0xc08000000d107811 */ /* 0x000fe200078eb8ff */
[----:B------:R-:W-:Y:S01]  /*1040*/  BSSY.RECONVERGENT B2, `(.L_x_27) ;  /* 0x0000036000027945 */ /* 0x000fe20003800200 */
[----:B------:R-:W-:-:S03]  /*1050*/  IADD3 R15, PT, PT, R15, -0x7f, RZ ;  /* 0xffffff810f0f7810 */ /* 0x000fc60007ffe0ff */
[----:B------:R-:W-:Y:S02]  /*1060*/  IMAD.IADD R17, R3, 0x1, -R16 ;  /* 0x0000000103117824 */ /* 0x000fe400078e0a10 */
[C---:B------:R-:W-:Y:S01]  /*1070*/  IMAD R2, R15.reuse, -0x800000, R2 ;  /* 0xff8000000f027824 */ /* 0x040fe200078e0202 */
[----:B------:R-:W-:Y:S01]  /*1080*/  IADD3 R15, PT, PT, R15, 0x7f, -R13 ;  /* 0x0000007f0f0f7810 */ /* 0x000fe20007ffe80d */
[----:B------:R-:W0:Y:S01]  /*1090*/  MUFU.RCP R3, R17 ;  /* 0x0000001100037308 */ /* 0x000e220000001000 */
[----:B------:R-:W-:Y:S02]  /*10a0*/  FADD.FTZ R19, -R17, -RZ ;  /* 0x800000ff11137221 */ /* 0x000fe40000010100 */
[----:B------:R-:W-:Y:S02]  /*10b0*/  IADD3 R15, PT, PT, R15, R14, RZ ;  /* 0x0000000e0f0f7210 */ /* 0x000fe40007ffe0ff */
[----:B0-----:R-:W-:-:S04]  /*10c0*/  FFMA R16, R3, R19, 1 ;  /* 0x3f80000003107423 */ /* 0x001fc80000000013 */
[----:B------:R-:W-:-:S04]  /*10d0*/  FFMA R3, R3, R16, R3 ;  /* 0x0000001003037223 */ /* 0x000fc80000000003 */
[----:B------:R-:W-:-:S04]  /*10e0*/  FFMA R16, R2, R3, RZ ;  /* 0x0000000302107223 */ /* 0x000fc800000000ff */
[----:B------:R-:W-:-:S04]  /*10f0*/  FFMA R18, R19, R16, R2 ;  /* 0x0000001013127223 */ /* 0x000fc80000000002 */
[----:B------:R-:W-:-:S04]  /*1100*/  FFMA R16, R3, R18, R16 ;  /* 0x0000001203107223 */ /* 0x000fc80000000010 */
[----:B------:R-:W-:-:S04]  /*1110*/  FFMA R19, R19, R16, R2 ;  /* 0x0000001013137223 */ /* 0x000fc80000000002 */
[----:B------:R-:W-:-:S05]  /*1120*/  FFMA R2, R3, R19, R16 ;  /* 0x0000001303027223 */ /* 0x000fca0000000010 */
[----:B------:R-:W-:-:S04]  /*1130*/  SHF.R.U32.HI R13, RZ, 0x17, R2 ;  /* 0x00000017ff0d7819 */ /* 0x000fc80000011602 */
[----:B------:R-:W-:-:S05]  /*1140*/  LOP3.LUT R13, R13, 0xff, RZ, 0xc0, !PT ;  /* 0x000000ff0d0d7812 */ /* 0x000fca00078ec0ff */
[----:B------:R-:W-:-:S05]  /*1150*/  IMAD.IADD R17, R13, 0x1, R15 ;  /* 0x000000010d117824 */ /* 0x000fca00078e020f */
[----:B------:R-:W-:-:S04]  /*1160*/  IADD3 R13, PT, PT, R17, -0x1, RZ ;  /* 0xffffffff110d7810 */ /* 0x000fc80007ffe0ff */
[----:B------:R-:W-:-:S13]  /*1170*/  ISETP.GE.U32.AND P0, PT, R13, 0xfe, PT ;  /* 0x000000fe0d00780c */ /* 0x000fda0003f06070 */
[----:B------:R-:W-:Y:S05]  /*1180*/  @!P0 BRA `(.L_x_28) ;  /* 0x0000000000808947 */ /* 0x000fea0003800000 */
[----:B------:R-:W-:-:S13]  /*1190*/  ISETP.GT.AND P0, PT, R17, 0xfe, PT ;  /* 0x000000fe1100780c */ /* 0x000fda0003f04270 */
[----:B------:R-:W-:Y:S05]  /*11a0*/  @P0 BRA `(.L_x_29) ;  /* 0x00000000006c0947 */ /* 0x000fea0003800000 */
[----:B------:R-:W-:-:S13]  /*11b0*/  ISETP.GE.AND P0, PT, R17, 0x1, PT ;  /* 0x000000011100780c */ /* 0x000fda0003f06270 */
[----:B------:R-:W-:Y:S05]  /*11c0*/  @P0 BRA `(.L_x_30) ;  /* 0x0000000000740947 */ /* 0x000fea0003800000 */
[----:B------:R-:W-:Y:S02]  /*11d0*/  ISETP.GE.AND P0, PT, R17, -0x18, PT ;  /* 0xffffffe81100780c */ /* 0x000fe40003f06270 */
[----:B------:R-:W-:-:S11]  /*11e0*/  LOP3.LUT R2, R2, 0x80000000, RZ, 0xc0, !PT ;  /* 0x8000000002027812 */ /* 0x000fd600078ec0ff */
[----:B------:R-:W-:Y:S05]  /*11f0*/  @!P0 BRA `(.L_x_30) ;  /* 0x0000000000688947 */ /* 0x000fea0003800000 */
[-CC-:B------:R-:W-:Y:S01]  /*1200*/  FFMA.RZ R13, R3, R19.reuse, R16.reuse ;  /* 0x00000013030d7223 */ /* 0x180fe2000000c010 */
[----:B------:R-:W-:Y:S01]  /*1210*/  IMAD.MOV R15, RZ, RZ, -R17 ;  /* 0x000000ffff0f7224 */ /* 0x000fe200078e0a11 */
[C---:B------:R-:W-:Y:S02]  /*1220*/  ISETP.NE.AND P2, PT, R17.reuse, RZ, PT ;  /* 0x000000ff1100720c */ /* 0x040fe40003f45270 */
[----:B------:R-:W-:Y:S02]  /*1230*/  ISETP.NE.AND P1, PT, R17, RZ, PT ;  /* 0x000000ff1100720c */ /* 0x000fe40003f25270 */
[----:B------:R-:W-:Y:S01]  /*1240*/  LOP3.LUT R14, R13, 0x7fffff, RZ, 0xc0, !PT ;  /* 0x007fffff0d0e7812 */ /* 0x000fe200078ec0ff */
[CCC-:B------:R-:W-:Y:S01]  /*1250*/  FFMA.RP R13, R3.reuse, R19.reuse, R16.reuse ;  /* 0x00000013030d7223 */ /* 0x1c0fe20000008010 */
[----:B------:R-:W-:Y:S01]  /*1260*/  FFMA.RM R16, R3, R19, R16 ;  /* 0x0000001303107223 */ /* 0x000fe20000004010 */
[----:B------:R-:W-:Y:S02]  /*1270*/  IADD3 R3, PT, PT, R17, 0x20, RZ ;  /* 0x0000002011037810 */ /* 0x000fe40007ffe0ff */
[----:B------:R-:W-:-:S02]  /*1280*/  LOP3.LUT R14, R14, 0x800000, RZ, 0xfc, !PT ;  /* 0x008000000e0e7812 */ /* 0x000fc400078efcff */
[----:B------:R-:W-:Y:S02]  /*1290*/  FSETP.NEU.FTZ.AND P0, PT, R13, R16, PT ;  /* 0x000000100d00720b */ /* 0x000fe40003f1d000 */
[----:B------:R-:W-:Y:S02]  /*12a0*/  SHF.L.U32 R3, R14, R3, RZ ;  /* 0x000000030e037219 */ /* 0x000fe400000006ff */
[----:B------:R-:W-:Y:S02]  /*12b0*/  SEL R13, R15, RZ, P2 ;  /* 0x000000ff0f0d7207 */ /* 0x000fe40001000000 */
[----:B------:R-:W-:Y:S02]  /*12c0*/  ISETP.NE.AND P1, PT, R3, RZ, P1 ;  /* 0x000000ff0300720c */ /* 0x000fe40000f25270 */
[----:B------:R-:W-:Y:S02]  /*12d0*/  SHF.R.U32.HI R13, RZ, R13, R14 ;  /* 0x0000000dff0d7219 */ /* 0x000fe4000001160e */
[----:B------:R-:W-:-:S02]  /*12e0*/  PLOP3.LUT P0, PT, P0, P1, PT, 0xf8, 0x8f ;  /* 0x00000000008f781c */ /* 0x000fc40000703f70 */
[----:B------:R-:W-:Y:S02]  /*12f0*/  SHF.R.U32.HI R14, RZ, 0x1, R13 ;  /* 0x00000001ff0e7819 */ /* 0x000fe4000001160d */
[----:B------:R-:W-:-:S04]  /*1300*/  SEL R3, RZ, 0x1, !P0 ;  /* 0x00000001ff037807 */ /* 0x000fc80004000000 */
[----:B------:R-:W-:-:S04]  /*1310*/  LOP3.LUT R16, R3, 0x1, R14, 0xf8, !PT ;  /* 0x0000000103107812 */ /* 0x000fc800078ef80e */
[----:B------:R-:W-:-:S04]  /*1320*/  LOP3.LUT R13, R16, R13, RZ, 0xc0, !PT ;  /* 0x0000000d100d7212 */ /* 0x000fc800078ec0ff */
[----:B------:R-:W-:-:S04]  /*1330*/  IADD3 R13, PT, PT, R14, R13, RZ ;  /* 0x0000000d0e0d7210 */ /* 0x000fc80007ffe0ff */
[----:B------:R-:W-:Y:S01]  /*1340*/  LOP3.LUT R2, R13, R2, RZ, 0xfc, !PT ;  /* 0x000000020d027212 */ /* 0x000fe200078efcff */
[----:B------:R-:W-:Y:S06]  /*1350*/  BRA `(.L_x_30) ;  /* 0x0000000000107947 */ /* 0x000fec0003800000 */
.L_x_29:
[----:B------:R-:W-:-:S04]  /*1360*/  LOP3.LUT R2, R2, 0x80000000, RZ, 0xc0, !PT ;  /* 0x8000000002027812 */ /* 0x000fc800078ec0ff */
[----:B------:R-:W-:Y:S01]  /*1370*/  LOP3.LUT R2, R2, 0x7f800000, RZ, 0xfc, !PT ;  /* 0x7f80000002027812 */ /* 0x000fe200078efcff */
[----:B------:R-:W-:Y:S06]  /*1380*/  BRA `(.L_x_30) ;  /* 0x0000000000047947 */ /* 0x000fec0003800000 */
.L_x_28:
[----:B------:R-:W-:-:S07]  /*1390*/  LEA R2, R15, R2, 0x17 ;  /* 0x000000020f027211 */ /* 0x000fce00078eb8ff */
.L_x_30:
[----:B------:R-:W-:Y:S05]  /*13a0*/  BSYNC.RECONVERGENT B2 ;  /* 0x0000000000027941 */ /* 0x000fea0003800200 */
.L_x_27:
[----:B------:R-:W-:Y:S05]  /*13b0*/  BRA `(.L_x_31) ;  /* 0x0000000000207947 */ /* 0x000fea0003800000 */
.L_x_26:
[----:B------:R-:W-:-:S04]  /*13c0*/  LOP3.LUT R2, R3, 0x80000000, R2, 0x48, !PT ;  /* 0x8000000003027812 */ /* 0x000fc800078e4802 */
[----:B------:R-:W-:Y:S01]  /*13d0*/  LOP3.LUT R2, R2, 0x7f800000, RZ, 0xfc, !PT ;  /* 0x7f80000002027812 */ /* 0x000fe200078efcff */
[----:B------:R-:W-:Y:S06]  /*13e0*/  BRA `(.L_x_31) ;  /* 0x0000000000147947 */ /* 0x000fec0003800000 */
.L_x_25:
[----:B------:R-:W-:Y:S01]  /*13f0*/  LOP3.LUT R2, R3, 0x80000000, R2, 0x48, !PT ;  /* 0x8000000003027812 */ /* 0x000fe200078e4802 */
[----:B------:R-:W-:Y:S06]  /*1400*/  BRA `(.L_x_31) ;  /* 0x00000000000c7947 */ /* 0x000fec0003800000 */
.L_x_24:
[----:B------:R-:W0:Y:S01]  /*1410*/  MUFU.RSQ R2, -QNAN ;  /* 0xffc0000000027908 */ /* 0x000e220000001400 */
[----:B------:R-:W-:Y:S05]  /*1420*/  BRA `(.L_x_31) ;  /* 0x0000000000047947 */ /* 0x000fea0003800000 */
.L_x_23:
[----:B------:R-:W-:-:S07]  /*1430*/  FADD.FTZ R2, R2, R3 ;  /* 0x0000000302027221 */ /* 0x000fce0000010000 */
.L_x_31:
[----:B------:R-:W-:Y:S05]  /*1440*/  BSYNC.RECONVERGENT B1 ;  /* 0x0000000000017941 */ /* 0x000fea0003800200 */
.L_x_21:
[----:B------:R-:W-:-:S04]  /*1450*/  HFMA2 R13, -RZ, RZ, 0, 0 ;  /* 0x00000000ff0d7431 */ /* 0x000fc800000001ff */
[----:B0-----:R-:W-:Y:S05]  /*1460*/  RET.REL.NODEC R12 `(fourierFilter) ;  /* 0xffffffe80ce47950 */ /* 0x001fea0003c3ffff */
.L_x_32:
        /* <DEDUP_REMOVED lines=9> */
.L_x_187:


//--------------------- .text.ComputeKernelParam  --------------------------
	.section	.text.ComputeKernelParam,"ax",@progbits
	.align	128
        .global         ComputeKernelParam
        .type           ComputeKernelParam,@function
        .size           ComputeKernelParam,(.L_x_189 - ComputeKernelParam)
        .other          ComputeKernelParam,@"STO_CUDA_ENTRY STV_DEFAULT"
ComputeKernelParam:
.text.ComputeKernelParam:
        /* <DEDUP_REMOVED lines=13> */
[----:B------:R-:W0:Y:S01]  /*00d0*/  LDCU UR4, c[0x0][0x390] ;  /* 0x00007200ff0477ac */ /* 0x000e220008000800 */
[----:B------:R-:W1:Y:S01]  /*00e0*/  LDCU.64 UR6, c[0x0][0x380] ;  /* 0x00007000ff0677ac */ /* 0x000e620008000a00 */
[----:B0-----:R-:W-:Y:S01]  /*00f0*/  IMAD R0, R0, UR4, RZ ;  /* 0x0000000400007c24 */ /* 0x001fe2000f8e02ff */
[----:B------:R-:W0:Y:S04]  /*0100*/  LDCU.64 UR4, c[0x0][0x358] ;  /* 0x00006b00ff0477ac */ /* 0x000e280008000a00 */
[----:B-1----:R-:W-:-:S04]  /*0110*/  IADD3 R6, P0, PT, R0, UR6, RZ ;  /* 0x0000000600067c10 */ /* 0x002fc8000ff1e0ff */
[----:B------:R-:W-:-:S03]  /*0120*/  LEA.HI.X.SX32 R7, R0, UR7, 0x1, P0 ;  /* 0x0000000700077c11 */ /* 0x000fc600080f0eff */
[----:B------:R-:W-:-:S05]  /*0130*/  IMAD.WIDE R6, R3, 0xc, R6 ;  /* 0x0000000c03067825 */ /* 0x000fca00078e0206 */
[----:B0-----:R-:W2:Y:S04]  /*0140*/  LDG.E R2, desc[UR4][R6.64+0x8] ;  /* 0x0000080406027981 */ /* 0x001ea8000c1e1900 */
[----:B------:R-:W3:Y:S04]  /*0150*/  LDG.E R12, desc[UR4][R6.64] ;  /* 0x00000004060c7981 */ /* 0x000ee8000c1e1900 */
[----:B------:R-:W3:Y:S01]  /*0160*/  LDG.E R15, desc[UR4][R6.64+0x4] ;  /* 0x00000404060f7981 */ /* 0x000ee2000c1e1900 */
[----:B------:R-:W-:Y:S01]  /*0170*/  BSSY.RECONVERGENT B0, `(.L_x_33) ;  /* 0x0000011000007945 */ /* 0x000fe20003800200 */
[----:B--2---:R-:W-:-:S04]  /*0180*/  FMUL R3, R2, 4 ;  /* 0x4080000002037820 */ /* 0x004fc80000400000 */
[----:B------:R-:W-:Y:S01]  /*0190*/  FMUL R0, R2, R3 ;  /* 0x0000000302007220 */ /* 0x000fe20000400000 */
[----:B---3--:R-:W-:-:S04]  /*01a0*/  FADD R9, -R12, R15 ;  /* 0x0000000f0c097221 */ /* 0x008fc80000000100 */
[----:B------:R-:W-:-:S04]  /*01b0*/  FFMA R3, R9, R9, R0 ;  /* 0x0000000909037223 */ /* 0x000fc80000000000 */
[----:B------:R0:W1:Y:S01]  /*01c0*/  MUFU.RSQ R0, R3 ;  /* 0x0000000300007308 */ /* 0x0000620000001400 */
[----:B------:R-:W-:-:S04]  /*01d0*/  IADD3 R4, PT, PT, R3, -0xd000000, RZ ;  /* 0xf300000003047810 */ /* 0x000fc80007ffe0ff */
[----:B------:R-:W-:-:S13]  /*01e0*/  ISETP.GT.U32.AND P0, PT, R4, 0x727fffff, PT ;  /* 0x727fffff0400780c */ /* 0x000fda0003f04070 */
[----:B01----:R-:W-:Y:S05]  /*01f0*/  @!P0 BRA `(.L_x_34) ;  /* 0x0000000000108947 */ /* 0x003fea0003800000 */
[----:B------:R-:W-:-:S07]  /*0200*/  MOV R16, 0x220 ;  /* 0x0000022000107802 */ /* 0x000fce0000000f00 */
[----:B------:R-:W-:Y:S05]  /*0210*/  CALL.REL.NOINC `($__internal_2_$__cuda_sm20_sqrt_rn_f32_slowpath) ;  /* 0x0000000c00847944 */ /* 0x000fea0003c00000 */
[----:B------:R-:W-:Y:S01]  /*0220*/  MOV R14, R3 ;  /* 0x00000003000e7202 */ /* 0x000fe20000000f00 */
[----:B------:R-:W-:Y:S06]  /*0230*/  BRA `(.L_x_35) ;  /* 0x0000000000107947 */ /* 0x000fec0003800000 */
.L_x_34:
[----:B------:R-:W-:Y:S01]  /*0240*/  FMUL.FTZ R14, R3, R0 ;  /* 0x00000000030e7220 */ /* 0x000fe20000410000 */
[----:B------:R-:W-:-:S03]  /*0250*/  FMUL.FTZ R0, R0, 0.5 ;  /* 0x3f00000000007820 */ /* 0x000fc60000410000 */
[----:B------:R-:W-:-:S04]  /*0260*/  FFMA R3, -R14, R14, R3 ;  /* 0x0000000e0e037223 */ /* 0x000fc80000000103 */
[----:B------:R-:W-:-:S07]  /*0270*/  FFMA R14, R3, R0, R14 ;  /* 0x00000000030e7223 */ /* 0x000fce000000000e */
.L_x_35:
[----:B------:R-:W-:Y:S05]  /*0280*/  BSYNC.RECONVERGENT B0 ;  /* 0x0000000000007941 */ /* 0x000fea0003800200 */
.L_x_33:
[----:B------:R-:W-:Y:S01]  /*0290*/  FADD R0, R9, R14 ;  /* 0x0000000e09007221 */ /* 0x000fe20000000000 */
[----:B------:R-:W-:Y:S01]  /*02a0*/  FADD R2, R2, R2 ;  /* 0x0000000202027221 */ /* 0x000fe20000000000 */
[----:B------:R-:W-:Y:S02]  /*02b0*/  BSSY.RECONVERGENT B0, `(.L_x_36) ;  /* 0x0000010000007945 */ /* 0x000fe40003800200 */
[----:B------:R-:W-:-:S04]  /*02c0*/  FMUL R3, R0, R0 ;  /* 0x0000000000037220 */ /* 0x000fc80000400000 */
[----:B------:R-:W-:-:S04]  /*02d0*/  FFMA R4, R2, R2, R3 ;  /* 0x0000000202047223 */ /* 0x000fc80000000003 */
[----:B------:R0:W1:Y:S01]  /*02e0*/  MUFU.RSQ R3, R4 ;  /* 0x0000000400037308 */ /* 0x0000620000001400 */
[----:B------:R-:W-:-:S04]  /*02f0*/  IADD3 R5, PT, PT, R4, -0xd000000, RZ ;  /* 0xf300000004057810 */ /* 0x000fc80007ffe0ff */
[----:B------:R-:W-:-:S13]  /*0300*/  ISETP.GT.U32.AND P0, PT, R5, 0x727fffff, PT ;  /* 0x727fffff0500780c */ /* 0x000fda0003f04070 */
[----:B01----:R-:W-:Y:S05]  /*0310*/  @!P0 BRA `(.L_x_37) ;  /* 0x0000000000148947 */ /* 0x003fea0003800000 */
[----:B------:R-:W-:Y:S02]  /*0320*/  MOV R3, R4 ;  /* 0x0000000400037202 */ /* 0x000fe40000000f00 */
[----:B------:R-:W-:-:S07]  /*0330*/  MOV R16, 0x350 ;  /* 0x0000035000107802 */ /* 0x000fce0000000f00 */
[----:B------:R-:W-:Y:S05]  /*0340*/  CALL.REL.NOINC `($__internal_2_$__cuda_sm20_sqrt_rn_f32_slowpath) ;  /* 0x0000000c00387944 */ /* 0x000fea0003c00000 */
[----:B------:R-:W-:Y:S01]  /*0350*/  MOV R17, R3 ;  /* 0x0000000300117202 */ /* 0x000fe20000000f00 */
[----:B------:R-:W-:Y:S06]  /*0360*/  BRA `(.L_x_38) ;  /* 0x0000000000107947 */ /* 0x000fec0003800000 */
.L_x_37:
[----:B------:R-:W-:Y:S01]  /*0370*/  FMUL.FTZ R17, R4, R3 ;  /* 0x0000000304117220 */ /* 0x000fe20000410000 */
[----:B------:R-:W-:-:S03]  /*0380*/  FMUL.FTZ R3, R3, 0.5 ;  /* 0x3f00000003037820 */ /* 0x000fc60000410000 */
[----:B------:R-:W-:-:S04]  /*0390*/  FFMA R4, -R17, R17, R4 ;  /* 0x0000001111047223 */ /* 0x000fc80000000104 */
[----:B------:R-:W-:-:S07]  /*03a0*/  FFMA R17, R4, R3, R17 ;  /* 0x0000000304117223 */ /* 0x000fce0000000011 */
.L_x_38:
[----:B------:R-:W-:Y:S05]  /*03b0*/  BSYNC.RECONVERGENT B0 ;  /* 0x0000000000007941 */ /* 0x000fea0003800200 */
.L_x_36:
[----:B------:R-:W-:Y:S01]  /*03c0*/  FSETP.GT.AND P0, PT, R17, RZ, PT ;  /* 0x000000ff1100720b */ /* 0x000fe20003f04000 */
[----:B------:R-:W-:Y:S01]  /*03d0*/  BSSY.RECONVERGENT B0, `(.L_x_39) ;  /* 0x0000022000007945 */ /* 0x000fe20003800200 */
[----:B------:R-:W-:Y:S01]  /*03e0*/  HFMA2 R9, -RZ, RZ, 0, 0 ;  /* 0x00000000ff097431 */ /* 0x000fe200000001ff */
[----:B------:R-:W-:-:S10]  /*03f0*/  MOV R8, 0x3f800000 ;  /* 0x3f80000000087802 */ /* 0x000fd40000000f00 */
[----:B------:R-:W-:Y:S05]  /*0400*/  @!P0 BRA `(.L_x_40) ;  /* 0x0000000000788947 */ /* 0x000fea0003800000 */
[----:B------:R-:W0:Y:S01]  /*0410*/  MUFU.RCP R4, R17 ;  /* 0x0000001100047308 */ /* 0x000e220000001000 */
[----:B------:R-:W-:Y:S07]  /*0420*/  BSSY.RECONVERGENT B1, `(.L_x_41) ;  /* 0x000000d000017945 */ /* 0x000fee0003800200 */
[----:B------:R-:W1:Y:S01]  /*0430*/  FCHK P0, R2, R17 ;  /* 0x0000001102007302 */ /* 0x000e620000000000 */
[----:B0-----:R-:W-:-:S04]  /*0440*/  FFMA R3, R4, -R17, 1 ;  /* 0x3f80000004037423 */ /* 0x001fc80000000811 */
[----:B------:R-:W-:-:S04]  /*0450*/  FFMA R3, R4, R3, R4 ;  /* 0x0000000304037223 */ /* 0x000fc80000000004 */
[----:B------:R-:W-:-:S04]  /*0460*/  FFMA R4, R2, R3, RZ ;  /* 0x0000000302047223 */ /* 0x000fc800000000ff */
[----:B------:R-:W-:-:S04]  /*0470*/  FFMA R5, R4, -R17, R2 ;  /* 0x8000001104057223 */ /* 0x000fc80000000002 */
[----:B------:R-:W-:Y:S01]  /*0480*/  FFMA R8, R3, R5, R4 ;  /* 0x0000000503087223 */ /* 0x000fe20000000004 */
[----:B-1----:R-:W-:Y:S06]  /*0490*/  @!P0 BRA `(.L_x_42) ;  /* 0x0000000000148947 */ /* 0x002fec0003800000 */
[----:B------:R-:W-:Y:S02]  /*04a0*/  MOV R3, R2 ;  /* 0x0000000200037202 */ /* 0x000fe40000000f00 */
[----:B------:R-:W-:Y:S02]  /*04b0*/  MOV R4, R17 ;  /* 0x0000001100047202 */ /* 0x000fe40000000f00 */
[----:B------:R-:W-:-:S07]  /*04c0*/  MOV R10, 0x4e0 ;  /* 0x000004e0000a7802 */ /* 0x000fce0000000f00 */
[----:B------:R-:W-:Y:S05]  /*04d0*/  CALL.REL.NOINC `($__internal_3_$__cuda_sm3x_div_rn_noftz_f32_slowpath) ;  /* 0x0000000c00307944 */ /* 0x000fea0003c00000 */
[----:B------:R-:W-:-:S07]  /*04e0*/  MOV R8, R3 ;  /* 0x0000000300087202 */ /* 0x000fce0000000f00 */
.L_x_42:
[----:B------:R-:W-:Y:S05]  /*04f0*/  BSYNC.RECONVERGENT B1 ;  /* 0x0000000000017941 */ /* 0x000fea0003800200 */
.L_x_41:
        /* <DEDUP_REMOVED lines=14> */
.L_x_43:
[----:B------:R-:W-:Y:S05]  /*05e0*/  BSYNC.RECONVERGENT B1 ;  /* 0x0000000000017941 */ /* 0x000fea0003800200 */
.L_x_40:
[----:B------:R-:W-:Y:S05]  /*05f0*/  BSYNC.RECONVERGENT B0 ;  /* 0x0000000000007941 */ /* 0x000fea0003800200 */
.L_x_39:
[----:B------:R-:W-:Y:S01]  /*0600*/  FADD R15, R12, R15 ;  /* 0x0000000f0c0f7221 */ /* 0x000fe20000000000 */
[----:B------:R-:W-:Y:S03]  /*0610*/  BSSY.RECONVERGENT B0, `(.L_x_44) ;  /* 0x0000014000007945 */ /* 0x000fe60003800200 */
[C-C-:B------:R-:W-:Y:S01]  /*0620*/  FADD R0, R15.reuse, R14.reuse ;  /* 0x0000000e0f007221 */ /* 0x140fe20000000000 */
[----:B------:R-:W-:-:S03]  /*0630*/  FADD R15, R15, -R14 ;  /* 0x8000000e0f0f7221 */ /* 0x000fc60000000000 */
[----:B------:R-:W-:-:S04]  /*0640*/  FMUL R0, R0, 0.5 ;  /* 0x3f00000000007820 */ /* 0x000fc80000400000 */
[C-C-:B------:R-:W-:Y:S01]  /*0650*/  FFMA R2, R15.reuse, 0.5, R0.reuse ;  /* 0x3f0000000f027823 */ /* 0x140fe20000000000 */
[----:B------:R-:W-:-:S03]  /*0660*/  FFMA R3, R15, -0.5, R0 ;  /* 0xbf0000000f037823 */ /* 0x000fc60000000000 */
[----:B------:R-:W-:Y:S01]  /*0670*/  FMUL R10, R2, R2 ;  /* 0x00000002020a7220 */ /* 0x000fe20000400000 */
[----:B------:R-:W-:-:S03]  /*0680*/  FMUL R3, R3, R3 ;  /* 0x0000000303037220 */ /* 0x000fc60000400000 */
        /* <DEDUP_REMOVED lines=8> */
[----:B------:R-:W-:Y:S02]  /*0710*/  MOV R4, R10 ;  /* 0x0000000a00047202 */ /* 0x000fe40000000f00 */
[----:B------:R-:W-:-:S07]  /*0720*/  MOV R10, 0x740 ;  /* 0x00000740000a7802 */ /* 0x000fce0000000f00 */
[----:B------:R-:W-:Y:S05]  /*0730*/  CALL.REL.NOINC `($__internal_3_$__cuda_sm3x_div_rn_noftz_f32_slowpath) ;  /* 0x0000000800987944 */ /* 0x000fea0003c00000 */
[----:B------:R-:W-:-:S07]  /*0740*/  MOV R2, R3 ;  /* 0x0000000300027202 */ /* 0x000fce0000000f00 */
.L_x_45:
[----:B------:R-:W-:Y:S05]  /*0750*/  BSYNC.RECONVERGENT B0 ;  /* 0x0000000000007941 */ /* 0x000fea0003800200 */
.L_x_44:
[----:B------:R-:W-:Y:S01]  /*0760*/  IADD3 R3, PT, PT, R2, -0xd000000, RZ ;  /* 0xf300000002037810 */ /* 0x000fe20007ffe0ff */
[----:B------:R0:W1:Y:S01]  /*0770*/  MUFU.RSQ R5, R2 ;  /* 0x0000000200057308 */ /* 0x0000620000001400 */
[----:B------:R-:W-:Y:S02]  /*0780*/  BSSY.RECONVERGENT B0, `(.L_x_46) ;  /* 0x000000c000007945 */ /* 0x000fe40003800200 */
[----:B------:R-:W-:-:S13]  /*0790*/  ISETP.GT.U32.AND P0, PT, R3, 0x727fffff, PT ;  /* 0x727fffff0300780c */ /* 0x000fda0003f04070 */
[----:B0-----:R-:W-:Y:S05]  /*07a0*/  @!P0 BRA `(.L_x_47) ;  /* 0x0000000000148947 */ /* 0x001fea0003800000 */
[----:B------:R-:W-:Y:S02]  /*07b0*/  MOV R3, R2 ;  /* 0x0000000200037202 */ /* 0x000fe40000000f00 */
[----:B------:R-:W-:-:S07]  /*07c0*/  MOV R16, 0x7e0 ;  /* 0x000007e000107802 */ /* 0x000fce0000000f00 */
[----:B-1----:R-:W-:Y:S05]  /*07d0*/  CALL.REL.NOINC `($__internal_2_$__cuda_sm20_sqrt_rn_f32_slowpath) ;  /* 0x0000000800147944 */ /* 0x002fea0003c00000 */
[----:B------:R-:W-:Y:S01]  /*07e0*/  MOV R2, R3 ;  /* 0x0000000300027202 */ /* 0x000fe20000000f00 */
[----:B------:R-:W-:Y:S06]  /*07f0*/  BRA `(.L_x_48) ;  /* 0x0000000000107947 */ /* 0x000fec0003800000 */
.L_x_47:
[C---:B-1----:R-:W-:Y:S01]  /*0800*/  FMUL.FTZ R3, R5.reuse, R2 ;  /* 0x0000000205037220 */ /* 0x042fe20000410000 */
[----:B------:R-:W-:-:S03]  /*0810*/  FMUL.FTZ R4, R5, 0.5 ;  /* 0x3f00000005047820 */ /* 0x000fc60000410000 */
[----:B------:R-:W-:-:S04]  /*0820*/  FFMA R2, -R3, R3, R2 ;  /* 0x0000000303027223 */ /* 0x000fc80000000102 */
[----:B------:R-:W-:-:S07]  /*0830*/  FFMA R2, R2, R4, R3 ;  /* 0x0000000402027223 */ /* 0x000fce0000000003 */
.L_x_48:
[----:B------:R-:W-:Y:S05]  /*0840*/  BSYNC.RECONVERGENT B0 ;  /* 0x0000000000007941 */ /* 0x000fea0003800200 */
.L_x_46:
[----:B------:R-:W-:Y:S01]  /*0850*/  IADD3 R3, PT, PT, R0, -0xd000000, RZ ;  /* 0xf300000000037810 */ /* 0x000fe20007ffe0ff */
[----:B------:R0:W1:Y:S01]  /*0860*/  MUFU.RSQ R5, R0 ;  /* 0x0000000000057308 */ /* 0x0000620000001400 */
[----:B------:R-:W-:Y:S01]  /*0870*/  BSSY.RECONVERGENT B0, `(.L_x_49) ;  /* 0x000000c000007945 */ /* 0x000fe20003800200 */
[----:B------:R-:W-:Y:S01]  /*0880*/  FADD R2, R2, 1 ;  /* 0x3f80000002027421 */ /* 0x000fe20000000000 */
[----:B------:R-:W-:-:S13]  /*0890*/  ISETP.GT.U32.AND P0, PT, R3, 0x727fffff, PT ;  /* 0x727fffff0300780c */ /* 0x000fda0003f04070 */
[----:B0-----:R-:W-:Y:S05]  /*08a0*/  @!P0 BRA `(.L_x_50) ;  /* 0x0000000000108947 */ /* 0x001fea0003800000 */
[----:B------:R-:W-:Y:S02]  /*08b0*/  MOV R3, R0 ;  /* 0x0000000000037202 */ /* 0x000fe40000000f00 */
[----:B------:R-:W-:-:S07]  /*08c0*/  MOV R16, 0x8e0 ;  /* 0x000008e000107802 */ /* 0x000fce0000000f00 */
[----:B-1----:R-:W-:Y:S05]  /*08d0*/  CALL.REL.NOINC `($__internal_2_$__cuda_sm20_sqrt_rn_f32_slowpath) ;  /* 0x0000000400d47944 */ /* 0x002fea0003c00000 */
[----:B------:R-:W-:Y:S05]  /*08e0*/  BRA `(.L_x_51) ;  /* 0x0000000000107947 */ /* 0x000fea0003800000 */
.L_x_50:
[----:B-1----:R-:W-:Y:S01]  /*08f0*/  FMUL.FTZ R3, R0, R5 ;  /* 0x0000000500037220 */ /* 0x002fe20000410000 */
[----:B------:R-:W-:-:S03]  /*0900*/  FMUL.FTZ R4, R5, 0.5 ;  /* 0x3f00000005047820 */ /* 0x000fc60000410000 */
[----:B------:R-:W-:-:S04]  /*0910*/  FFMA R0, -R3, R3, R0 ;  /* 0x0000000303007223 */ /* 0x000fc80000000100 */
[----:B------:R-:W-:-:S07]  /*0920*/  FFMA R3, R0, R4, R3 ;  /* 0x0000000400037223 */ /* 0x000fce0000000003 */
.L_x_51:
[----:B------:R-:W-:Y:S05]  /*0930*/  BSYNC.RECONVERGENT B0 ;  /* 0x0000000000007941 */ /* 0x000fea0003800200 */
.L_x_49:
[----:B------:R-:W0:Y:S01]  /*0940*/  LDC R10, c[0x0][0x398] ;  /* 0x0000e600ff0a7b82 */ /* 0x000e220000000800 */
[----:B------:R-:W-:Y:S01]  /*0950*/  BSSY.RECONVERGENT B0, `(.L_x_52) ;  /* 0x000000e000007945 */ /* 0x000fe20003800200 */
[----:B0-----:R-:W0:Y:S08]  /*0960*/  MUFU.RCP R0, R10 ;  /* 0x0000000a00007308 */ /* 0x001e300000001000 */
[----:B------:R-:W1:Y:S01]  /*0970*/  FCHK P0, R3, R10 ;  /* 0x0000000a03007302 */ /* 0x000e620000000000 */
[----:B0-----:R-:W-:-:S04]  /*0980*/  FFMA R5, R0, -R10, 1 ;  /* 0x3f80000000057423 */ /* 0x001fc8000000080a */
[----:B------:R-:W-:-:S04]  /*0990*/  FFMA R0, R0, R5, R0 ;  /* 0x0000000500007223 */ /* 0x000fc80000000000 */
[----:B------:R-:W-:-:S04]  /*09a0*/  FFMA R4, R0, R3, RZ ;  /* 0x0000000300047223 */ /* 0x000fc800000000ff */
[----:B------:R-:W-:-:S04]  /*09b0*/  FFMA R5, R4, -R10, R3 ;  /* 0x8000000a04057223 */ /* 0x000fc80000000003 */
[----:B------:R-:W-:Y:S01]  /*09c0*/  FFMA R4, R0, R5, R4 ;  /* 0x0000000500047223 */ /* 0x000fe20000000004 */
[----:B-1----:R-:W-:Y:S06]  /*09d0*/  @!P0 BRA `(.L_x_53) ;  /* 0x0000000000148947 */ /* 0x002fec0003800000 */
[----:B------:R-:W0:Y:S01]  /*09e0*/  LDCU UR6, c[0x0][0x398] ;  /* 0x00007300ff0677ac */ /* 0x000e220008000800 */
[----:B------:R-:W-:Y:S02]  /*09f0*/  MOV R10, 0xa20 ;  /* 0x00000a20000a7802 */ /* 0x000fe40000000f00 */
[----:B0-----:R-:W-:-:S07]  /*0a00*/  MOV R4, UR6 ;  /* 0x0000000600047c02 */ /* 0x001fce0008000f00 */
[----:B------:R-:W-:Y:S05]  /*0a10*/  CALL.REL.NOINC `($__internal_3_$__cuda_sm3x_div_rn_noftz_f32_slowpath) ;  /* 0x0000000400e07944 */ /* 0x000fea0003c00000 */
[----:B------:R-:W-:-:S07]  /*0a20*/  MOV R4, R3 ;  /* 0x0000000300047202 */ /* 0x000fce0000000f00 */
.L_x_53:
[----:B------:R-:W-:Y:S05]  /*0a30*/  BSYNC.RECONVERGENT B0 ;  /* 0x0000000000007941 */ /* 0x000fea0003800200 */
.L_x_52:
[----:B------:R-:W0:Y:S01]  /*0a40*/  LDC R13, c[0x0][0x3a8] ;  /* 0x0000ea00ff0d7b82 */ /* 0x000e220000000800 */
[----:B------:R-:W1:Y:S01]  /*0a50*/  LDCU UR7, c[0x0][0x39c] ;  /* 0x00007380ff0777ac */ /* 0x000e620008000800 */
[----:B------:R-:W-:Y:S01]  /*0a60*/  FADD R4, -R4, 1 ;  /* 0x3f80000004047421 */ /* 0x000fe20000000100 */
[----:B------:R-:W2:Y:S05]  /*0a70*/  LDCU UR6, c[0x0][0x394] ;  /* 0x00007280ff0677ac */ /* 0x000eaa0008000800 */
[----:B------:R-:W3:Y:S01]  /*0a80*/  LDC R11, c[0x0][0x3a4] ;  /* 0x0000e900ff0b7b82 */ /* 0x000ee20000000800 */
[----:B-1----:R-:W-:Y:S01]  /*0a90*/  MOV R14, UR7 ;  /* 0x00000007000e7c02 */ /* 0x002fe20008000f00 */
[----:B--2---:R-:W-:Y:S01]  /*0aa0*/  FADD.SAT R12, R4, UR6 ;  /* 0x00000006040c7e21 */ /* 0x004fe20008002000 */
[----:B0-----:R-:W0:Y:S08]  /*0ab0*/  MUFU.RCP R0, R13 ;  /* 0x0000000d00007308 */ /* 0x001e300000001000 */
[----:B------:R-:W1:Y:S01]  /*0ac0*/  FCHK P0, R14, R13 ;  /* 0x0000000d0e007302 */ /* 0x000e620000000000 */
[----:B0-----:R-:W-:-:S04]  /*0ad0*/  FFMA R3, R0, -R13, 1 ;  /* 0x3f80000000037423 */ /* 0x001fc8000000080d */
[----:B------:R-:W-:Y:S01]  /*0ae0*/  FFMA R0, R0, R3, R0 ;  /* 0x0000000300007223 */ /* 0x000fe20000000000 */
[----:B---3--:R-:W-:-:S03]  /*0af0*/  FMUL R3, R11, UR7 ;  /* 0x000000070b037c20 */ /* 0x008fc60008400000 */
[----:B------:R-:W-:-:S04]  /*0b00*/  FFMA R5, R0, UR7, RZ ;  /* 0x0000000700057c23 */ /* 0x000fc800080000ff */
[----:B------:R-:W-:-:S04]  /*0b10*/  FFMA R10, R5, -R13, UR7 ;  /* 0x00000007050a7e23 */ /* 0x000fc8000800080d */
[----:B------:R-:W-:Y:S01]  /*0b20*/  FFMA R5, R0, R10, R5 ;  /* 0x0000000a00057223 */ /* 0x000fe20000000005 */
[----:B------:R-:W-:Y:S01]  /*0b30*/  FMUL R0, R2, R3 ;  /* 0x0000000302007220 */ /* 0x000fe20000400000 */
[----:B-1----:R-:W-:Y:S06]  /*0b40*/  @!P0 BRA `(.L_x_54) ;  /* 0x00000000001c8947 */ /* 0x002fec0003800000 */
[----:B------:R-:W0:Y:S01]  /*0b50*/  LDCU UR6, c[0x0][0x39c] ;  /* 0x00007380ff0677ac */ /* 0x000e220008000800 */
[----:B------:R-:W-:Y:S01]  /*0b60*/  MOV R10, 0xbb0 ;  /* 0x00000bb0000a7802 */ /* 0x000fe20000000f00 */
[----:B------:R-:W1:Y:S01]  /*0b70*/  LDCU UR7, c[0x0][0x3a8] ;  /* 0x00007500ff0777ac */ /* 0x000e620008000800 */
[----:B0-----:R-:W-:Y:S02]  /*0b80*/  MOV R3, UR6 ;  /* 0x0000000600037c02 */ /* 0x001fe40008000f00 */
[----:B-1----:R-:W-:-:S07]  /*0b90*/  MOV R4, UR7 ;  /* 0x0000000700047c02 */ /* 0x002fce0008000f00 */
[----:B------:R-:W-:Y:S05]  /*0ba0*/  CALL.REL.NOINC `($__internal_3_$__cuda_sm3x_div_rn_noftz_f32_slowpath) ;  /* 0x00000004007c7944 */ /* 0x000fea0003c00000 */
[----:B------:R-:W-:-:S07]  /*0bb0*/  MOV R5, R3 ;  /* 0x0000000300057202 */ /* 0x000fce0000000f00 */
.L_x_54:
[----:B------:R-:W0:Y:S01]  /*0bc0*/  LDCU UR7, c[0x0][0x39c] ;  /* 0x00007380ff0777ac */ /* 0x000e220008000800 */
[----:B------:R-:W-:Y:S01]  /*0bd0*/  FMUL R5, R2, R5 ;  /* 0x0000000502057220 */ /* 0x000fe20000400000 */
[----:B------:R-:W-:Y:S01]  /*0be0*/  FMUL R4, R8, R9 ;  /* 0x0000000908047220 */ /* 0x000fe20000400000 */
[----:B------:R-:W-:Y:S01]  /*0bf0*/  BSSY.RECONVERGENT B0, `(.L_x_55) ;  /* 0x0000022000007945 */ /* 0x000fe20003800200 */
[----:B------:R-:W1:Y:S01]  /*0c00*/  LDCU UR6, c[0x0][0x3a0] ;  /* 0x00007400ff0677ac */ /* 0x000e620008000800 */
[C---:B0-----:R-:W-:Y:S01]  /*0c10*/  FMUL R3, R12.reuse, UR7 ;  /* 0x000000070c037c20 */ /* 0x041fe20008400000 */
[----:B------:R-:W-:-:S03]  /*0c20*/  FADD R12, -R12, 1 ;  /* 0x3f8000000c0c7421 */ /* 0x000fc60000000100 */
[----:B-1----:R-:W-:-:S04]  /*0c30*/  FMUL R3, R3, UR6 ;  /* 0x0000000603037c20 */ /* 0x002fc80008400000 */
[-CC-:B------:R-:W-:Y:S01]  /*0c40*/  FFMA R0, R0, R12.reuse, R3.reuse ;  /* 0x0000000c00007223 */ /* 0x180fe20000000003 */
[----:B------:R-:W-:-:S03]  /*0c50*/  FFMA R5, R5, R12, R3 ;  /* 0x0000000c05057223 */ /* 0x000fc60000000003 */
[----:B------:R-:W-:Y:S01]  /*0c60*/  FMUL R0, R0, R0 ;  /* 0x0000000000007220 */ /* 0x000fe20000400000 */
[----:B------:R-:W-:Y:S01]  /*0c70*/  FMUL R3, R5, R5 ;  /* 0x0000000505037220 */ /* 0x000fe20000400000 */
[-C--:B------:R-:W-:Y:S02]  /*0c80*/  FMUL R5, R8, R8.reuse ;  /* 0x0000000808057220 */ /* 0x080fe40000400000 */
[C---:B------:R-:W-:Y:S01]  /*0c90*/  FMUL R11, R0.reuse, R8 ;  /* 0x00000008000b7220 */ /* 0x040fe20000400000 */
[----:B------:R-:W-:-:S03]  /*0ca0*/  FMUL R0, R0, R9 ;  /* 0x0000000900007220 */ /* 0x000fc60000400000 */
[-C--:B------:R-:W-:Y:S01]  /*0cb0*/  FMUL R11, R11, R8.reuse ;  /* 0x000000080b0b7220 */ /* 0x080fe20000400000 */
[C---:B------:R-:W-:Y:S01]  /*0cc0*/  FMUL R10, R0.reuse, R8 ;  /* 0x00000008000a7220 */ /* 0x040fe20000400000 */
[-C--:B------:R-:W-:Y:S01]  /*0cd0*/  FMUL R2, R0, R9.reuse ;  /* 0x0000000900027220 */ /* 0x080fe20000400000 */
[----:B------:R-:W-:Y:S02]  /*0ce0*/  FMUL R8, R9, R9 ;  /* 0x0000000909087220 */ /* 0x000fe40000400000 */
[C---:B------:R-:W-:Y:S01]  /*0cf0*/  FFMA R0, R3.reuse, R4, -R10 ;  /* 0x0000000403007223 */ /* 0x040fe2000000080a */
[C---:B------:R-:W-:Y:S01]  /*0d00*/  FFMA R2, R3.reuse, R5, R2 ;  /* 0x0000000503027223 */ /* 0x040fe20000000002 */
[----:B------:R-:W-:Y:S02]  /*0d10*/  FFMA R3, R3, R8, R11 ;  /* 0x0000000803037223 */ /* 0x000fe4000000000b */
[----:B------:R-:W-:-:S04]  /*0d20*/  FMUL R5, R0, R0 ;  /* 0x0000000000057220 */ /* 0x000fc80000400000 */
[----:B------:R-:W-:-:S04]  /*0d30*/  FFMA R5, R2, R3, -R5 ;  /* 0x0000000302057223 */ /* 0x000fc80000000805 */
[----:B------:R-:W-:-:S04]  /*0d40*/  FADD R9, R5, 1.00000001335143196e-10 ;  /* 0x2edbe6ff05097421 */ /* 0x000fc80000000000 */
        /* <DEDUP_REMOVED lines=12> */
.L_x_56:
[----:B------:R-:W-:Y:S05]  /*0e10*/  BSYNC.RECONVERGENT B0 ;  /* 0x0000000000007941 */ /* 0x000fea0003800200 */
.L_x_55:
        /* <DEDUP_REMOVED lines=10> */
[----:B------:R-:W-:Y:S02]  /*0ec0*/  MOV R4, R9 ;  /* 0x0000000900047202 */ /* 0x000fe40000000f00 */
[----:B------:R-:W-:-:S07]  /*0ed0*/  MOV R10, 0xef0 ;  /* 0x00000ef0000a7802 */ /* 0x000fce0000000f00 */
[----:B------:R-:W-:Y:S05]  /*0ee0*/  CALL.REL.NOINC `($__internal_3_$__cuda_sm3x_div_rn_noftz_f32_slowpath) ;  /* 0x0000000000ac7944 */ /* 0x000fea0003c00000 */
[----:B------:R-:W-:-:S07]  /*0ef0*/  MOV R17, R3 ;  /* 0x0000000300117202 */ /* 0x000fce0000000f00 */
.L_x_58:
[----:B------:R-:W-:Y:S05]  /*0f00*/  BSYNC.RECONVERGENT B0 ;  /* 0x0000000000007941 */ /* 0x000fea0003800200 */
.L_x_57:
[----:B------:R-:W0:Y:S01]  /*0f10*/  MUFU.RCP R2, R9 ;  /* 0x0000000900027308 */ /* 0x000e220000001000 */
[----:B------:R-:W-:Y:S07]  /*0f20*/  BSSY.RECONVERGENT B0, `(.L_x_59) ;  /* 0x000000c000007945 */ /* 0x000fee0003800200 */
[----:B------:R-:W1:Y:S01]  /*0f30*/  FCHK P0, -R0, R9 ;  /* 0x0000000900007302 */ /* 0x000e620000000100 */
[----:B0-----:R-:W-:-:S04]  /*0f40*/  FFMA R3, -R9, R2, 1 ;  /* 0x3f80000009037423 */ /* 0x001fc80000000102 */
[----:B------:R-:W-:-:S04]  /*0f50*/  FFMA R5, R2, R3, R2 ;  /* 0x0000000302057223 */ /* 0x000fc80000000002 */
[----:B------:R-:W-:-:S04]  /*0f60*/  FFMA R2, -R0, R5, RZ ;  /* 0x0000000500027223 */ /* 0x000fc800000001ff */
[----:B------:R-:W-:-:S04]  /*0f70*/  FFMA R3, -R9, R2, -R0 ;  /* 0x0000000209037223 */ /* 0x000fc80000000900 */
[----:B------:R-:W-:Y:S01]  /*0f80*/  FFMA R3, R5, R3, R2 ;  /* 0x0000000305037223 */ /* 0x000fe20000000002 */
[----:B-1----:R-:W-:Y:S06]  /*0f90*/  @!P0 BRA `(.L_x_60) ;  /* 0x0000000000108947 */ /* 0x002fec0003800000 */
[----:B------:R-:W-:Y:S01]  /*0fa0*/  FADD R3, -R0, -RZ ;  /* 0x800000ff00037221 */ /* 0x000fe20000000100 */
[----:B------:R-:W-:Y:S02]  /*0fb0*/  MOV R4, R9 ;  /* 0x0000000900047202 */ /* 0x000fe40000000f00 */
[----:B------:R-:W-:-:S07]  /*0fc0*/  MOV R10, 0xfe0 ;  /* 0x00000fe0000a7802 */ /* 0x000fce0000000f00 */
[----:B------:R-:W-:Y:S05]  /*0fd0*/  CALL.REL.NOINC `($__internal_3_$__cuda_sm3x_div_rn_noftz_f32_slowpath) ;  /* 0x0000000000707944 */ /* 0x000fea0003c00000 */
.L_x_60:
[----:B------:R-:W-:Y:S05]  /*0fe0*/  BSYNC.RECONVERGENT B0 ;  /* 0x0000000000007941 */ /* 0x000fea0003800200 */
.L_x_59:
[----:B------:R-:W-:Y:S04]  /*0ff0*/  STG.E desc[UR4][R6.64], R15 ;  /* 0x0000000f06007986 */ /* 0x000fe8000c101904 */
[----:B------:R-:W-:Y:S04]  /*1000*/  STG.E desc[UR4][R6.64+0x4], R17 ;  /* 0x0000041106007986 */ /* 0x000fe8000c101904 */
[----:B------:R-:W-:Y:S01]  /*1010*/  STG.E desc[UR4][R6.64+0x8], R3 ;  /* 0x0000080306007986 */ /* 0x000fe2000c101904 */
[----:B------:R-:W-:Y:S05]  /*1020*/  EXIT ;  /* 0x000000000000794d */ /* 0x000fea0003800000 */
        .weak           $__internal_2_$__cuda_sm20_sqrt_rn_f32_slowpath
        .type           $__internal_2_$__cuda_sm20_sqrt_rn_f32_slowpath,@function
        .size           $__internal_2_$__cuda_sm20_sqrt_rn_f32_slowpath,($__internal_3_$__cuda_sm3x_div_rn_noftz_f32_slowpath - $__internal_2_$__cuda_sm20_sqrt_rn_f32_slowpath)
$__internal_2_$__cuda_sm20_sqrt_rn_f32_slowpath:
[----:B------:R-:W-:-:S13]  /*1030*/  LOP3.LUT P0, RZ, R3, 0x7fffffff, RZ, 0xc0, !PT ;  /* 0x7fffffff03ff7812 */ /* 0x000fda000780c0ff */
[----:B------:R-:W-:Y:S01]  /*1040*/  @!P0 MOV R4, R3 ;  /* 0x0000000300048202 */ /* 0x000fe20000000f00 */
[----:B------:R-:W-:Y:S06]  /*1050*/  @!P0 BRA `(.L_x_61) ;  /* 0x0000000000408947 */ /* 0x000fec0003800000 */
[----:B------:R-:W-:-:S13]  /*1060*/  FSETP.GEU.FTZ.AND P0, PT, R3, RZ, PT ;  /* 0x000000ff0300720b */ /* 0x000fda0003f1e000 */
        /* <DEDUP_REMOVED lines=15> */
.L_x_61:
[----:B------:R-:W-:Y:S01]  /*1160*/  HFMA2 R5, -RZ, RZ, 0, 0 ;  /* 0x00000000ff057431 */ /* 0x000fe200000001ff */
[----:B------:R-:W-:Y:S02]  /*1170*/  MOV R3, R4 ;  /* 0x0000000400037202 */ /* 0x000fe40000000f00 */
[----:B------:R-:W-:-:S04]  /*1180*/  MOV R4, R16 ;  /* 0x0000001000047202 */ /* 0x000fc80000000f00 */
[----:B------:R-:W-:Y:S05]  /*1190*/  RET.REL.NODEC R4 `(ComputeKernelParam) ;  /* 0xffffffec04987950 */ /* 0x000fea0003c3ffff */
        .weak           $__internal_3_$__cuda_sm3x_div_rn_noftz_f32_slowpath
        .type           $__internal_3_$__cuda_sm3x_div_rn_noftz_f32_slowpath,@function
        .size           $__internal_3_$__cuda_sm3x_div_rn_noftz_f32_slowpath,(.L_x_189 - $__internal_3_$__cuda_sm3x_div_rn_noftz_f32_slowpath)
$__internal_3_$__cuda_sm3x_div_rn_noftz_f32_slowpath:
[----:B------:R-:W-:Y:S01]  /*11a0*/  SHF.R.U32.HI R5, RZ, 0x17, R4 ;  /* 0x00000017ff057819 */ /* 0x000fe20000011604 */
[----:B------:R-:W-:Y:S01]  /*11b0*/  BSSY.RECONVERGENT B2, `(.L_x_62) ;  /* 0x0000063000027945 */ /* 0x000fe20003800200 */
[----:B------:R-:W-:Y:S02]  /*11c0*/  SHF.R.U32.HI R13, RZ, 0x17, R3 ;  /* 0x00000017ff0d7819 */ /* 0x000fe40000011603 */
[----:B------:R-:W-:Y:S02]  /*11d0*/  LOP3.LUT R5, R5, 0xff, RZ, 0xc0, !PT ;  /* 0x000000ff05057812 */ /* 0x000fe400078ec0ff */
[----:B------:R-:W-:Y:S02]  /*11e0*/  LOP3.LUT R13, R13, 0xff, RZ, 0xc0, !PT ;  /* 0x000000ff0d0d7812 */ /* 0x000fe400078ec0ff */
[----:B------:R-:W-:Y:S02]  /*11f0*/  IADD3 R16, PT, PT, R5, -0x1, RZ ;  /* 0xffffffff05107810 */ /* 0x000fe40007ffe0ff */
[----:B------:R-:W-:-:S02]  /*1200*/  IADD3 R11, PT, PT, R13, -0x1, RZ ;  /* 0xffffffff0d0b7810 */ /* 0x000fc40007ffe0ff */
        /* <DEDUP_REMOVED lines=20> */
[----:B------:R-:W-:Y:S02]  /*1350*/  IADD3 R11, PT, PT, R13, -0x1, RZ ;  /* 0xffffffff0d0b7810 */ /* 0x000fe40007ffe0ff */
[----:B------:R-:W-:Y:S02]  /*1360*/  ISETP.GE.AND P1, PT, R16, RZ, PT ;  /* 0x000000ff1000720c */ /* 0x000fe40003f26270 */
[----:B------:R-:W-:-:S11]  /*1370*/  ISETP.GE.AND P0, PT, R11, RZ, PT ;  /* 0x000000ff0b00720c */ /* 0x000fd60003f06270 */
[----:B------:R-:W-:Y:S02]  /*1380*/  @!P1 FFMA R4, R4, 1.84467440737095516160e+19, RZ ;  /* 0x5f80000004049823 */ /* 0x000fe400000000ff */
[----:B------:R-:W-:Y:S01]  /*1390*/  @P0 MOV R11, RZ ;  /* 0x000000ff000b0202 */ /* 0x000fe20000000f00 */
[----:B------:R-:W-:Y:S01]  /*13a0*/  @!P0 FFMA R3, R3, 1.84467440737095516160e+19, RZ ;  /* 0x5f80000003038823 */ /* 0x000fe200000000ff */
[----:B------:R-:W-:-:S04]  /*13b0*/  @!P0 MOV R11, 0xffffffc0 ;  /* 0xffffffc0000b8802 */ /* 0x000fc80000000f00 */
[----:B------:R-:W-:-:S07]  /*13c0*/  @!P1 IADD3 R11, PT, PT, R11, 0x40, RZ ;  /* 0x000000400b0b9810 */ /* 0x000fce0007ffe0ff */
.L_x_63:
[----:B------:R-:W-:Y:S01]  /*13d0*/  LEA R19, R5, 0xc0800000, 0x17 ;  /* 0xc080000005137811 */ /* 0x000fe200078eb8ff */
[----:B------:R-:W-:Y:S01]  /*13e0*/  BSSY.RECONVERGENT B3, `(.L_x_68) ;  /* 0x0000036000037945 */ /* 0x000fe20003800200 */
[----:B------:R-:W-:Y:S02]  /*13f0*/  IADD3 R16, PT, PT, R13, -0x7f, RZ ;  /* 0xffffff810d107810 */ /* 0x000fe40007ffe0ff */
[----:B------:R-:W-:-:S03]  /*1400*/  IADD3 R19, PT, PT, -R19, R4, RZ ;  /* 0x0000000413137210 */ /* 0x000fc60007ffe1ff */
[C---:B------:R-:W-:Y:S01]  /*1410*/  IMAD R3, R16.reuse, -0x800000, R3 ;  /* 0xff80000010037824 */ /* 0x040fe200078e0203 */
[----:B------:R-:W0:Y:S01]  /*1420*/  MUFU.RCP R21, R19 ;  /* 0x0000001300157308 */ /* 0x000e220000001000 */
[----:B------:R-:W-:Y:S01]  /*1430*/  FADD.FTZ R18, -R19, -RZ ;  /* 0x800000ff13127221 */ /* 0x000fe20000010100 */
[----:B------:R-:W-:-:S04]  /*1440*/  IADD3 R16, PT, PT, R16, 0x7f, -R5 ;  /* 0x0000007f10107810 */ /* 0x000fc80007ffe805 */
[----:B------:R-:W-:Y:S01]  /*1450*/  IADD3 R16, PT, PT, R16, R11, RZ ;  /* 0x0000000b10107210 */ /* 0x000fe20007ffe0ff */
        /* <DEDUP_REMOVED lines=8> */
[----:B------:R-:W-:-:S04]  /*14e0*/  LOP3.LUT R5, R5, 0xff, RZ, 0xc0, !PT ;  /* 0x000000ff05057812 */ /* 0x000fc800078ec0ff */
[----:B------:R-:W-:-:S04]  /*14f0*/  IADD3 R5, PT, PT, R5, R16, RZ ;  /* 0x0000001005057210 */ /* 0x000fc80007ffe0ff */
        /* <DEDUP_REMOVED lines=10> */
[CCC-:B------:R-:W-:Y:S01]  /*15a0*/  FFMA.RZ R11, R4.reuse, R18.reuse, R13.reuse ;  /* 0x00000012040b7223 */ /* 0x1c0fe2000000c00d */
[C---:B------:R-:W-:Y:S02]  /*15b0*/  ISETP.NE.AND P2, PT, R5.reuse, RZ, PT ;  /* 0x000000ff0500720c */ /* 0x040fe40003f45270 */
[----:B------:R-:W-:Y:S02]  /*15c0*/  ISETP.NE.AND P1, PT, R5, RZ, PT ;  /* 0x000000ff0500720c */ /* 0x000fe40003f25270 */
[----:B------:R-:W-:Y:S01]  /*15d0*/  LOP3.LUT R16, R11, 0x7fffff, RZ, 0xc0, !PT ;  /* 0x007fffff0b107812 */ /* 0x000fe200078ec0ff */
[CCC-:B------:R-:W-:Y:S01]  /*15e0*/  FFMA.RP R11, R4.reuse, R18.reuse, R13.reuse ;  /* 0x00000012040b7223 */ /* 0x1c0fe2000000800d */
[----:B------:R-:W-:Y:S01]  /*15f0*/  FFMA.RM R4, R4, R18, R13 ;  /* 0x0000001204047223 */ /* 0x000fe2000000400d */
[----:B------:R-:W-:Y:S02]  /*1600*/  IADD3 R13, PT, PT, R5, 0x20, RZ ;  /* 0x00000020050d7810 */ /* 0x000fe40007ffe0ff */
[----:B------:R-:W-:-:S02]  /*1610*/  LOP3.LUT R16, R16, 0x800000, RZ, 0xfc, !PT ;  /* 0x0080000010107812 */ /* 0x000fc400078efcff */
[----:B------:R-:W-:Y:S02]  /*1620*/  IADD3 R5, PT, PT, -R5, RZ, RZ ;  /* 0x000000ff05057210 */ /* 0x000fe40007ffe1ff */
[----:B------:R-:W-:Y:S02]  /*1630*/  SHF.L.U32 R13, R16, R13, RZ ;  /* 0x0000000d100d7219 */ /* 0x000fe400000006ff */
[----:B------:R-:W-:Y:S02]  /*1640*/  FSETP.NEU.FTZ.AND P0, PT, R11, R4, PT ;  /* 0x000000040b00720b */ /* 0x000fe40003f1d000 */
[----:B------:R-:W-:Y:S02]  /*1650*/  SEL R5, R5, RZ, P2 ;  /* 0x000000ff05057207 */ /* 0x000fe40001000000 */
[----:B------:R-:W-:Y:S02]  /*1660*/  ISETP.NE.AND P1, PT, R13, RZ, P1 ;  /* 0x000000ff0d00720c */ /* 0x000fe40000f25270 */
[----:B------:R-:W-:-:S02]  /*1670*/  SHF.R.U32.HI R5, RZ, R5, R16 ;  /* 0x00000005ff057219 */ /* 0x000fc40000011610 */
[----:B------:R-:W-:Y:S02]  /*1680*/  PLOP3.LUT P0, PT, P0, P1, PT, 0xf8, 0x8f ;  /* 0x00000000008f781c */ /* 0x000fe40000703f70 */
[----:B------:R-:W-:Y:S02]  /*1690*/  SHF.R.U32.HI R11, RZ, 0x1, R5 ;  /* 0x00000001ff0b7819 */ /* 0x000fe40000011605 */
[----:B------:R-:W-:-:S04]  /*16a0*/  SEL R4, RZ, 0x1, !P0 ;  /* 0x00000001ff047807 */ /* 0x000fc80004000000 */
[----:B------:R-:W-:-:S04]  /*16b0*/  LOP3.LUT R4, R4, 0x1, R11, 0xf8, !PT ;  /* 0x0000000104047812 */ /* 0x000fc800078ef80b */
[----:B------:R-:W-:-:S04]  /*16c0*/  LOP3.LUT R4, R4, R5, RZ, 0xc0, !PT ;  /* 0x0000000504047212 */ /* 0x000fc800078ec0ff */
[----:B------:R-:W-:-:S04]  /*16d0*/  IADD3 R4, PT, PT, R11, R4, RZ ;  /* 0x000000040b047210 */ /* 0x000fc80007ffe0ff */
[----:B------:R-:W-:Y:S01]  /*16e0*/  LOP3.LUT R3, R4, R3, RZ, 0xfc, !PT ;  /* 0x0000000304037212 */ /* 0x000fe200078efcff */
[----:B------:R-:W-:Y:S06]  /*16f0*/  BRA `(.L_x_71) ;  /* 0x0000000000107947 */ /* 0x000fec0003800000 */
.L_x_70:
[----:B------:R-:W-:-:S04]  /*1700*/  LOP3.LUT R3, R3, 0x80000000, RZ, 0xc0, !PT ;  /* 0x8000000003037812 */ /* 0x000fc800078ec0ff */
[----:B------:R-:W-:Y:S01]  /*1710*/  LOP3.LUT R3, R3, 0x7f800000, RZ, 0xfc, !PT ;  /* 0x7f80000003037812 */ /* 0x000fe200078efcff */
[----:B------:R-:W-:Y:S06]  /*1720*/  BRA `(.L_x_71) ;  /* 0x0000000000047947 */ /* 0x000fec0003800000 */
.L_x_69:
[----:B------:R-:W-:-:S07]  /*1730*/  LEA R3, R16, R3, 0x17 ;  /* 0x0000000310037211 */ /* 0x000fce00078eb8ff */
.L_x_71:
[----:B------:R-:W-:Y:S05]  /*1740*/  BSYNC.RECONVERGENT B3 ;  /* 0x0000000000037941 */ /* 0x000fea0003800200 */
.L_x_68:
[----:B------:R-:W-:Y:S05]  /*1750*/  BRA `(.L_x_72) ;  /* 0x0000000000207947 */ /* 0x000fea0003800000 */
.L_x_67:
[----:B------:R-:W-:-:S04]  /*1760*/  LOP3.LUT R3, R4, 0x80000000, R3, 0x48, !PT ;  /* 0x8000000004037812 */ /* 0x000fc800078e4803 */
[----:B------:R-:W-:Y:S01]  /*1770*/  LOP3.LUT R3, R3, 0x7f800000, RZ, 0xfc, !PT ;  /* 0x7f80000003037812 */ /* 0x000fe200078efcff */
[----:B------:R-:W-:Y:S06]  /*1780*/  BRA `(.L_x_72) ;  /* 0x0000000000147947 */ /* 0x000fec0003800000 */
.L_x_66:
[----:B------:R-:W-:Y:S01]  /*1790*/  LOP3.LUT R3, R4, 0x80000000, R3, 0x48, !PT ;  /* 0x8000000004037812 */ /* 0x000fe200078e4803 */
[----:B------:R-:W-:Y:S06]  /*17a0*/  BRA `(.L_x_72) ;  /* 0x00000000000c7947 */ /* 0x000fec0003800000 */
.L_x_65:
[----:B------:R-:W0:Y:S01]  /*17b0*/  MUFU.RSQ R3, -QNAN ;  /* 0xffc0000000037908 */ /* 0x000e220000001400 */
[----:B------:R-:W-:Y:S05]  /*17c0*/  BRA `(.L_x_72) ;  /* 0x0000000000047947 */ /* 0x000fea0003800000 */
.L_x_64:
[----:B------:R-:W-:-:S07]  /*17d0*/  FADD.FTZ R3, R3, R4 ;  /* 0x0000000403037221 */ /* 0x000fce0000010000 */
.L_x_72:
[----:B------:R-:W-:Y:S05]  /*17e0*/  BSYNC.RECONVERGENT B2 ;  /* 0x0000000000027941 */ /* 0x000fea0003800200 */
.L_x_62:
[----:B------:R-:W-:Y:S01]  /*17f0*/  HFMA2 R5, -RZ, RZ, 0, 0 ;  /* 0x00000000ff057431 */ /* 0x000fe200000001ff */
[----:B------:R-:W-:-:S04]  /*1800*/  MOV R4, R10 ;  /* 0x0000000a00047202 */ /* 0x000fc80000000f00 */
[----:B0-----:R-:W-:Y:S05]  /*1810*/  RET.REL.NODEC R4 `(ComputeKernelParam) ;  /* 0xffffffe404f87950 */ /* 0x001fea0003c3ffff */
.L_x_73:
        /* <DEDUP_REMOVED lines=14> */
.L_x_189:


//--------------------- .text.ComputeStructureTensor --------------------------
	.section	.text.ComputeStructureTensor,"ax",@progbits
	.align	128
        .global         ComputeStructureTensor
        .type           ComputeStructureTensor,@function
        .size           ComputeStructureTensor,(.L_x_196 - ComputeStructureTensor)
        .other          ComputeStructureTensor,@"STO_CUDA_ENTRY STV_DEFAULT"
ComputeStructureTensor:
.text.ComputeStructureTensor:
        /* <DEDUP_REMOVED lines=13> */
[----:B------:R-:W0:Y:S01]  /*00d0*/  LDCU.64 UR6, c[0x0][0x3a0] ;  /* 0x00007400ff0677ac */ /* 0x000e220008000a00 */
[----:B------:R-:W1:Y:S01]  /*00e0*/  LDCU.128 UR8, c[0x0][0x380] ;  /* 0x00007000ff0877ac */ /* 0x000e620008000c00 */
[----:B------:R-:W2:Y:S01]  /*00f0*/  LDCU.64 UR4, c[0x0][0x358] ;  /* 0x00006b00ff0477ac */ /* 0x000ea20008000a00 */
[----:B0-----:R-:W-:-:S05]  /*0100*/  IMAD R4, R0, UR6, RZ ;  /* 0x0000000600047c24 */ /* 0x001fca000f8e02ff */
[C---:B-1----:R-:W-:Y:S02]  /*0110*/  IADD3 R2, P0, PT, R4.reuse, UR8, RZ ;  /* 0x0000000804027c10 */ /* 0x042fe4000ff1e0ff */
[----:B------:R-:W-:Y:S02]  /*0120*/  SHF.R.S32.HI R5, RZ, 0x1f, R4 ;  /* 0x0000001fff057819 */ /* 0x000fe40000011404 */
[----:B------:R-:W-:Y:S02]  /*0130*/  IADD3 R4, P1, PT, R4, UR10, RZ ;  /* 0x0000000a04047c10 */ /* 0x000fe4000ff3e0ff */
[C---:B------:R-:W-:Y:S01]  /*0140*/  IADD3.X R3, PT, PT, R5.reuse, UR9, RZ, P0, !PT ;  /* 0x0000000905037c10 */ /* 0x040fe200087fe4ff */
[----:B------:R-:W0:Y:S01]  /*0150*/  LDCU.64 UR8, c[0x0][0x390] ;  /* 0x00007200ff0877ac */ /* 0x000e220008000a00 */
[----:B------:R-:W-:Y:S01]  /*0160*/  IADD3.X R5, PT, PT, R5, UR11, RZ, P1, !PT ;  /* 0x0000000b05057c10 */ /* 0x000fe20008ffe4ff */
[----:B------:R-:W-:-:S04]  /*0170*/  IMAD.WIDE R2, R9, 0x4, R2 ;  /* 0x0000000409027825 */ /* 0x000fc800078e0202 */
[----:B------:R-:W-:Y:S02]  /*0180*/  IMAD.WIDE R4, R9, 0x4, R4 ;  /* 0x0000000409047825 */ /* 0x000fe400078e0204 */
[----:B--2---:R-:W2:Y:S04]  /*0190*/  LDG.E.CONSTANT R2, desc[UR4][R2.64] ;  /* 0x0000000402027981 */ /* 0x004ea8000c1e9900 */
[----:B------:R-:W3:Y:S01]  /*01a0*/  LDG.E.CONSTANT R5, desc[UR4][R4.64] ;  /* 0x0000000404057981 */ /* 0x000ee2000c1e9900 */
[----:B------:R-:W-:-:S05]  /*01b0*/  IMAD R0, R0, UR7, RZ ;  /* 0x0000000700007c24 */ /* 0x000fca000f8e02ff */
[----:B0-----:R-:W-:-:S04]  /*01c0*/  IADD3 R6, P0, PT, R0, UR8, RZ ;  /* 0x0000000800067c10 */ /* 0x001fc8000ff1e0ff */
[----:B------:R-:W-:-:S03]  /*01d0*/  LEA.HI.X.SX32 R7, R0, UR9, 0x1, P0 ;  /* 0x0000000900077c11 */ /* 0x000fc600080f0eff */
[----:B------:R-:W-:-:S04]  /*01e0*/  IMAD.WIDE R6, R9, 0xc, R6 ;  /* 0x0000000c09067825 */ /* 0x000fc800078e0206 */
[C---:B--2---:R-:W-:Y:S01]  /*01f0*/  FMUL R9, R2.reuse, R2 ;  /* 0x0000000202097220 */ /* 0x044fe20000400000 */
[-C--:B---3--:R-:W-:Y:S01]  /*0200*/  FMUL R11, R5, R5.reuse ;  /* 0x00000005050b7220 */ /* 0x088fe20000400000 */
[----:B------:R-:W-:-:S03]  /*0210*/  FMUL R13, R2, R5 ;  /* 0x00000005020d7220 */ /* 0x000fc60000400000 */
[----:B------:R-:W-:Y:S04]  /*0220*/  STG.E desc[UR4][R6.64], R9 ;  /* 0x0000000906007986 */ /* 0x000fe8000c101904 */
[----:B------:R-:W-:Y:S04]  /*0230*/  STG.E desc[UR4][R6.64+0x4], R11 ;  /* 0x0000040b06007986 */ /* 0x000fe8000c101904 */
[----:B------:R-:W-:Y:S01]  /*0240*/  STG.E desc[UR4][R6.64+0x8], R13 ;  /* 0x0000080d06007986 */ /* 0x000fe2000c101904 */
[----:B------:R-:W-:Y:S05]  /*0250*/  EXIT ;  /* 0x000000000000794d */ /* 0x000fea0003800000 */
.L_x_74:
        /* <DEDUP_REMOVED lines=10> */
.L_x_196:


//--------------------- .text.UpSampleShifts      --------------------------
	.section	.text.UpSampleShifts,"ax",@progbits
	.align	128
        .global         UpSampleShifts
        .type           UpSampleShifts,@function
        .size           UpSampleShifts,(.L_x_190 - UpSampleShifts)
        .other          UpSampleShifts,@"STO_CUDA_ENTRY STV_DEFAULT"
UpSampleShifts:
.text.UpSampleShifts:
        /* <DEDUP_REMOVED lines=14> */
[----:B------:R-:W1:Y:S01]  /*00e0*/  LDCU.64 UR8, c[0x0][0x3b0] ;  /* 0x00007600ff0877ac */ /* 0x000e620008000a00 */
[----:B0-----:R-:W-:Y:S01]  /*00f0*/  I2FP.F32.S32 R0, UR6 ;  /* 0x0000000600007c45 */ /* 0x001fe20008201400 */
[----:B-1----:R-:W-:Y:S01]  /*0100*/  UIMAD UR4, UR9, UR7, URZ ;  /* 0x00000007090472a4 */ /* 0x002fe2000f8e02ff */
[----:B------:R-:W-:-:S05]  /*0110*/  I2FP.F32.S32 R3, UR8 ;  /* 0x0000000800037c45 */ /* 0x000fca0008201400 */
[----:B------:R-:W-:Y:S01]  /*0120*/  I2FP.F32.S32 R7, UR4 ;  /* 0x0000000400077c45 */ /* 0x000fe20008201400 */
        /* <DEDUP_REMOVED lines=10> */
[----:B------:R-:W-:-:S07]  /*01d0*/  MOV R8, 0x1f0 ;  /* 0x000001f000087802 */ /* 0x000fce0000000f00 */
[----:B------:R-:W-:Y:S05]  /*01e0*/  CALL.REL.NOINC `($__internal_4_$__cuda_sm3x_div_rn_noftz_f32_slowpath) ;  /* 0x0000000400947944 */ /* 0x000fea0003c00000 */
[----:B------:R-:W-:-:S07]  /*01f0*/  IMAD.MOV.U32 R3, RZ, RZ, R2 ;  /* 0x000000ffff037224 */ /* 0x000fce00078e0002 */
.L_x_75:
[----:B------:R-:W0:Y:S01]  /*0200*/  MUFU.RCP R6, R3 ;  /* 0x0000000300067308 */ /* 0x000e220000001000 */
[----:B------:R-:W-:Y:S01]  /*0210*/  I2FP.F32.S32 R2, R5 ;  /* 0x0000000500027245 */ /* 0x000fe20000201400 */
[----:B------:R-:W-:Y:S06]  /*0220*/  BSSY.RECONVERGENT B0, `(.L_x_76) ;  /* 0x000000b000007945 */ /* 0x000fec0003800200 */
[----:B------:R-:W1:Y:S01]  /*0230*/  FCHK P0, R2, R3 ;  /* 0x0000000302007302 */ /* 0x000e620000000000 */
[----:B0-----:R-:W-:-:S04]  /*0240*/  FFMA R7, R6, -R3, 1 ;  /* 0x3f80000006077423 */ /* 0x001fc80000000803 */
[----:B------:R-:W-:-:S04]  /*0250*/  FFMA R7, R6, R7, R6 ;  /* 0x0000000706077223 */ /* 0x000fc80000000006 */
[----:B------:R-:W-:-:S04]  /*0260*/  FFMA R6, R2, R7, RZ ;  /* 0x0000000702067223 */ /* 0x000fc800000000ff */
[----:B------:R-:W-:-:S04]  /*0270*/  FFMA R8, R6, -R3, R2 ;  /* 0x8000000306087223 */ /* 0x000fc80000000002 */
[----:B------:R-:W-:Y:S01]  /*0280*/  FFMA R6, R7, R8, R6 ;  /* 0x0000000807067223 */ /* 0x000fe20000000006 */
[----:B-1----:R-:W-:Y:S06]  /*0290*/  @!P0 BRA `(.L_x_77) ;  /* 0x00000000000c8947 */ /* 0x002fec0003800000 */
[----:B------:R-:W-:-:S07]  /*02a0*/  MOV R8, 0x2c0 ;  /* 0x000002c000087802 */ /* 0x000fce0000000f00 */
[----:B------:R-:W-:Y:S05]  /*02b0*/  CALL.REL.NOINC `($__internal_4_$__cuda_sm3x_div_rn_noftz_f32_slowpath) ;  /* 0x0000000400607944 */ /* 0x000fea0003c00000 */
[----:B------:R-:W-:-:S07]  /*02c0*/  MOV R6, R2 ;  /* 0x0000000200067202 */ /* 0x000fce0000000f00 */
.L_x_77:
[----:B------:R-:W-:Y:S05]  /*02d0*/  BSYNC.RECONVERGENT B0 ;  /* 0x0000000000007941 */ /* 0x000fea0003800200 */
.L_x_76:
[----:B------:R-:W0:Y:S01]  /*02e0*/  MUFU.RCP R2, R3 ;  /* 0x0000000300027308 */ /* 0x000e220000001000 */
[----:B------:R-:W-:Y:S01]  /*02f0*/  I2FP.F32.U32 R8, R4 ;  /* 0x0000000400087245 */ /* 0x000fe20000201000 */
[----:B------:R-:W1:Y:S01]  /*0300*/  LDCU.64 UR8, c[0x0][0x358] ;  /* 0x00006b00ff0877ac */ /* 0x000e620008000a00 */
[----:B------:R-:W-:Y:S05]  /*0310*/  BSSY.RECONVERGENT B0, `(.L_x_78) ;  /* 0x000000c000007945 */ /* 0x000fea0003800200 */
[----:B------:R-:W2:Y:S01]  /*0320*/  FCHK P0, R8, R3 ;  /* 0x0000000308007302 */ /* 0x000ea20000000000 */
[----:B0-----:R-:W-:-:S04]  /*0330*/  FFMA R7, R2, -R3, 1 ;  /* 0x3f80000002077423 */ /* 0x001fc80000000803 */
[----:B------:R-:W-:-:S04]  /*0340*/  FFMA R2, R2, R7, R2 ;  /* 0x0000000702027223 */ /* 0x000fc80000000002 */
[----:B------:R-:W-:-:S04]  /*0350*/  FFMA R7, R2, R8, RZ ;  /* 0x0000000802077223 */ /* 0x000fc800000000ff */
[----:B------:R-:W-:-:S04]  /*0360*/  FFMA R10, R7, -R3, R8 ;  /* 0x80000003070a7223 */ /* 0x000fc80000000008 */
[----:B------:R-:W-:Y:S01]  /*0370*/  FFMA R7, R2, R10, R7 ;  /* 0x0000000a02077223 */ /* 0x000fe20000000007 */
[----:B-12---:R-:W-:Y:S06]  /*0380*/  @!P0 BRA `(.L_x_79) ;  /* 0x0000000000108947 */ /* 0x006fec0003800000 */
[----:B------:R-:W-:Y:S01]  /*0390*/  IMAD.MOV.U32 R2, RZ, RZ, R8 ;  /* 0x000000ffff027224 */ /* 0x000fe200078e0008 */
[----:B------:R-:W-:-:S07]  /*03a0*/  MOV R8, 0x3c0 ;  /* 0x000003c000087802 */ /* 0x000fce0000000f00 */
[----:B------:R-:W-:Y:S05]  /*03b0*/  CALL.REL.NOINC `($__internal_4_$__cuda_sm3x_div_rn_noftz_f32_slowpath) ;  /* 0x0000000400207944 */ /* 0x000fea0003c00000 */
[----:B------:R-:W-:-:S07]  /*03c0*/  IMAD.MOV.U32 R7, RZ, RZ, R2 ;  /* 0x000000ffff077224 */ /* 0x000fce00078e0002 */
.L_x_79:
[----:B------:R-:W-:Y:S05]  /*03d0*/  BSYNC.RECONVERGENT B0 ;  /* 0x0000000000007941 */ /* 0x000fea0003800200 */
.L_x_78:
[----:B------:R-:W0:Y:S01]  /*03e0*/  LDCU.64 UR6, c[0x0][0x3a0] ;  /* 0x00007400ff0677ac */ /* 0x000e220008000a00 */
[----:B------:R-:W1:Y:S01]  /*03f0*/  F2I.FLOOR.NTZ R2, R7 ;  /* 0x0000000700027305 */ /* 0x000e620000207100 */
[----:B------:R-:W2:Y:S01]  /*0400*/  LDCU UR5, c[0x0][0x390] ;  /* 0x00007200ff0577ac */ /* 0x000ea20008000800 */
[----:B------:R-:W3:Y:S06]  /*0410*/  LDCU.64 UR10, c[0x0][0x380] ;  /* 0x00007000ff0a77ac */ /* 0x000eec0008000a00 */
[----:B------:R-:W4:Y:S08]  /*0420*/  F2I.CEIL.NTZ R8, R7 ;  /* 0x0000000700087305 */ /* 0x000f30000020b100 */
[----:B------:R-:W5:Y:S01]  /*0430*/  F2I.FLOOR.NTZ R3, R6 ;  /* 0x0000000600037305 */ /* 0x000f620000207100 */
[----:B0-----:R-:W-:-:S06]  /*0440*/  UIADD3 UR4, UPT, UPT, UR7, -0x1, URZ ;  /* 0xffffffff07047890 */ /* 0x001fcc000fffe0ff */
[----:B-1----:R-:W-:Y:S01]  /*0450*/  VIMNMX R2, PT, PT, R2, UR4, PT ;  /* 0x0000000402027c48 */ /* 0x002fe2000bfe0100 */
[----:B------:R-:W0:Y:S01]  /*0460*/  F2I.CEIL.NTZ R9, R6 ;  /* 0x0000000600097305 */ /* 0x000e22000020b100 */
[----:B----4-:R-:W-:Y:S01]  /*0470*/  VIMNMX R8, PT, PT, R8, UR4, PT ;  /* 0x0000000408087c48 */ /* 0x010fe2000bfe0100 */
[----:B------:R-:W-:Y:S02]  /*0480*/  UIADD3 UR4, UPT, UPT, UR6, -0x1, URZ ;  /* 0xffffffff06047890 */ /* 0x000fe4000fffe0ff */
[----:B--2---:R-:W-:Y:S02]  /*0490*/  IMAD R11, R2, UR5, RZ ;  /* 0x00000005020b7c24 */ /* 0x004fe4000f8e02ff */
[----:B------:R-:W-:Y:S02]  /*04a0*/  IMAD R12, R8, UR5, RZ ;  /* 0x00000005080c7c24 */ /* 0x000fe4000f8e02ff */
[----:B-----5:R-:W-:Y:S02]  /*04b0*/  VIMNMX R13, PT, PT, R3, UR4, PT ;  /* 0x00000004030d7c48 */ /* 0x020fe4000bfe0100 */
[----:B---3--:R-:W-:-:S02]  /*04c0*/  IADD3 R10, P0, PT, R11, UR10, RZ ;  /* 0x0000000a0b0a7c10 */ /* 0x008fc4000ff1e0ff */
[C---:B------:R-:W-:Y:S02]  /*04d0*/  IADD3 R2, P1, PT, R12.reuse, UR10, RZ ;  /* 0x0000000a0c027c10 */ /* 0x040fe4000ff3e0ff */
[----:B------:R-:W-:Y:S02]  /*04e0*/  LEA.HI.X.SX32 R11, R11, UR11, 0x1, P0 ;  /* 0x0000000b0b0b7c11 */ /* 0x000fe400080f0eff */
[----:B0-----:R-:W-:Y:S01]  /*04f0*/  VIMNMX R9, PT, PT, R9, UR4, PT ;  /* 0x0000000409097c48 */ /* 0x001fe2000bfe0100 */
[----:B------:R-:W0:Y:S01]  /*0500*/  LDCU UR4, c[0x0][0x39c] ;  /* 0x00007380ff0477ac */ /* 0x000e220008000800 */
[----:B------:R-:W-:Y:S01]  /*0510*/  LEA.HI.X.SX32 R3, R12, UR11, 0x1, P1 ;  /* 0x0000000b0c037c11 */ /* 0x000fe200088f0eff */
[----:B------:R-:W-:-:S04]  /*0520*/  IMAD.WIDE R18, R13, 0x8, R10 ;  /* 0x000000080d127825 */ /* 0x000fc800078e020a */
[----:B------:R-:W-:-:S04]  /*0530*/  IMAD.WIDE R10, R9, 0x8, R10 ;  /* 0x00000008090a7825 */ /* 0x000fc800078e020a */
[--C-:B------:R-:W-:Y:S02]  /*0540*/  IMAD.WIDE R12, R13, 0x8, R2.reuse ;  /* 0x000000080d0c7825 */ /* 0x100fe400078e0202 */
[----:B------:R-:W2:Y:S02]  /*0550*/  LDG.E.64.CONSTANT R10, desc[UR8][R10.64] ;  /* 0x000000080a0a7981 */ /* 0x000ea4000c1e9b00 */
[----:B------:R-:W-:Y:S02]  /*0560*/  IMAD.WIDE R14, R9, 0x8, R2 ;  /* 0x00000008090e7825 */ /* 0x000fe400078e0202 */
[----:B------:R-:W2:Y:S04]  /*0570*/  LDG.E.64.CONSTANT R2, desc[UR8][R18.64] ;  /* 0x0000000812027981 */ /* 0x000ea8000c1e9b00 */
[----:B------:R-:W3:Y:S04]  /*0580*/  LDG.E.64.CONSTANT R12, desc[UR8][R12.64] ;  /* 0x000000080c0c7981 */ /* 0x000ee8000c1e9b00 */
[----:B------:R-:W3:Y:S01]  /*0590*/  LDG.E.64.CONSTANT R14, desc[UR8][R14.64] ;  /* 0x000000080e0e7981 */ /* 0x000ee2000c1e9b00 */
[----:B0-----:R-:W-:-:S04]  /*05a0*/  I2FP.F32.S32 R17, UR4 ;  /* 0x0000000400117c45 */ /* 0x001fc80008201400 */
[----:B------:R-:W0:Y:S01]  /*05b0*/  MUFU.RCP R16, R17 ;  /* 0x0000001100107308 */ /* 0x000e220000001000 */
[----:B------:R-:W-:Y:S02]  /*05c0*/  I2FP.F32.S32 R9, R9 ;  /* 0x0000000900097245 */ /* 0x000fe40000201400 */
[----:B------:R-:W-:-:S03]  /*05d0*/  I2FP.F32.S32 R8, R8 ;  /* 0x0000000800087245 */ /* 0x000fc60000201400 */
[----:B------:R-:W-:Y:S02]  /*05e0*/  FADD R9, -R9, R6 ;  /* 0x0000000609097221 */ /* 0x000fe40000000100 */
[----:B------:R-:W-:Y:S01]  /*05f0*/  FADD R8, -R8, R7 ;  /* 0x0000000708087221 */ /* 0x000fe20000000100 */
[----:B------:R-:W1:Y:S01]  /*0600*/  FCHK P0, R0, R17 ;  /* 0x0000001100007302 */ /* 0x000e620000000000 */
[----:B------:R-:W-:Y:S01]  /*0610*/  FADD R6, R9, 1 ;  /* 0x3f80000009067421 */ /* 0x000fe20000000000 */
[----:B0-----:R-:W-:-:S04]  /*0620*/  FFMA R21, -R17, R16, 1 ;  /* 0x3f80000011157423 */ /* 0x001fc80000000110 */
[----:B------:R-:W-:Y:S01]  /*0630*/  FFMA R21, R16, R21, R16 ;  /* 0x0000001510157223 */ /* 0x000fe20000000010 */
[----:B------:R-:W-:Y:S01]  /*0640*/  FADD R8, R8, 1 ;  /* 0x3f80000008087421 */ /* 0x000fe20000000000 */
[----:B--2---:R-:W-:Y:S01]  /*0650*/  FADD R7, -R2, R10 ;  /* 0x0000000a02077221 */ /* 0x004fe20000000100 */
[----:B------:R-:W-:-:S03]  /*0660*/  FADD R11, -R3, R11 ;  /* 0x0000000b030b7221 */ /* 0x000fc60000000100 */
[----:B------:R-:W-:Y:S01]  /*0670*/  FFMA R7, R7, R6, R2 ;  /* 0x0000000607077223 */ /* 0x000fe20000000002 */
[----:B---3--:R-:W-:Y:S01]  /*0680*/  FADD R9, -R12, R14 ;  /* 0x0000000e0c097221 */ /* 0x008fe20000000100 */
[----:B------:R-:W-:Y:S01]  /*0690*/  FADD R2, -R13, R15 ;  /* 0x0000000f0d027221 */ /* 0x000fe20000000100 */
[----:B------:R-:W-:Y:S01]  /*06a0*/  FFMA R11, R6, R11, R3 ;  /* 0x0000000b060b7223 */ /* 0x000fe20000000003 */
[----:B------:R-:W-:Y:S01]  /*06b0*/  FFMA R10, R0, R21, RZ ;  /* 0x00000015000a7223 */ /* 0x000fe200000000ff */
[C---:B------:R-:W-:Y:S01]  /*06c0*/  FFMA R12, R6.reuse, R9, R12 ;  /* 0x00000009060c7223 */ /* 0x040fe2000000000c */
[----:B------:R-:W-:Y:S02]  /*06d0*/  FFMA R2, R6, R2, R13 ;  /* 0x0000000206027223 */ /* 0x000fe4000000000d */
[----:B------:R-:W-:Y:S01]  /*06e0*/  FFMA R3, -R17, R10, R0 ;  /* 0x0000000a11037223 */ /* 0x000fe20000000100 */
[----:B------:R-:W-:Y:S01]  /*06f0*/  FADD R6, -R7, R12 ;  /* 0x0000000c07067221 */ /* 0x000fe20000000100 */
[----:B------:R-:W-:-:S02]  /*0700*/  FADD R2, -R11, R2 ;  /* 0x000000020b027221 */ /* 0x000fc40000000100 */
[----:B------:R-:W-:Y:S01]  /*0710*/  FFMA R10, R21, R3, R10 ;  /* 0x00000003150a7223 */ /* 0x000fe2000000000a */
[----:B------:R-:W-:Y:S01]  /*0720*/  FFMA R6, R6, R8, R7 ;  /* 0x0000000806067223 */ /* 0x000fe20000000007 */
[----:B------:R-:W-:Y:S01]  /*0730*/  FFMA R7, R8, R2, R11 ;  /* 0x0000000208077223 */ /* 0x000fe2000000000b */
[----:B-1----:R-:W-:Y:S06]  /*0740*/  @!P0 BRA `(.L_x_80) ;  /* 0x0000000000148947 */ /* 0x002fec0003800000 */
[----:B------:R-:W-:Y:S01]  /*0750*/  MOV R2, R0 ;  /* 0x0000000000027202 */ /* 0x000fe20000000f00 */
[----:B------:R-:W-:Y:S01]  /*0760*/  IMAD.MOV.U32 R3, RZ, RZ, R17 ;  /* 0x000000ffff037224 */ /* 0x000fe200078e0011 */
[----:B------:R-:W-:-:S07]  /*0770*/  MOV R8, 0x790 ;  /* 0x0000079000087802 */ /* 0x000fce0000000f00 */
[----:B------:R-:W-:Y:S05]  /*0780*/  CALL.REL.NOINC `($__internal_4_$__cuda_sm3x_div_rn_noftz_f32_slowpath) ;  /* 0x00000000002c7944 */ /* 0x000fea0003c00000 */
[----:B------:R-:W-:-:S07]  /*0790*/  IMAD.MOV.U32 R10, RZ, RZ, R2 ;  /* 0x000000ffff0a7224 */ /* 0x000fce00078e0002 */
.L_x_80:
[----:B------:R-:W0:Y:S01]  /*07a0*/  LDCU UR4, c[0x0][0x394] ;  /* 0x00007280ff0477ac */ /* 0x000e220008000800 */
[-C--:B------:R-:W-:Y:S01]  /*07b0*/  FMUL R6, R6, R10.reuse ;  /* 0x0000000a06067220 */ /* 0x080fe20000400000 */
[----:B------:R-:W-:Y:S01]  /*07c0*/  FMUL R7, R7, R10 ;  /* 0x0000000a07077220 */ /* 0x000fe20000400000 */
[----:B------:R-:W1:Y:S01]  /*07d0*/  LDCU.64 UR6, c[0x0][0x388] ;  /* 0x00007100ff0677ac */ /* 0x000e620008000a00 */
[----:B0-----:R-:W-:-:S05]  /*07e0*/  IMAD R4, R4, UR4, RZ ;  /* 0x0000000404047c24 */ /* 0x001fca000f8e02ff */
[----:B-1----:R-:W-:-:S04]  /*07f0*/  IADD3 R2, P0, PT, R4, UR6, RZ ;  /* 0x0000000604027c10 */ /* 0x002fc8000ff1e0ff */
[----:B------:R-:W-:-:S03]  /*0800*/  LEA.HI.X.SX32 R3, R4, UR7, 0x1, P0 ;  /* 0x0000000704037c11 */ /* 0x000fc600080f0eff */
[----:B------:R-:W-:-:S05]  /*0810*/  IMAD.WIDE R2, R5, 0x8, R2 ;  /* 0x0000000805027825 */ /* 0x000fca00078e0202 */
[----:B------:R-:W-:Y:S01]  /*0820*/  STG.E.64 desc[UR8][R2.64], R6 ;  /* 0x0000000602007986 */ /* 0x000fe2000c101b08 */
[----:B------:R-:W-:Y:S05]  /*0830*/  EXIT ;  /* 0x000000000000794d */ /* 0x000fea0003800000 */
        .weak           $__internal_4_$__cuda_sm3x_div_rn_noftz_f32_slowpath
        .type           $__internal_4_$__cuda_sm3x_div_rn_noftz_f32_slowpath,@function
        .size           $__internal_4_$__cuda_sm3x_div_rn_noftz_f32_slowpath,(.L_x_190 - $__internal_4_$__cuda_sm3x_div_rn_noftz_f32_slowpath)
$__internal_4_$__cuda_sm3x_div_rn_noftz_f32_slowpath:
[--C-:B------:R-:W-:Y:S01]  /*0840*/  SHF.R.U32.HI R10, RZ, 0x17, R3.reuse ;  /* 0x00000017ff0a7819 */ /* 0x100fe20000011603 */
[----:B------:R-:W-:Y:S01]  /*0850*/  BSSY.RECONVERGENT B1, `(.L_x_81) ;  /* 0x0000063000017945 */ /* 0x000fe20003800200 */
[----:B------:R-:W-:Y:S01]  /*0860*/  SHF.R.U32.HI R9, RZ, 0x17, R2 ;  /* 0x00000017ff097819 */ /* 0x000fe20000011602 */
[----:B------:R-:W-:Y:S01]  /*0870*/  IMAD.MOV.U32 R11, RZ, RZ, R3 ;  /* 0x000000ffff0b7224 */ /* 0x000fe200078e0003 */
[----:B------:R-:W-:Y:S02]  /*0880*/  LOP3.LUT R10, R10, 0xff, RZ, 0xc0, !PT ;  /* 0x000000ff0a0a7812 */ /* 0x000fe400078ec0ff */
[----:B------:R-:W-:Y:S02]  /*0890*/  LOP3.LUT R14, R9, 0xff, RZ, 0xc0, !PT ;  /* 0x000000ff090e7812 */ /* 0x000fe400078ec0ff */
[----:B------:R-:W-:-:S03]  /*08a0*/  IADD3 R13, PT, PT, R10, -0x1, RZ ;  /* 0xffffffff0a0d7810 */ /* 0x000fc60007ffe0ff */
[----:B------:R-:W-:Y:S01]  /*08b0*/  VIADD R12, R14, 0xffffffff ;  /* 0xffffffff0e0c7836 */ /* 0x000fe20000000000 */
        /* <DEDUP_REMOVED lines=22> */
[----:B------:R-:W-:Y:S02]  /*0a20*/  @P0 IMAD.MOV.U32 R9, RZ, RZ, RZ ;  /* 0x000000ffff090224 */ /* 0x000fe400078e00ff */
[----:B------:R-:W-:Y:S01]  /*0a30*/  @!P0 FFMA R2, R2, 1.84467440737095516160e+19, RZ ;  /* 0x5f80000002028823 */ /* 0x000fe200000000ff */
[----:B------:R-:W-:Y:S02]  /*0a40*/  @!P0 IMAD.MOV.U32 R9, RZ, RZ, -0x40 ;  /* 0xffffffc0ff098424 */ /* 0x000fe400078e00ff */
[----:B------:R-:W-:-:S03]  /*0a50*/  @!P1 FFMA R11, R3, 1.84467440737095516160e+19, RZ ;  /* 0x5f800000030b9823 */ /* 0x000fc600000000ff */
[----:B------:R-:W-:-:S07]  /*0a60*/  @!P1 IADD3 R9, PT, PT, R9, 0x40, RZ ;  /* 0x0000004009099810 */ /* 0x000fce0007ffe0ff */
.L_x_82:
[----:B------:R-:W-:Y:S01]  /*0a70*/  LEA R12, R10, 0xc0800000, 0x17 ;  /* 0xc08000000a0c7811 */ /* 0x000fe200078eb8ff */
[----:B------:R-:W-:Y:S04]  /*0a80*/  BSSY.RECONVERGENT B2, `(.L_x_87) ;  /* 0x0000036000027945 */ /* 0x000fe80003800200 */
[----:B------:R-:W-:Y:S01]  /*0a90*/  IMAD.IADD R12, R11, 0x1, -R12 ;  /* 0x000000010b0c7824 */ /* 0x000fe200078e0a0c */
[----:B------:R-:W-:-:S03]  /*0aa0*/  IADD3 R11, PT, PT, R14, -0x7f, RZ ;  /* 0xffffff810e0b7810 */ /* 0x000fc60007ffe0ff */
[----:B------:R0:W1:Y:S01]  /*0ab0*/  MUFU.RCP R13, R12 ;  /* 0x0000000c000d7308 */ /* 0x0000620000001000 */
[----:B------:R-:W-:Y:S01]  /*0ac0*/  FADD.FTZ R15, -R12, -RZ ;  /* 0x800000ff0c0f7221 */ /* 0x000fe20000010100 */
[C---:B------:R-:W-:Y:S01]  /*0ad0*/  IMAD R2, R11.reuse, -0x800000, R2 ;  /* 0xff8000000b027824 */ /* 0x040fe200078e0202 */
[----:B0-----:R-:W-:-:S05]  /*0ae0*/  IADD3 R12, PT, PT, R11, 0x7f, -R10 ;  /* 0x0000007f0b0c7810 */ /* 0x001fca0007ffe80a */
[----:B------:R-:W-:Y:S02]  /*0af0*/  IMAD.IADD R9, R12, 0x1, R9 ;  /* 0x000000010c097824 */ /* 0x000fe400078e0209 */
[----:B-1----:R-:W-:-:S04]  /*0b00*/  FFMA R14, R13, R15, 1 ;  /* 0x3f8000000d0e7423 */ /* 0x002fc8000000000f */
        /* <DEDUP_REMOVED lines=8> */
[----:B------:R-:W-:-:S05]  /*0b90*/  IADD3 R15, PT, PT, R10, R9, RZ ;  /* 0x000000090a0f7210 */ /* 0x000fca0007ffe0ff */
[----:B------:R-:W-:-:S05]  /*0ba0*/  VIADD R10, R15, 0xffffffff ;  /* 0xffffffff0f0a7836 */ /* 0x000fca0000000000 */
        /* <DEDUP_REMOVED lines=10> */
[C---:B------:R-:W-:Y:S01]  /*0c50*/  IADD3 R12, PT, PT, R15.reuse, 0x20, RZ ;  /* 0x000000200f0c7810 */ /* 0x040fe20007ffe0ff */
[CCC-:B------:R-:W-:Y:S01]  /*0c60*/  FFMA.RM R10, R16.reuse, R14.reuse, R13.reuse ;  /* 0x0000000e100a7223 */ /* 0x1c0fe2000000400d */
[----:B------:R-:W-:Y:S02]  /*0c70*/  ISETP.NE.AND P2, PT, R15, RZ, PT ;  /* 0x000000ff0f00720c */ /* 0x000fe40003f45270 */
[----:B------:R-:W-:Y:S01]  /*0c80*/  LOP3.LUT R11, R9, 0x7fffff, RZ, 0xc0, !PT ;  /* 0x007fffff090b7812 */ /* 0x000fe200078ec0ff */
[----:B------:R-:W-:Y:S01]  /*0c90*/  FFMA.RP R9, R16, R14, R13 ;  /* 0x0000000e10097223 */ /* 0x000fe2000000800d */
[----:B------:R-:W-:Y:S01]  /*0ca0*/  IMAD.MOV R13, RZ, RZ, -R15 ;  /* 0x000000ffff0d7224 */ /* 0x000fe200078e0a0f */
[----:B------:R-:W-:Y:S02]  /*0cb0*/  ISETP.NE.AND P1, PT, R15, RZ, PT ;  /* 0x000000ff0f00720c */ /* 0x000fe40003f25270 */
        /* <DEDUP_REMOVED lines=14> */
.L_x_89:
[----:B------:R-:W-:-:S04]  /*0da0*/  LOP3.LUT R2, R2, 0x80000000, RZ, 0xc0, !PT ;  /* 0x8000000002027812 */ /* 0x000fc800078ec0ff */
[----:B------:R-:W-:Y:S01]  /*0db0*/  LOP3.LUT R2, R2, 0x7f800000, RZ, 0xfc, !PT ;  /* 0x7f80000002027812 */ /* 0x000fe200078efcff */
[----:B------:R-:W-:Y:S06]  /*0dc0*/  BRA `(.L_x_90) ;  /* 0x0000000000047947 */ /* 0x000fec0003800000 */
.L_x_88:
[----:B------:R-:W-:-:S07]  /*0dd0*/  IMAD R2, R9, 0x800000, R2 ;  /* 0x0080000009027824 */ /* 0x000fce00078e0202 */
.L_x_90:
[----:B------:R-:W-:Y:S05]  /*0de0*/  BSYNC.RECONVERGENT B2 ;  /* 0x0000000000027941 */ /* 0x000fea0003800200 */
.L_x_87:
[----:B------:R-:W-:Y:S05]  /*0df0*/  BRA `(.L_x_91) ;  /* 0x0000000000207947 */ /* 0x000fea0003800000 */
.L_x_86:
[----:B------:R-:W-:-:S04]  /*0e00*/  LOP3.LUT R2, R11, 0x80000000, R2, 0x48, !PT ;  /* 0x800000000b027812 */ /* 0x000fc800078e4802 */
[----:B------:R-:W-:Y:S01]  /*0e10*/  LOP3.LUT R2, R2, 0x7f800000, RZ, 0xfc, !PT ;  /* 0x7f80000002027812 */ /* 0x000fe200078efcff */
[----:B------:R-:W-:Y:S06]  /*0e20*/  BRA `(.L_x_91) ;  /* 0x0000000000147947 */ /* 0x000fec0003800000 */
.L_x_85:
[----:B------:R-:W-:Y:S01]  /*0e30*/  LOP3.LUT R2, R11, 0x80000000, R2, 0x48, !PT ;  /* 0x800000000b027812 */ /* 0x000fe200078e4802 */
[----:B------:R-:W-:Y:S06]  /*0e40*/  BRA `(.L_x_91) ;  /* 0x00000000000c7947 */ /* 0x000fec0003800000 */
.L_x_84:
[----:B------:R-:W0:Y:S01]  /*0e50*/  MUFU.RSQ R2, -QNAN ;  /* 0xffc0000000027908 */ /* 0x000e220000001400 */
[----:B------:R-:W-:Y:S05]  /*0e60*/  BRA `(.L_x_91) ;  /* 0x0000000000047947 */ /* 0x000fea0003800000 */
.L_x_83:
[----:B------:R-:W-:-:S07]  /*0e70*/  FADD.FTZ R2, R2, R3 ;  /* 0x0000000302027221 */ /* 0x000fce0000010000 */
.L_x_91:
[----:B------:R-:W-:Y:S05]  /*0e80*/  BSYNC.RECONVERGENT B1 ;  /* 0x0000000000017941 */ /* 0x000fea0003800200 */
.L_x_81:
[----:B------:R-:W-:-:S04]  /*0e90*/  HFMA2 R9, -RZ, RZ, 0, 0 ;  /* 0x00000000ff097431 */ /* 0x000fc800000001ff */
[----:B0-----:R-:W-:Y:S05]  /*0ea0*/  RET.REL.NODEC R8 `(UpSampleShifts) ;  /* 0xfffffff008547950 */ /* 0x001fea0003c3ffff */
.L_x_92:
        /* <DEDUP_REMOVED lines=13> */
.L_x_190:


//--------------------- .text.findMinimum         --------------------------
	.section	.text.findMinimum,"ax",@progbits
	.align	128
        .global         findMinimum
        .type           findMinimum,@function
        .size           findMinimum,(.L_x_191 - findMinimum)
        .other          findMinimum,@"STO_CUDA_ENTRY STV_DEFAULT"
findMinimum:
.text.findMinimum:
[----:B------:R-:W-:Y:S01]  /*0000*/  LDC R1, c[0x0][0x37c] ;  /* 0x0000df00ff017b82 */ /* 0x000fe20000000800 */
[----:B------:R-:W0:Y:S07]  /*0010*/  S2R R3, SR_TID.X ;  /* 0x0000000000037919 */ /* 0x000e2e0000002100 */
[----:B------:R-:W0:Y:S01]  /*0020*/  S2UR UR4, SR_CTAID.X ;  /* 0x00000000000479c3 */ /* 0x000e220000002500 */
[----:B------:R-:W1:Y:S07]  /*0030*/  LDCU UR5, c[0x0][0x398] ;  /* 0x00007300ff0577ac */ /* 0x000e6e0008000800 */
[----:B------:R-:W0:Y:S02]  /*0040*/  LDC R8, c[0x0][0x360] ;  /* 0x0000d800ff087b82 */ /* 0x000e240000000800 */
[----:B0-----:R-:W-:-:S05]  /*0050*/  IMAD R8, R8, UR4, R3 ;  /* 0x0000000408087c24 */ /* 0x001fca000f8e0203 */
[----:B-1----:R-:W-:-:S13]  /*0060*/  ISETP.GE.AND P0, PT, R8, UR5, PT ;  /* 0x0000000508007c0c */ /* 0x002fda000bf06270 */
[----:B------:R-:W-:Y:S05]  /*0070*/  @P0 EXIT ;  /* 0x000000000000094d */ /* 0x000fea0003800000 */
[----:B------:R-:W0:Y:S01]  /*0080*/  LDC R9, c[0x0][0x394] ;  /* 0x0000e500ff097b82 */ /* 0x000e220000000800 */
[----:B------:R-:W1:Y:S01]  /*0090*/  LDCU.64 UR4, c[0x0][0x358] ;  /* 0x00006b00ff0477ac */ /* 0x000e620008000a00 */
[----:B------:R-:W-:Y:S02]  /*00a0*/  IMAD.MOV.U32 R13, RZ, RZ, RZ ;  /* 0x000000ffff0d7224 */ /* 0x000fe400078e00ff */
[----:B------:R-:W-:Y:S02]  /*00b0*/  IMAD.MOV.U32 R14, RZ, RZ, -0x1 ;  /* 0xffffffffff0e7424 */ /* 0x000fe400078e00ff */
[----:B------:R-:W-:Y:S02]  /*00c0*/  IMAD.MOV.U32 R20, RZ, RZ, -0x800001 ;  /* 0xff7fffffff147424 */ /* 0x000fe400078e00ff */
[----:B------:R-:W2:Y:S01]  /*00d0*/  LDC.64 R2, c[0x0][0x380] ;  /* 0x0000e000ff027b82 */ /* 0x000ea20000000a00 */
[----:B------:R-:W-:Y:S02]  /*00e0*/  IMAD.MOV.U32 R21, RZ, RZ, 0x7f7fffff ;  /* 0x7f7fffffff157424 */ /* 0x000fe400078e00ff */
[----:B0-----:R-:W-:-:S04]  /*00f0*/  IMAD.SHL.U32 R9, R9, 0x2, RZ ;  /* 0x0000000209097824 */ /* 0x001fc800078e00ff */
[C---:B------:R-:W-:Y:S02]  /*0100*/  IMAD R0, R9.reuse, R9, R9 ;  /* 0x0000000909007224 */ /* 0x040fe400078e0209 */
[----:B------:R-:W-:-:S04]  /*0110*/  VIADD R11, R9, 0x1 ;  /* 0x00000001090b7836 */ /* 0x000fc80000000000 */
[----:B------:R-:W-:-:S05]  /*0120*/  IMAD.IADD R7, R11, 0x1, R0 ;  /* 0x000000010b077824 */ /* 0x000fca00078e0200 */
[C---:B------:R-:W-:Y:S02]  /*0130*/  ISETP.GE.U32.AND P2, PT, R7.reuse, 0x10, PT ;  /* 0x000000100700780c */ /* 0x040fe40003f46070 */
[C---:B------:R-:W-:Y:S02]  /*0140*/  LOP3.LUT R0, R7.reuse, 0x5, RZ, 0xc0, !PT ;  /* 0x0000000507007812 */ /* 0x040fe400078ec0ff */
[----:B------:R-:W-:Y:S02]  /*0150*/  LOP3.LUT P1, RZ, R7, 0x8, RZ, 0xc0, !PT ;  /* 0x0000000807ff7812 */ /* 0x000fe4000782c0ff */
[----:B------:R-:W-:Y:S01]  /*0160*/  ISETP.NE.AND P0, PT, R0, 0x1, PT ;  /* 0x000000010000780c */ /* 0x000fe20003f05270 */
[----:B------:R-:W-:-:S06]  /*0170*/  IMAD R0, R8, R7, RZ ;  /* 0x0000000708007224 */ /* 0x000fcc00078e02ff */
[----:B-12---:R-:W-:Y:S06]  /*0180*/  @!P2 BRA `(.L_x_93) ;  /* 0x000000040050a947 */ /* 0x006fec0003800000 */
[----:B------:R-:W0:Y:S01]  /*0190*/  LDC.64 R4, c[0x0][0x380] ;  /* 0x0000e000ff047b82 */ /* 0x000e220000000a00 */
[----:B------:R-:W-:Y:S01]  /*01a0*/  LOP3.LUT R13, R7, 0x7ffffff0, RZ, 0xc0, !PT ;  /* 0x7ffffff0070d7812 */ /* 0x000fe200078ec0ff */
[----:B------:R-:W-:Y:S01]  /*01b0*/  IMAD.MOV.U32 R10, RZ, RZ, RZ ;  /* 0x000000ffff0a7224 */ /* 0x000fe200078e00ff */
[----:B------:R-:W-:Y:S01]  /*01c0*/  MOV R15, R0 ;  /* 0x00000000000f7202 */ /* 0x000fe20000000f00 */
[----:B------:R-:W-:Y:S02]  /*01d0*/  IMAD.MOV.U32 R14, RZ, RZ, -0x1 ;  /* 0xffffffffff0e7424 */ /* 0x000fe400078e00ff */
[----:B------:R-:W-:Y:S02]  /*01e0*/  IMAD.MOV.U32 R20, RZ, RZ, -0x800001 ;  /* 0xff7fffffff147424 */ /* 0x000fe400078e00ff */
[----:B------:R-:W-:-:S07]  /*01f0*/  IMAD.MOV.U32 R21, RZ, RZ, 0x7f7fffff ;  /* 0x7f7fffffff157424 */ /* 0x000fce00078e00ff */
.L_x_94:
[----:B0-----:R-:W-:-:S05]  /*0200*/  IMAD.WIDE R6, R15, 0x4, R4 ;  /* 0x000000040f067825 */ /* 0x001fca00078e0204 */
[----:B------:R-:W2:Y:S04]  /*0210*/  LDG.E.CONSTANT R22, desc[UR4][R6.64] ;  /* 0x0000000406167981 */ /* 0x000ea8000c1e9900 */
[----:B------:R-:W3:Y:S04]  /*0220*/  LDG.E.CONSTANT R26, desc[UR4][R6.64+0x4] ;  /* 0x00000404061a7981 */ /* 0x000ee8000c1e9900 */
[----:B------:R-:W4:Y:S04]  /*0230*/  LDG.E.CONSTANT R25, desc[UR4][R6.64+0x8] ;  /* 0x0000080406197981 */ /* 0x000f28000c1e9900 */
[----:B------:R-:W5:Y:S04]  /*0240*/  LDG.E.CONSTANT R24, desc[UR4][R6.64+0xc] ;  /* 0x00000c0406187981 */ /* 0x000f68000c1e9900 */
[----:B------:R-:W5:Y:S04]  /*0250*/  LDG.E.CONSTANT R23, desc[UR4][R6.64+0x10] ;  /* 0x0000100406177981 */ /* 0x000f68000c1e9900 */
[----:B------:R-:W5:Y:S04]  /*0260*/  LDG.E.CONSTANT R18, desc[UR4][R6.64+0x14] ;  /* 0x0000140406127981 */ /* 0x000f68000c1e9900 */
[----:B------:R-:W5:Y:S04]  /*0270*/  LDG.E.CONSTANT R19, desc[UR4][R6.64+0x18] ;  /* 0x0000180406137981 */ /* 0x000f68000c1e9900 */
[----:B------:R-:W5:Y:S04]  /*0280*/  LDG.E.CONSTANT R12, desc[UR4][R6.64+0x1c] ;  /* 0x00001c04060c7981 */ /* 0x000f68000c1e9900 */
[----:B------:R-:W5:Y:S04]  /*0290*/  LDG.E.CONSTANT R17, desc[UR4][R6.64+0x20] ;  /* 0x0000200406117981 */ /* 0x000f68000c1e9900 */
[----:B------:R-:W5:Y:S01]  /*02a0*/  LDG.E.CONSTANT R16, desc[UR4][R6.64+0x24] ;  /* 0x0000240406107981 */ /* 0x000f62000c1e9900 */
[----:B--2---:R-:W-:-:S04]  /*02b0*/  FSETP.GEU.AND P6, PT, R22, R21, PT ;  /* 0x000000151600720b */ /* 0x004fc80003fce000 */
[----:B------:R-:W-:Y:S02]  /*02c0*/  FSEL R21, R22, R21, !P6 ;  /* 0x0000001516157208 */ /* 0x000fe40007000000 */
[----:B---3--:R-:W-:Y:S02]  /*02d0*/  FMNMX3 R22, R20, R22, R26, !PT ;  /* 0x0000001614167276 */ /* 0x008fe4000780001a */
[----:B------:R-:W2:Y:S01]  /*02e0*/  LDG.E.CONSTANT R20, desc[UR4][R6.64+0x28] ;  /* 0x0000280406147981 */ /* 0x000ea2000c1e9900 */
[----:B------:R-:W-:-:S04]  /*02f0*/  FSETP.GEU.AND P5, PT, R26, R21, PT ;  /* 0x000000151a00720b */ /* 0x000fc80003fae000 */
[----:B------:R-:W-:Y:S02]  /*0300*/  FSEL R26, R26, R21, !P5 ;  /* 0x000000151a1a7208 */ /* 0x000fe40006800000 */
[----:B------:R-:W3:Y:S02]  /*0310*/  LDG.E.CONSTANT R21, desc[UR4][R6.64+0x2c] ;  /* 0x00002c0406157981 */ /* 0x000ee4000c1e9900 */
[----:B----4-:R-:W-:-:S04]  /*0320*/  FSETP.GEU.AND P4, PT, R25, R26, PT ;  /* 0x0000001a1900720b */ /* 0x010fc80003f8e000 */
[----:B------:R-:W-:Y:S02]  /*0330*/  FSEL R27, R25, R26, !P4 ;  /* 0x0000001a191b7208 */ /* 0x000fe40006000000 */
[----:B-----5:R-:W-:Y:S02]  /*0340*/  FMNMX3 R26, R22, R25, R24, !PT ;  /* 0x00000019161a7276 */ /* 0x020fe40007800018 */
[----:B------:R-:W4:Y:S01]  /*0350*/  LDG.E.CONSTANT R22, desc[UR4][R6.64+0x30] ;  /* 0x0000300406167981 */ /* 0x000f22000c1e9900 */
[----:B------:R-:W-:-:S03]  /*0360*/  FSETP.GEU.AND P2, PT, R24, R27, PT ;  /* 0x0000001b1800720b */ /* 0x000fc60003f4e000 */
[----:B------:R-:W5:Y:S01]  /*0370*/  LDG.E.CONSTANT R25, desc[UR4][R6.64+0x34] ;  /* 0x0000340406197981 */ /* 0x000f62000c1e9900 */
[----:B------:R-:W-:-:S04]  /*0380*/  FSEL R24, R24, R27, !P2 ;  /* 0x0000001b18187208 */ /* 0x000fc80005000000 */
[----:B------:R-:W-:-:S04]  /*0390*/  FSETP.GEU.AND P3, PT, R23, R24, PT ;  /* 0x000000181700720b */ /* 0x000fc80003f6e000 */
[----:B------:R-:W-:Y:S02]  /*03a0*/  FSEL R27, R23, R24, !P3 ;  /* 0x00000018171b7208 */ /* 0x000fe40005800000 */
[----:B------:R-:W-:Y:S02]  /*03b0*/  FMNMX3 R24, R26, R23, R18, !PT ;  /* 0x000000171a187276 */ /* 0x000fe40007800012 */
[----:B------:R-:W5:Y:S04]  /*03c0*/  LDG.E.CONSTANT R23, desc[UR4][R6.64+0x38] ;  /* 0x0000380406177981 */ /* 0x000f68000c1e9900 */
[----:B------:R0:W5:Y:S01]  /*03d0*/  LDG.E.CONSTANT R26, desc[UR4][R6.64+0x3c] ;  /* 0x00003c04061a7981 */ /* 0x000162000c1e9900 */
[----:B------:R-:W-:Y:S02]  /*03e0*/  SEL R14, R10, R14, !P6 ;  /* 0x0000000e0a0e7207 */ /* 0x000fe40007000000 */
[----:B------:R-:W-:Y:S01]  /*03f0*/  FSETP.GEU.AND P6, PT, R18, R27, PT ;  /* 0x0000001b1200720b */ /* 0x000fe20003fce000 */
[----:B------:R-:W-:-:S03]  /*0400*/  @!P5 VIADD R14, R10, 0x1 ;  /* 0x000000010a0ed836 */ /* 0x000fc60000000000 */
[----:B------:R-:W-:-:S04]  /*0410*/  FSEL R18, R18, R27, !P6 ;  /* 0x0000001b12127208 */ /* 0x000fc80007000000 */
        /* <DEDUP_REMOVED lines=8> */
[----:B0-----:R-:W-:-:S04]  /*04a0*/  FSEL R7, R17, R18, !P2 ;  /* 0x0000001211077208 */ /* 0x001fc80005000000 */
[----:B------:R-:W-:Y:S01]  /*04b0*/  FSETP.GEU.AND P3, PT, R16, R7, PT ;  /* 0x000000071000720b */ /* 0x000fe20003f6e000 */
[----:B------:R-:W-:-:S03]  /*04c0*/  @!P6 VIADD R14, R10, 0x5 ;  /* 0x000000050a0ee836 */ /* 0x000fc60000000000 */
[----:B------:R-:W-:Y:S01]  /*04d0*/  FSEL R7, R16, R7, !P3 ;  /* 0x0000000710077208 */ /* 0x000fe20005800000 */
[C---:B------:R-:W-:Y:S02]  /*04e0*/  @!P5 VIADD R14, R10.reuse, 0x6 ;  /* 0x000000060a0ed836 */ /* 0x040fe40000000000 */
[C---:B------:R-:W-:Y:S02]  /*04f0*/  @!P4 VIADD R14, R10.reuse, 0x7 ;  /* 0x000000070a0ec836 */ /* 0x040fe40000000000 */
[----:B------:R-:W-:-:S04]  /*0500*/  @!P2 VIADD R14, R10, 0x8 ;  /* 0x000000080a0ea836 */ /* 0x000fc80000000000 */
[----:B------:R-:W-:Y:S01]  /*0510*/  @!P3 VIADD R14, R10, 0x9 ;  /* 0x000000090a0eb836 */ /* 0x000fe20000000000 */
[----:B------:R-:W-:-:S04]  /*0520*/  FMNMX3 R24, R24, R19, R12, !PT ;  /* 0x0000001318187276 */ /* 0x000fc8000780000c */
[----:B------:R-:W-:Y:S01]  /*0530*/  FMNMX3 R24, R24, R17, R16, !PT ;  /* 0x0000001118187276 */ /* 0x000fe20007800010 */
[----:B------:R-:W-:Y:S01]  /*0540*/  VIADD R15, R15, 0x10 ;  /* 0x000000100f0f7836 */ /* 0x000fe20000000000 */
[----:B--2---:R-:W-:-:S04]  /*0550*/  FSETP.GEU.AND P6, PT, R20, R7, PT ;  /* 0x000000071400720b */ /* 0x004fc80003fce000 */
[----:B------:R-:W-:-:S04]  /*0560*/  FSEL R6, R20, R7, !P6 ;  /* 0x0000000714067208 */ /* 0x000fc80007000000 */
[----:B---3--:R-:W-:-:S04]  /*0570*/  FSETP.GEU.AND P5, PT, R21, R6, PT ;  /* 0x000000061500720b */ /* 0x008fc80003fae000 */
[----:B------:R-:W-:-:S04]  /*0580*/  FSEL R7, R21, R6, !P5 ;  /* 0x0000000615077208 */ /* 0x000fc80006800000 */
[----:B----4-:R-:W-:-:S04]  /*0590*/  FSETP.GEU.AND P4, PT, R22, R7, PT ;  /* 0x000000071600720b */ /* 0x010fc80003f8e000 */
[----:B------:R-:W-:-:S04]  /*05a0*/  FSEL R6, R22, R7, !P4 ;  /* 0x0000000716067208 */ /* 0x000fc80006000000 */
[----:B-----5:R-:W-:-:S04]  /*05b0*/  FSETP.GEU.AND P2, PT, R25, R6, PT ;  /* 0x000000061900720b */ /* 0x020fc80003f4e000 */
[----:B------:R-:W-:-:S04]  /*05c0*/  FSEL R6, R25, R6, !P2 ;  /* 0x0000000619067208 */ /* 0x000fc80005000000 */
[CC--:B------:R-:W-:Y:S02]  /*05d0*/  FSETP.GEU.AND P3, PT, R23.reuse, R6.reuse, PT ;  /* 0x000000061700720b */ /* 0x0c0fe40003f6e000 */
[C---:B------:R-:W-:Y:S02]  /*05e0*/  @!P6 IADD3 R14, PT, PT, R10.reuse, 0xa, RZ ;  /* 0x0000000a0a0ee810 */ /* 0x040fe40007ffe0ff */
[----:B------:R-:W-:Y:S01]  /*05f0*/  FSEL R7, R23, R6, !P3 ;  /* 0x0000000617077208 */ /* 0x000fe20005800000 */
[----:B------:R-:W-:-:S03]  /*0600*/  @!P5 VIADD R14, R10, 0xb ;  /* 0x0000000b0a0ed836 */ /* 0x000fc60000000000 */
[----:B------:R-:W-:Y:S01]  /*0610*/  FSETP.GEU.AND P5, PT, R26, R7, PT ;  /* 0x000000071a00720b */ /* 0x000fe20003fae000 */
[C---:B------:R-:W-:Y:S02]  /*0620*/  @!P4 VIADD R14, R10.reuse, 0xc ;  /* 0x0000000c0a0ec836 */ /* 0x040fe40000000000 */
[C---:B------:R-:W-:Y:S02]  /*0630*/  @!P2 VIADD R14, R10.reuse, 0xd ;  /* 0x0000000d0a0ea836 */ /* 0x040fe40000000000 */
[----:B------:R-:W-:-:S08]  /*0640*/  @!P3 VIADD R14, R10, 0xe ;  /* 0x0000000e0a0eb836 */ /* 0x000fd00000000000 */
[C---:B------:R-:W-:Y:S02]  /*0650*/  @!P5 VIADD R14, R10.reuse, 0xf ;  /* 0x0000000f0a0ed836 */ /* 0x040fe40000000000 */
[----:B------:R-:W-:-:S05]  /*0660*/  VIADD R10, R10, 0x10 ;  /* 0x000000100a0a7836 */ /* 0x000fca0000000000 */
[----:B------:R-:W-:Y:S02]  /*0670*/  ISETP.NE.AND P2, PT, R10, R13, PT ;  /* 0x0000000d0a00720c */ /* 0x000fe40003f45270 */
[----:B------:R-:W-:-:S04]  /*0680*/  FMNMX3 R24, R24, R20, R21, !PT ;  /* 0x0000001418187276 */ /* 0x000fc80007800015 */
[----:B------:R-:W-:Y:S02]  /*0690*/  FMNMX3 R24, R24, R22, R25, !PT ;  /* 0x0000001618187276 */ /* 0x000fe40007800019 */
[----:B------:R-:W-:Y:S02]  /*06a0*/  FSEL R21, R26, R7, !P5 ;  /* 0x000000071a157208 */ /* 0x000fe40006800000 */
[----:B------:R-:W-:-:S03]  /*06b0*/  FMNMX3 R20, R24, R23, R26, !PT ;  /* 0x0000001718147276 */ /* 0x000fc6000780001a */
[----:B------:R-:W-:Y:S05]  /*06c0*/  @P2 BRA `(.L_x_94) ;  /* 0xfffffff800cc2947 */ /* 0x000fea000383ffff */
.L_x_93:
[----:B------:R-:W-:Y:S05]  /*06d0*/  @!P1 BRA `(.L_x_95) ;  /* 0x0000000000a09947 */ /* 0x000fea0003800000 */
[----:B------:R-:W0:Y:S01]  /*06e0*/  LDC.64 R4, c[0x0][0x380] ;  /* 0x0000e000ff047b82 */ /* 0x000e220000000a00 */
[----:B------:R-:W-:-:S04]  /*06f0*/  IMAD.IADD R7, R0, 0x1, R13 ;  /* 0x0000000100077824 */ /* 0x000fc800078e020d */
[----:B0-----:R-:W-:-:S05]  /*0700*/  IMAD.WIDE R4, R7, 0x4, R4 ;  /* 0x0000000407047825 */ /* 0x001fca00078e0204 */
[----:B------:R-:W2:Y:S04]  /*0710*/  LDG.E.CONSTANT R12, desc[UR4][R4.64] ;  /* 0x00000004040c7981 */ /* 0x000ea8000c1e9900 */
[----:B------:R-:W3:Y:S04]  /*0720*/  LDG.E.CONSTANT R15, desc[UR4][R4.64+0x4] ;  /* 0x00000404040f7981 */ /* 0x000ee8000c1e9900 */
[----:B------:R-:W4:Y:S04]  /*0730*/  LDG.E.CONSTANT R16, desc[UR4][R4.64+0x8] ;  /* 0x0000080404107981 */ /* 0x000f28000c1e9900 */
[----:B------:R-:W4:Y:S04]  /*0740*/  LDG.E.CONSTANT R17, desc[UR4][R4.64+0xc] ;  /* 0x00000c0404117981 */ /* 0x000f28000c1e9900 */
[----:B------:R-:W5:Y:S04]  /*0750*/  LDG.E.CONSTANT R10, desc[UR4][R4.64+0x10] ;  /* 0x00001004040a7981 */ /* 0x000f68000c1e9900 */
[----:B------:R-:W5:Y:S04]  /*0760*/  LDG.E.CONSTANT R7, desc[UR4][R4.64+0x14] ;  /* 0x0000140404077981 */ /* 0x000f68000c1e9900 */
[----:B------:R-:W5:Y:S04]  /*0770*/  LDG.E.CONSTANT R6, desc[UR4][R4.64+0x18] ;  /* 0x0000180404067981 */ /* 0x000f68000c1e9900 */
[----:B------:R0:W5:Y:S01]  /*0780*/  LDG.E.CONSTANT R22, desc[UR4][R4.64+0x1c] ;  /* 0x00001c0404167981 */ /* 0x000162000c1e9900 */
[----:B--2---:R-:W-:-:S04]  /*0790*/  FSETP.GEU.AND P5, PT, R12, R21, PT ;  /* 0x000000150c00720b */ /* 0x004fc80003fae000 */
[----:B------:R-:W-:Y:S02]  /*07a0*/  FSEL R21, R12, R21, !P5 ;  /* 0x000000150c157208 */ /* 0x000fe40006800000 */
[----:B------:R-:W-:Y:S02]  /*07b0*/  SEL R14, R13, R14, !P5 ;  /* 0x0000000e0d0e7207 */ /* 0x000fe40006800000 */
[CC--:B---3--:R-:W-:Y:S02]  /*07c0*/  FSETP.GEU.AND P6, PT, R15.reuse, R21.reuse, PT ;  /* 0x000000150f00720b */ /* 0x0c8fe40003fce000 */
[----:B------:R-:W-:Y:S02]  /*07d0*/  FMNMX3 R12, R20, R12, R15, !PT ;  /* 0x0000000c140c7276 */ /* 0x000fe4000780000f */
[----:B------:R-:W-:Y:S02]  /*07e0*/  FSEL R21, R15, R21, !P6 ;  /* 0x000000150f157208 */ /* 0x000fe40007000000 */
[----:B----4-:R-:W-:-:S02]  /*07f0*/  FMNMX3 R12, R12, R16, R17, !PT ;  /* 0x000000100c0c7276 */ /* 0x010fc40007800011 */
[----:B------:R-:W-:-:S04]  /*0800*/  FSETP.GEU.AND P4, PT, R16, R21, PT ;  /* 0x000000151000720b */ /* 0x000fc80003f8e000 */
[----:B------:R-:W-:Y:S01]  /*0810*/  FSEL R21, R16, R21, !P4 ;  /* 0x0000001510157208 */ /* 0x000fe20006000000 */
[----:B------:R-:W-:-:S03]  /*0820*/  @!P6 VIADD R14, R13, 0x1 ;  /* 0x000000010d0ee836 */ /* 0x000fc60000000000 */
[----:B------:R-:W-:-:S04]  /*0830*/  FSETP.GEU.AND P3, PT, R17, R21, PT ;  /* 0x000000151100720b */ /* 0x000fc80003f6e000 */
[----:B------:R-:W-:Y:S02]  /*0840*/  FSEL R21, R17, R21, !P3 ;  /* 0x0000001511157208 */ /* 0x000fe40005800000 */
[----:B------:R-:W-:Y:S02]  /*0850*/  @!P4 IADD3 R14, PT, PT, R13, 0x2, RZ ;  /* 0x000000020d0ec810 */ /* 0x000fe40007ffe0ff */
[----:B-----5:R-:W-:-:S04]  /*0860*/  FSETP.GEU.AND P1, PT, R10, R21, PT ;  /* 0x000000150a00720b */ /* 0x020fc80003f2e000 */
[----:B------:R-:W-:Y:S01]  /*0870*/  FSEL R18, R10, R21, !P1 ;  /* 0x000000150a127208 */ /* 0x000fe20004800000 */
[----:B------:R-:W-:-:S03]  /*0880*/  @!P3 VIADD R14, R13, 0x3 ;  /* 0x000000030d0eb836 */ /* 0x000fc60000000000 */
[----:B------:R-:W-:-:S04]  /*0890*/  FSETP.GEU.AND P2, PT, R7, R18, PT ;  /* 0x000000120700720b */ /* 0x000fc80003f4e000 */
[----:B0-----:R-:W-:Y:S01]  /*08a0*/  FSEL R5, R7, R18, !P2 ;  /* 0x0000001207057208 */ /* 0x001fe20005000000 */
[----:B------:R-:W-:Y:S01]  /*08b0*/  @!P1 VIADD R14, R13, 0x4 ;  /* 0x000000040d0e9836 */ /* 0x000fe20000000000 */
[----:B------:R-:W-:Y:S02]  /*08c0*/  FMNMX3 R7, R12, R10, R7, !PT ;  /* 0x0000000a0c077276 */ /* 0x000fe40007800007 */
[CC--:B------:R-:W-:Y:S02]  /*08d0*/  FSETP.GEU.AND P5, PT, R6.reuse, R5.reuse, PT ;  /* 0x000000050600720b */ /* 0x0c0fe40003fae000 */
[----:B------:R-:W-:Y:S02]  /*08e0*/  FMNMX3 R20, R7, R6, R22, !PT ;  /* 0x0000000607147276 */ /* 0x000fe40007800016 */
[----:B------:R-:W-:Y:S01]  /*08f0*/  FSEL R5, R6, R5, !P5 ;  /* 0x0000000506057208 */ /* 0x000fe20006800000 */
[----:B------:R-:W-:-:S03]  /*0900*/  @!P2 VIADD R14, R13, 0x5 ;  /* 0x000000050d0ea836 */ /* 0x000fc60000000000 */
[----:B------:R-:W-:-:S04]  /*0910*/  FSETP.GEU.AND P3, PT, R22, R5, PT ;  /* 0x000000051600720b */ /* 0x000fc80003f6e000 */
[----:B------:R-:W-:Y:S01]  /*0920*/  FSEL R21, R22, R5, !P3 ;  /* 0x0000000516157208 */ /* 0x000fe20005800000 */
[----:B------:R-:W-:-:S08]  /*0930*/  @!P5 VIADD R14, R13, 0x6 ;  /* 0x000000060d0ed836 */ /* 0x000fd00000000000 */
[C---:B------:R-:W-:Y:S02]  /*0940*/  @!P3 VIADD R14, R13.reuse, 0x7 ;  /* 0x000000070d0eb836 */ /* 0x040fe40000000000 */
[----:B------:R-:W-:-:S07]  /*0950*/  VIADD R13, R13, 0x8 ;  /* 0x000000080d0d7836 */ /* 0x000fce0000000000 */
.L_x_95:
[----:B------:R-:W-:Y:S05]  /*0960*/  @!P0 BRA `(.L_x_96) ;  /* 0x0000000000588947 */ /* 0x000fea0003800000 */
[----:B------:R-:W0:Y:S01]  /*0970*/  LDC.64 R4, c[0x0][0x380] ;  /* 0x0000e000ff047b82 */ /* 0x000e220000000a00 */
[----:B------:R-:W-:-:S04]  /*0980*/  IMAD.IADD R7, R0, 0x1, R13 ;  /* 0x0000000100077824 */ /* 0x000fc800078e020d */
[----:B0-----:R-:W-:-:S05]  /*0990*/  IMAD.WIDE R4, R7, 0x4, R4 ;  /* 0x0000000407047825 */ /* 0x001fca00078e0204 */
[----:B------:R-:W2:Y:S04]  /*09a0*/  LDG.E.CONSTANT R6, desc[UR4][R4.64] ;  /* 0x0000000404067981 */ /* 0x000ea8000c1e9900 */
[----:B------:R-:W3:Y:S04]  /*09b0*/  LDG.E.CONSTANT R7, desc[UR4][R4.64+0x4] ;  /* 0x0000040404077981 */ /* 0x000ee8000c1e9900 */
[----:B------:R-:W4:Y:S04]  /*09c0*/  LDG.E.CONSTANT R10, desc[UR4][R4.64+0x8] ;  /* 0x00000804040a7981 */ /* 0x000f28000c1e9900 */
[----:B------:R-:W4:Y:S01]  /*09d0*/  LDG.E.CONSTANT R12, desc[UR4][R4.64+0xc] ;  /* 0x00000c04040c7981 */ /* 0x000f22000c1e9900 */
        /* <DEDUP_REMOVED lines=11> */
[----:B------:R-:W-:Y:S01]  /*0a90*/  FSEL R21, R12, R21, !P3 ;  /* 0x000000150c157208 */ /* 0x000fe20005800000 */
[----:B------:R-:W-:-:S08]  /*0aa0*/  @!P2 VIADD R14, R13, 0x2 ;  /* 0x000000020d0ea836 */ /* 0x000fd00000000000 */
[C---:B------:R-:W-:Y:S01]  /*0ab0*/  @!P3 IADD3 R14, PT, PT, R13.reuse, 0x3, RZ ;  /* 0x000000030d0eb810 */ /* 0x040fe20007ffe0ff */
[----:B------:R-:W-:-:S07]  /*0ac0*/  VIADD R13, R13, 0x4 ;  /* 0x000000040d0d7836 */ /* 0x000fce0000000000 */
.L_x_96:
[----:B------:R-:W-:-:S04]  /*0ad0*/  IMAD.IADD R7, R0, 0x1, R13 ;  /* 0x0000000100077824 */ /* 0x000fc800078e020d */
[----:B------:R-:W-:-:S06]  /*0ae0*/  IMAD.WIDE R6, R7, 0x4, R2 ;  /* 0x0000000407067825 */ /* 0x000fcc00078e0202 */
[----:B------:R0:W2:Y:S01]  /*0af0*/  LDG.E.CONSTANT R6, desc[UR4][R6.64] ;  /* 0x0000000406067981 */ /* 0x0000a2000c1e9900 */
[----:B------:R-:W-:Y:S01]  /*0b00*/  IABS R15, R11 ;  /* 0x0000000b000f7213 */ /* 0x000fe20000000000 */
[----:B------:R-:W-:Y:S03]  /*0b10*/  BSSY.RECONVERGENT B0, `(.L_x_97) ;  /* 0x00000b2000007945 */ /* 0x000fe60003800200 */
[----:B------:R-:W1:Y:S08]  /*0b20*/  I2F.RP R10, R15 ;  /* 0x0000000f000a7306 */ /* 0x000e700000209400 */
[----:B-1----:R-:W1:Y:S02]  /*0b30*/  MUFU.RCP R10, R10 ;  /* 0x0000000a000a7308 */ /* 0x002e640000001000 */
[----:B-1----:R-:W-:Y:S01]  /*0b40*/  VIADD R4, R10, 0xffffffe ;  /* 0x0ffffffe0a047836 */ /* 0x002fe20000000000 */
[----:B------:R-:W-:-:S05]  /*0b50*/  I2FP.F32.S32 R10, R9 ;  /* 0x00000009000a7245 */ /* 0x000fca0000201400 */
[----:B------:R1:W3:Y:S02]  /*0b60*/  F2I.FTZ.U32.TRUNC.NTZ R5, R4 ;  /* 0x0000000400057305 */ /* 0x0002e4000021f000 */
[----:B-1----:R-:W-:Y:S02]  /*0b70*/  IMAD.MOV.U32 R4, RZ, RZ, RZ ;  /* 0x000000ffff047224 */ /* 0x002fe400078e00ff */
[----:B---3--:R-:W-:-:S04]  /*0b80*/  IMAD.MOV R12, RZ, RZ, -R5 ;  /* 0x000000ffff0c7224 */ /* 0x008fc800078e0a05 */
[----:B0-----:R-:W-:-:S04]  /*0b90*/  IMAD R7, R12, R15, RZ ;  /* 0x0000000f0c077224 */ /* 0x001fc800078e02ff */
[----:B------:R-:W-:Y:S01]  /*0ba0*/  IMAD.HI.U32 R5, R5, R7, R4 ;  /* 0x0000000705057227 */ /* 0x000fe200078e0004 */
[C---:B--2---:R-:W-:Y:S02]  /*0bb0*/  FSETP.GEU.AND P1, PT, R6.reuse, R21, PT ;  /* 0x000000150600720b */ /* 0x044fe40003f2e000 */
[C---:B------:R-:W-:Y:S02]  /*0bc0*/  FMNMX R20, R6.reuse, R20, !PT ;  /* 0x0000001406147209 */ /* 0x040fe40007800000 */
[----:B------:R-:W-:Y:S02]  /*0bd0*/  SEL R14, R13, R14, !P1 ;  /* 0x0000000e0d0e7207 */ /* 0x000fe40004800000 */
[----:B------:R-:W-:Y:S02]  /*0be0*/  IABS R13, R11 ;  /* 0x0000000b000d7213 */ /* 0x000fe40000000000 */
[----:B------:R-:W-:Y:S02]  /*0bf0*/  IABS R12, R14 ;  /* 0x0000000e000c7213 */ /* 0x000fe40000000000 */
[----:B------:R-:W-:Y:S01]  /*0c00*/  FSEL R21, R6, R21, !P1 ;  /* 0x0000001506157208 */ /* 0x000fe20004800000 */
[----:B------:R-:W-:-:S02]  /*0c10*/  IMAD.MOV R13, RZ, RZ, -R13 ;  /* 0x000000ffff0d7224 */ /* 0x000fc400078e0a0d */
[----:B------:R-:W-:Y:S02]  /*0c20*/  IMAD.MOV.U32 R4, RZ, RZ, R12 ;  /* 0x000000ffff047224 */ /* 0x000fe400078e000c */
[----:B------:R-:W-:Y:S02]  /*0c30*/  IMAD.MOV.U32 R7, RZ, RZ, R13 ;  /* 0x000000ffff077224 */ /* 0x000fe400078e000d */
[----:B------:R-:W-:-:S04]  /*0c40*/  IMAD.HI.U32 R5, R5, R4, RZ ;  /* 0x0000000405057227 */ /* 0x000fc800078e00ff */
[----:B------:R-:W-:-:S05]  /*0c50*/  IMAD R4, R5, R7, R4 ;  /* 0x0000000705047224 */ /* 0x000fca00078e0204 */
[----:B------:R-:W-:-:S13]  /*0c60*/  ISETP.GT.U32.AND P2, PT, R15, R4, PT ;  /* 0x000000040f00720c */ /* 0x000fda0003f44070 */
[----:B------:R-:W-:Y:S01]  /*0c70*/  @!P2 IMAD.IADD R4, R4, 0x1, -R15 ;  /* 0x000000010404a824 */ /* 0x000fe200078e0a0f */
[----:B------:R-:W-:Y:S02]  /*0c80*/  @!P2 IADD3 R5, PT, PT, R5, 0x1, RZ ;  /* 0x000000010505a810 */ /* 0x000fe40007ffe0ff */
[----:B------:R-:W-:Y:S02]  /*0c90*/  ISETP.NE.AND P2, PT, R11, RZ, PT ;  /* 0x000000ff0b00720c */ /* 0x000fe40003f45270 */
[----:B------:R-:W-:Y:S02]  /*0ca0*/  ISETP.GE.U32.AND P0, PT, R4, R15, PT ;  /* 0x0000000f0400720c */ /* 0x000fe40003f06070 */
[----:B------:R-:W-:-:S04]  /*0cb0*/  LOP3.LUT R4, R14, R11, RZ, 0x3c, !PT ;  /* 0x0000000b0e047212 */ /* 0x000fc800078e3cff */
[----:B------:R-:W-:Y:S02]  /*0cc0*/  ISETP.GE.AND P3, PT, R4, RZ, PT ;  /* 0x000000ff0400720c */ /* 0x000fe40003f66270 */
[----:B------:R-:W-:-:S05]  /*0cd0*/  I2FP.F32.S32 R4, R14 ;  /* 0x0000000e00047245 */ /* 0x000fca0000201400 */
[----:B------:R-:W-:-:S04]  /*0ce0*/  @P0 VIADD R5, R5, 0x1 ;  /* 0x0000000105050836 */ /* 0x000fc80000000000 */
[----:B------:R-:W-:-:S04]  /*0cf0*/  IMAD.MOV.U32 R7, RZ, RZ, R5 ;  /* 0x000000ffff077224 */ /* 0x000fc800078e0005 */
[----:B------:R-:W-:Y:S01]  /*0d00*/  @!P3 IMAD.MOV R7, RZ, RZ, -R7 ;  /* 0x000000ffff07b224 */ /* 0x000fe200078e0a07 */
[-C--:B------:R-:W-:Y:S02]  /*0d10*/  @!P2 LOP3.LUT R7, RZ, R11.reuse, RZ, 0x33, !PT ;  /* 0x0000000bff07a212 */ /* 0x080fe400078e33ff */
[----:B------:R-:W-:Y:S02]  /*0d20*/  I2FP.F32.S32 R11, R11 ;  /* 0x0000000b000b7245 */ /* 0x000fe40000201400 */
[----:B------:R-:W-:-:S05]  /*0d30*/  I2FP.F32.S32 R5, R7 ;  /* 0x0000000700057245 */ /* 0x000fca0000201400 */
[----:B------:R-:W-:-:S05]  /*0d40*/  FFMA R4, R5, -R11, R4 ;  /* 0x8000000b05047223 */ /* 0x000fca0000000004 */
[----:B------:R-:W-:Y:S02]  /*0d50*/  FSETP.GEU.AND P0, PT, R4, 1, PT ;  /* 0x3f8000000400780b */ /* 0x000fe40003f0e000 */
[----:B------:R-:W-:Y:S02]  /*0d60*/  FMNMX R11, R5, R4, !PT ;  /* 0x00000004050b7209 */ /* 0x000fe40007800000 */
[----:B------:R-:W-:Y:S02]  /*0d70*/  ISETP.LT.OR P0, PT, R7, 0x1, !P0 ;  /* 0x000000010700780c */ /* 0x000fe40004701670 */
[----:B------:R-:W-:Y:S02]  /*0d80*/  CS2R R6, SRZ ;  /* 0x0000000000067805 */ /* 0x000fe4000001ff00 */
[----:B------:R-:W-:-:S13]  /*0d90*/  FSETP.GE.OR P0, PT, R11, R10, P0 ;  /* 0x0000000a0b00720b */ /* 0x000fda0000706400 */
[----:B------:R-:W-:Y:S05]  /*0da0*/  @P0 BRA `(.L_x_98) ;  /* 0x0000000800200947 */ /* 0x000fea0003800000 */
[----:B------:R-:W0:Y:S01]  /*0db0*/  LDC.64 R6, c[0x0][0x380] ;  /* 0x0000e000ff067b82 */ /* 0x000e220000000a00 */
[--C-:B------:R-:W-:Y:S01]  /*0dc0*/  IADD3 R0, PT, PT, R14, R0, -R9.reuse ;  /* 0x000000000e007210 */ /* 0x100fe20007ffe809 */
[C---:B------:R-:W-:Y:S01]  /*0dd0*/  IMAD R11, R9.reuse, R9, R9 ;  /* 0x00000009090b7224 */ /* 0x040fe200078e0209 */
[----:B------:R-:W1:Y:S01]  /*0de0*/  LDCU UR8, c[0x3][0x24] ;  /* 0x00c00480ff0877ac */ /* 0x000e620008000800 */
[----:B------:R-:W-:Y:S02]  /*0df0*/  VIADD R10, R9, 0x1 ;  /* 0x00000001090a7836 */ /* 0x000fe40000000000 */
[----:B------:R-:W-:Y:S01]  /*0e00*/  VIADD R19, R0, 0xfffffffe ;  /* 0xfffffffe00137836 */ /* 0x000fe20000000000 */
[----:B------:R-:W2:Y:S01]  /*0e10*/  LDCU.64 UR6, c[0x3][URZ] ;  /* 0x00c00000ff0677ac */ /* 0x000ea20008000a00 */
[----:B------:R-:W-:Y:S02]  /*0e20*/  IMAD.IADD R11, R10, 0x1, R11 ;  /* 0x000000010a0b7824 */ /* 0x000fe400078e020b */
[----:B------:R-:W-:Y:S01]  /*0e30*/  IMAD.WIDE R18, R19, 0x4, R2 ;  /* 0x0000000413127825 */ /* 0x000fe200078e0202 */
[----:B------:R-:W3:Y:S03]  /*0e40*/  LDCU.64 UR16, c[0x3][0x28] ;  /* 0x00c00500ff1077ac */ /* 0x000ee60008000a00 */
[----:B------:R-:W-:Y:S01]  /*0e50*/  IMAD R11, R8, R11, RZ ;  /* 0x0000000b080b7224 */ /* 0x000fe200078e02ff */
[----:B------:R-:W2:Y:S01]  /*0e60*/  LDG.E.CONSTANT R0, desc[UR4][R18.64] ;  /* 0x0000000412007981 */ /* 0x000ea2000c1e9900 */
[----:B------:R-:W-:Y:S01]  /*0e70*/  VIADD R13, R9, 0xfffffffa ;  /* 0xfffffffa090d7836 */ /* 0x000fe20000000000 */
[----:B------:R-:W4:Y:S02]  /*0e80*/  LDCU.64 UR10, c[0x3][0x48] ;  /* 0x00c00900ff0a77ac */ /* 0x000f240008000a00 */
[----:B------:R-:W-:Y:S01]  /*0e90*/  IADD3 R3, PT, PT, R11, -0x4, R14 ;  /* 0xfffffffc0b037810 */ /* 0x000fe20007ffe00e */
[----:B------:R-:W5:Y:S01]  /*0ea0*/  LDG.E.CONSTANT R10, desc[UR4][R18.64+0x4] ;  /* 0x00000404120a7981 */ /* 0x000f62000c1e9900 */
[----:B------:R-:W3:Y:S03]  /*0eb0*/  LDCU UR9, c[0x3][0x8] ;  /* 0x00c00100ff0977ac */ /* 0x000ee60008000800 */
[----:B0-----:R-:W-:Y:S01]  /*0ec0*/  IMAD.WIDE R6, R3, 0x4, R6 ;  /* 0x0000000403067825 */ /* 0x001fe200078e0206 */
[----:B------:R-:W3:Y:S01]  /*0ed0*/  LDG.E.CONSTANT R12, desc[UR4][R18.64+0x8] ;  /* 0x00000804120c7981 */ /* 0x000ee2000c1e9900 */
[----:B------:R-:W0:Y:S01]  /*0ee0*/  LDCU UR18, c[0x3][0xc] ;  /* 0x00c00180ff1277ac */ /* 0x000e220008000800 */
[----:B------:R-:W-:-:S02]  /*0ef0*/  IADD3 R2, P0, PT, R6, 0x10, RZ ;  /* 0x0000001006027810 */ /* 0x000fc40007f1e0ff */
[----:B------:R-:W0:Y:S01]  /*0f00*/  LDG.E.CONSTANT R11, desc[UR4][R6.64+0xc] ;  /* 0x00000c04060b7981 */ /* 0x000e22000c1e9900 */
[----:B------:R-:W0:Y:S02]  /*0f10*/  LDCU.128 UR28, c[0x3][0x30] ;  /* 0x00c00600ff1c77ac */ /* 0x000e240008000c00 */
[----:B------:R-:W-:Y:S01]  /*0f20*/  IMAD.X R3, RZ, RZ, R7, P0 ;  /* 0x000000ffff037224 */ /* 0x000fe200000e0607 */
[----:B------:R-:W3:Y:S01]  /*0f30*/  LDG.E.CONSTANT R9, desc[UR4][R6.64+0x10] ;  /* 0x0000100406097981 */ /* 0x000ee2000c1e9900 */
[----:B------:R-:W3:Y:S01]  /*0f40*/  LDCU.128 UR36, c[0x3][0x60] ;  /* 0x00c00c00ff2477ac */ /* 0x000ee20008000c00 */
[----:B------:R-:W-:Y:S02]  /*0f50*/  IMAD.WIDE R2, R13, 0x4, R2 ;  /* 0x000000040d027825 */ /* 0x000fe400078e0202 */
[----:B------:R-:W3:Y:S01]  /*0f60*/  LDG.E.CONSTANT R14, desc[UR4][R6.64+0x14] ;  /* 0x00001404060e7981 */ /* 0x000ee2000c1e9900 */
[----:B------:R-:W3:Y:S03]  /*0f70*/  LDCU.128 UR12, c[0x3][0x90] ;  /* 0x00c01200ff0c77ac */ /* 0x000ee60008000c00 */
[----:B------:R-:W3:Y:S01]  /*0f80*/  LDG.E.CONSTANT R16, desc[UR4][R2.64+0x18] ;  /* 0x0000180402107981 */ /* 0x000ee2000c1e9900 */
[----:B------:R-:W0:Y:S03]  /*0f90*/  LDCU.128 UR24, c[0x3][0x50] ;  /* 0x00c00a00ff1877ac */ /* 0x000e260008000c00 */
[----:B------:R-:W3:Y:S01]  /*0fa0*/  LDG.E.CONSTANT R13, desc[UR4][R2.64+0x1c] ;  /* 0x00001c04020d7981 */ /* 0x000ee2000c1e9900 */
[----:B------:R-:W0:Y:S03]  /*0fb0*/  LDCU.128 UR32, c[0x3][0x10] ;  /* 0x00c00200ff2077ac */ /* 0x000e260008000c00 */
[----:B------:R2:W3:Y:S01]  /*0fc0*/  LDG.E.CONSTANT R15, desc[UR4][R2.64+0x20] ;  /* 0x00002004020f7981 */ /* 0x0004e2000c1e9900 */
[----:B------:R-:W0:Y:S01]  /*0fd0*/  LDCU.64 UR40, c[0x3][0x40] ;  /* 0x00c00800ff2877ac */ /* 0x000e220008000a00 */
[----:B------:R-:W0:Y:S01]  /*0fe0*/  LDCU.128 UR20, c[0x3][0x70] ;  /* 0x00c00e00ff1477ac */ /* 0x000e220008000c00 */
[----:B------:R-:W-:Y:S01]  /*0ff0*/  BSSY.RECONVERGENT B1, `(.L_x_99) ;  /* 0x000005f000017945 */ /* 0x000fe20003800200 */
[C---:B--2---:R-:W-:Y:S01]  /*1000*/  FFMA R3, R0.reuse, UR6, RZ ;  /* 0x0000000600037c23 */ /* 0x044fe200080000ff */
[C---:B-1----:R-:W-:Y:S01]  /*1010*/  FFMA R7, R0.reuse, UR8, RZ ;  /* 0x0000000800077c23 */ /* 0x042fe200080000ff */
[----:B----4-:R-:W-:Y:S01]  /*1020*/  FFMA R17, R0, UR10, RZ ;  /* 0x0000000a00117c23 */ /* 0x010fe200080000ff */
[----:B------:R-:W1:Y:S01]  /*1030*/  LDCU UR6, c[0x3][0x20] ;  /* 0x00c00400ff0677ac */ /* 0x000e620008000800 */
[C---:B-----5:R-:W-:Y:S01]  /*1040*/  FFMA R3, R10.reuse, UR7, R3 ;  /* 0x000000070a037c23 */ /* 0x060fe20008000003 */
[C---:B---3--:R-:W-:Y:S01]  /*1050*/  FFMA R7, R10.reuse, UR16, R7 ;  /* 0x000000100a077c23 */ /* 0x048fe20008000007 */
[----:B------:R-:W-:-:S02]  /*1060*/  FFMA R17, R10, UR11, R17 ;  /* 0x0000000b0a117c23 */ /* 0x000fc40008000011 */
[C---:B------:R-:W-:Y:S01]  /*1070*/  FFMA R2, R12.reuse, UR9, R3 ;  /* 0x000000090c027c23 */ /* 0x040fe20008000003 */
[----:B------:R-:W-:Y:S01]  /*1080*/  FFMA R6, R12, UR17, R7 ;  /* 0x000000110c067c23 */ /* 0x000fe20008000007 */
[C---:B------:R-:W-:Y:S01]  /*1090*/  FFMA R3, R0.reuse, UR39, RZ ;  /* 0x0000002700037c23 */ /* 0x040fe200080000ff */
[----:B------:R-:W-:Y:S01]  /*10a0*/  FFMA R7, R0, UR12, RZ ;  /* 0x0000000c00077c23 */ /* 0x000fe200080000ff */
[----:B------:R-:W2:Y:S01]  /*10b0*/  LDCU.128 UR8, c[0x3][0xa0] ;  /* 0x00c01400ff0877ac */ /* 0x000ea20008000c00 */
[C---:B0-----:R-:W-:Y:S01]  /*10c0*/  FFMA R2, R11.reuse, UR18, R2 ;  /* 0x000000120b027c23 */ /* 0x041fe20008000002 */
[----:B------:R-:W-:Y:S01]  /*10d0*/  FFMA R6, R11, UR28, R6 ;  /* 0x0000001c0b067c23 */ /* 0x000fe20008000006 */
[----:B------:R-:W-:Y:S01]  /*10e0*/  FFMA R0, R12, UR24, R17 ;  /* 0x000000180c007c23 */ /* 0x000fe20008000011 */
[C---:B------:R-:W-:Y:S01]  /*10f0*/  FFMA R3, R10.reuse, UR20, R3 ;  /* 0x000000140a037c23 */ /* 0x040fe20008000003 */
[----:B------:R-:W-:Y:S01]  /*1100*/  FFMA R7, R10, UR13, R7 ;  /* 0x0000000d0a077c23 */ /* 0x000fe20008000007 */
[C---:B------:R-:W-:Y:S01]  /*1110*/  FFMA R17, R9.reuse, UR32, R2 ;  /* 0x0000002009117c23 */ /* 0x040fe20008000002 */
[----:B------:R-:W-:Y:S01]  /*1120*/  FFMA R19, R9, UR29, R6 ;  /* 0x0000001d09137c23 */ /* 0x000fe20008000006 */
[----:B------:R-:W-:Y:S01]  /*1130*/  FFMA R0, R11, UR25, R0 ;  /* 0x000000190b007c23 */ /* 0x000fe20008000000 */
[----:B------:R-:W0:Y:S01]  /*1140*/  LDCU.128 UR16, c[0x3][0x80] ;  /* 0x00c01000ff1077ac */ /* 0x000e220008000c00 */
[C---:B------:R-:W-:Y:S01]  /*1150*/  FFMA R23, R14.reuse, UR33, R17 ;  /* 0x000000210e177c23 */ /* 0x040fe20008000011 */
[----:B------:R-:W-:Y:S01]  /*1160*/  FFMA R19, R14, UR30, R19 ;  /* 0x0000001e0e137c23 */ /* 0x000fe20008000013 */
[----:B------:R-:W-:-:S02]  /*1170*/  FFMA R17, R9, UR26, R0 ;  /* 0x0000001a09117c23 */ /* 0x000fc40008000000 */
[C---:B------:R-:W-:Y:S01]  /*1180*/  FFMA R0, R16.reuse, UR34, R23 ;  /* 0x0000002210007c23 */ /* 0x040fe20008000017 */
[----:B------:R-:W-:Y:S01]  /*1190*/  FFMA R2, R16, UR31, R19 ;  /* 0x0000001f10027c23 */ /* 0x000fe20008000013 */
[----:B------:R-:W-:Y:S02]  /*11a0*/  FFMA R17, R14, UR27, R17 ;  /* 0x0000001b0e117c23 */ /* 0x000fe40008000011 */
[C---:B------:R-:W-:Y:S01]  /*11b0*/  FFMA R0, R13.reuse, UR35, R0 ;  /* 0x000000230d007c23 */ /* 0x040fe20008000000 */
[----:B------:R-:W-:Y:S01]  /*11c0*/  FFMA R6, R13, UR40, R2 ;  /* 0x000000280d067c23 */ /* 0x000fe20008000002 */
[----:B------:R-:W-:Y:S02]  /*11d0*/  FFMA R2, R16, UR36, R17 ;  /* 0x0000002410027c23 */ /* 0x000fe40008000011 */
[C---:B-1----:R-:W-:Y:S01]  /*11e0*/  FFMA R17, R15.reuse, UR6, R0 ;  /* 0x000000060f117c23 */ /* 0x042fe20008000000 */
[----:B------:R-:W-:Y:S01]  /*11f0*/  FFMA R6, R15, UR41, R6 ;  /* 0x000000290f067c23 */ /* 0x000fe20008000006 */
[C---:B------:R-:W-:Y:S01]  /*1200*/  FFMA R0, R12.reuse, UR21, R3 ;  /* 0x000000150c007c23 */ /* 0x040fe20008000003 */
[----:B------:R-:W-:Y:S01]  /*1210*/  FFMA R12, R12, UR14, R7 ;  /* 0x0000000e0c0c7c23 */ /* 0x000fe20008000007 */
[----:B------:R-:W-:Y:S01]  /*1220*/  FFMA R10, R13, UR37, R2 ;  /* 0x000000250d0a7c23 */ /* 0x000fe20008000002 */
[----:B------:R-:W-:Y:S01]  /*1230*/  FMNMX R2, RZ, R17, !PT ;  /* 0x00000011ff027209 */ /* 0x000fe20007800000 */
[----:B------:R-:W1:Y:S01]  /*1240*/  LDCU UR6, c[0x3][0xb0] ;  /* 0x00c01600ff0677ac */ /* 0x000e620008000800 */
[----:B------:R-:W-:Y:S01]  /*1250*/  FMNMX R7, RZ, R6, !PT ;  /* 0x00000006ff077209 */ /* 0x000fe20007800000 */
[C---:B------:R-:W-:Y:S01]  /*1260*/  FFMA R6, R11.reuse, UR22, R0 ;  /* 0x000000160b067c23 */ /* 0x040fe20008000000 */
[----:B------:R-:W-:Y:S01]  /*1270*/  FFMA R12, R11, UR15, R12 ;  /* 0x0000000f0b0c7c23 */ /* 0x000fe2000800000c */
[----:B------:R-:W-:-:S02]  /*1280*/  FFMA R0, R15, UR38, R10 ;  /* 0x000000260f007c23 */ /* 0x000fc4000800000a */
[----:B------:R-:W-:Y:S01]  /*1290*/  FMUL R11, R2, R7 ;  /* 0x00000007020b7220 */ /* 0x000fe20000400000 */
[----:B------:R-:W-:-:S03]  /*12a0*/  FFMA R3, R9, UR23, R6 ;  /* 0x0000001709037c23 */ /* 0x000fc60008000006 */
[----:B------:R-:W-:Y:S01]  /*12b0*/  FFMA R10, -R0, R0, R11 ;  /* 0x00000000000a7223 */ /* 0x000fe2000000010b */
[----:B0-----:R-:W-:-:S04]  /*12c0*/  FFMA R3, R14, UR16, R3 ;  /* 0x000000100e037c23 */ /* 0x001fc80008000003 */
[----:B------:R-:W-:Y:S01]  /*12d0*/  FSETP.GEU.AND P0, PT, R10, RZ, PT ;  /* 0x000000ff0a00720b */ /* 0x000fe20003f0e000 */
[----:B------:R-:W-:Y:S01]  /*12e0*/  FFMA R6, R16, UR17, R3 ;  /* 0x0000001110067c23 */ /* 0x000fe20008000003 */
[----:B--2---:R-:W-:Y:S02]  /*12f0*/  FFMA R9, R9, UR8, R12 ;  /* 0x0000000809097c23 */ /* 0x004fe4000800000c */
[----:B------:R-:W-:Y:S02]  /*1300*/  FSEL R3, R11, R10, !P0 ;  /* 0x0000000a0b037208 */ /* 0x000fe40004000000 */
[----:B------:R-:W-:Y:S02]  /*1310*/  FFMA R9, R14, UR9, R9 ;  /* 0x000000090e097c23 */ /* 0x000fe40008000009 */
[----:B------:R-:W-:Y:S02]  /*1320*/  FSETP.NEU.AND P1, PT, R3, RZ, PT ;  /* 0x000000ff0300720b */ /* 0x000fe40003f2d000 */
[----:B------:R-:W-:Y:S01]  /*1330*/  FFMA R16, R16, UR10, R9 ;  /* 0x0000000a10107c23 */ /* 0x000fe20008000009 */
[----:B------:R-:W-:-:S03]  /*1340*/  FFMA R6, R13, UR18, R6 ;  /* 0x000000120d067c23 */ /* 0x000fc60008000006 */
[----:B------:R-:W-:Y:S01]  /*1350*/  FFMA R16, R13, UR11, R16 ;  /* 0x0000000b0d107c23 */ /* 0x000fe20008000010 */
[----:B------:R-:W-:-:S03]  /*1360*/  FFMA R6, R15, UR19, R6 ;  /* 0x000000130f067c23 */ /* 0x000fc60008000006 */
[----:B-1----:R-:W-:Y:S01]  /*1370*/  FFMA R15, R15, UR6, R16 ;  /* 0x000000060f0f7c23 */ /* 0x002fe20008000010 */
[----:B------:R-:W-:Y:S02]  /*1380*/  FSEL R9, R0, RZ, P0 ;  /* 0x000000ff00097208 */ /* 0x000fe40000000000 */
[----:B------:R-:W-:Y:S05]  /*1390*/  @!P1 BRA `(.L_x_100) ;  /* 0x0000000000909947 */ /* 0x000fea0003800000 */
[----:B------:R-:W0:Y:S01]  /*13a0*/  MUFU.RCP R10, R3 ;  /* 0x00000003000a7308 */ /* 0x000e220000001000 */
[----:B------:R-:W-:Y:S01]  /*13b0*/  FMUL R11, R15, R9 ;  /* 0x000000090f0b7220 */ /* 0x000fe20000400000 */
[----:B------:R-:W-:Y:S03]  /*13c0*/  BSSY.RECONVERGENT B2, `(.L_x_101) ;  /* 0x000000c000027945 */ /* 0x000fe60003800200 */
[----:B------:R-:W-:-:S04]  /*13d0*/  FFMA R0, R6, R7, -R11 ;  /* 0x0000000706007223 */ /* 0x000fc8000000080b */
        /* <DEDUP_REMOVED lines=8> */
[----:B------:R-:W-:Y:S05]  /*1460*/  CALL.REL.NOINC `($__internal_5_$__cuda_sm3x_div_rn_noftz_f32_slowpath) ;  /* 0x0000000400107944 */ /* 0x000fea0003c00000 */
[----:B------:R-:W-:-:S07]  /*1470*/  IMAD.MOV.U32 R7, RZ, RZ, R0 ;  /* 0x000000ffff077224 */ /* 0x000fce00078e0000 */
.L_x_102:
[----:B------:R-:W-:Y:S05]  /*1480*/  BSYNC.RECONVERGENT B2 ;  /* 0x0000000000027941 */ /* 0x000fea0003800200 */
.L_x_101:
        /* <DEDUP_REMOVED lines=13> */
[----:B------:R-:W-:Y:S05]  /*1560*/  CALL.REL.NOINC `($__internal_5_$__cuda_sm3x_div_rn_noftz_f32_slowpath) ;  /* 0x0000000000d07944 */ /* 0x000fea0003c00000 */
.L_x_104:
[----:B------:R-:W-:Y:S05]  /*1570*/  BSYNC.RECONVERGENT B2 ;  /* 0x0000000000027941 */ /* 0x000fea0003800200 */
.L_x_103:
[C---:B------:R-:W-:Y:S02]  /*1580*/  FSETP.GT.AND P0, PT, |R7|.reuse, 1, PT ;  /* 0x3f8000000700780b */ /* 0x040fe40003f04200 */
[C---:B------:R-:W-:Y:S02]  /*1590*/  FSETP.GT.AND P1, PT, |R0|.reuse, 1, PT ;  /* 0x3f8000000000780b */ /* 0x040fe40003f24200 */
[----:B------:R-:W-:Y:S02]  /*15a0*/  FSEL R7, R7, RZ, !P0 ;  /* 0x000000ff07077208 */ /* 0x000fe40004000000 */
[----:B------:R-:W-:-:S03]  /*15b0*/  FSEL R0, R0, RZ, !P1 ;  /* 0x000000ff00007208 */ /* 0x000fc60004800000 */
[----:B------:R-:W-:Y:S02]  /*15c0*/  FADD R4, R4, -R7 ;  /* 0x8000000704047221 */ /* 0x000fe40000000000 */
[----:B------:R-:W-:-:S07]  /*15d0*/  FADD R5, R5, -R0 ;  /* 0x8000000005057221 */ /* 0x000fce0000000000 */
.L_x_100:
[----:B------:R-:W-:Y:S05]  /*15e0*/  BSYNC.RECONVERGENT B1 ;  /* 0x0000000000017941 */ /* 0x000fea0003800200 */
.L_x_99:
[----:B------:R-:W0:Y:S02]  /*15f0*/  LDCU UR6, c[0x0][0x394] ;  /* 0x00007280ff0677ac */ /* 0x000e240008000800 */
[----:B0-----:R-:W-:-:S05]  /*1600*/  I2FP.F32.S32 R7, UR6 ;  /* 0x0000000600077c45 */ /* 0x001fca0008201400 */
[C---:B------:R-:W-:Y:S01]  /*1610*/  FADD R6, -R7.reuse, R4 ;  /* 0x0000000407067221 */ /* 0x040fe20000000100 */
[----:B------:R-:W-:-:S07]  /*1620*/  FADD R7, -R7, R5 ;  /* 0x0000000507077221 */ /* 0x000fce0000000100 */
.L_x_98:
[----:B------:R-:W-:Y:S05]  /*1630*/  BSYNC.RECONVERGENT B0 ;  /* 0x0000000000007941 */ /* 0x000fea0003800200 */
.L_x_97:
[----:B------:R-:W0:Y:S01]  /*1640*/  LDC R9, c[0x0][0x39c] ;  /* 0x0000e700ff097b82 */ /* 0x000e220000000800 */
[----:B------:R-:W1:Y:S01]  /*1650*/  LDCU UR7, c[0x0][0x390] ;  /* 0x00007200ff0777ac */ /* 0x000e620008000800 */
[----:B------:R-:W2:Y:S01]  /*1660*/  LDCU UR6, c[0x0][0x3a0] ;  /* 0x00007400ff0677ac */ /* 0x000ea20008000800 */
[----:B------:R-:W3:Y:S01]  /*1670*/  LDCU.64 UR8, c[0x0][0x388] ;  /* 0x00007100ff0877ac */ /* 0x000ee20008000a00 */
[----:B--2---:R-:W-:Y:S01]  /*1680*/  FADD R21, R21, UR6 ;  /* 0x0000000615157e21 */ /* 0x004fe20008000000 */
[----:B0-----:R-:W-:-:S04]  /*1690*/  IABS R5, R9 ;  /* 0x0000000900057213 */ /* 0x001fc80000000000 */
[----:B------:R-:W0:Y:S08]  /*16a0*/  I2F.RP R0, R5 ;  /* 0x0000000500007306 */ /* 0x000e300000209400 */
[----:B0-----:R-:W0:Y:S02]  /*16b0*/  MUFU.RCP R0, R0 ;  /* 0x0000000000007308 */ /* 0x001e240000001000 */
[----:B0-----:R-:W-:-:S06]  /*16c0*/  VIADD R2, R0, 0xffffffe ;  /* 0x0ffffffe00027836 */ /* 0x001fcc0000000000 */
[----:B------:R0:W2:Y:S02]  /*16d0*/  F2I.FTZ.U32.TRUNC.NTZ R3, R2 ;  /* 0x0000000200037305 */ /* 0x0000a4000021f000 */
[----:B0-----:R-:W-:Y:S02]  /*16e0*/  IMAD.MOV.U32 R2, RZ, RZ, RZ ;  /* 0x000000ffff027224 */ /* 0x001fe400078e00ff */
[----:B--2---:R-:W-:-:S04]  /*16f0*/  IMAD.MOV R4, RZ, RZ, -R3 ;  /* 0x000000ffff047224 */ /* 0x004fc800078e0a03 */
[----:B------:R-:W-:Y:S01]  /*1700*/  IMAD R11, R4, R5, RZ ;  /* 0x00000005040b7224 */ /* 0x000fe200078e02ff */
[----:B------:R-:W-:-:S03]  /*1710*/  IABS R4, R8 ;  /* 0x0000000800047213 */ /* 0x000fc60000000000 */
[----:B------:R-:W-:-:S06]  /*1720*/  IMAD.HI.U32 R3, R3, R11, R2 ;  /* 0x0000000b03037227 */ /* 0x000fcc00078e0002 */
[----:B------:R-:W-:-:S04]  /*1730*/  IMAD.HI.U32 R3, R3, R4, RZ ;  /* 0x0000000403037227 */ /* 0x000fc800078e00ff */
[----:B------:R-:W-:-:S04]  /*1740*/  IMAD.MOV R0, RZ, RZ, -R3 ;  /* 0x000000ffff007224 */ /* 0x000fc800078e0a03 */
[----:B------:R-:W-:-:S05]  /*1750*/  IMAD R0, R5, R0, R4 ;  /* 0x0000000005007224 */ /* 0x000fca00078e0204 */
[----:B------:R-:W-:-:S13]  /*1760*/  ISETP.GT.U32.AND P1, PT, R5, R0, PT ;  /* 0x000000000500720c */ /* 0x000fda0003f24070 */
[----:B------:R-:W-:Y:S02]  /*1770*/  @!P1 IMAD.IADD R0, R0, 0x1, -R5 ;  /* 0x0000000100009824 */ /* 0x000fe400078e0a05 */
[----:B------:R-:W-:Y:S01]  /*1780*/  @!P1 VIADD R3, R3, 0x1 ;  /* 0x0000000103039836 */ /* 0x000fe20000000000 */
[----:B------:R-:W-:Y:S02]  /*1790*/  ISETP.NE.AND P1, PT, R9, RZ, PT ;  /* 0x000000ff0900720c */ /* 0x000fe40003f25270 */
[----:B------:R-:W-:Y:S02]  /*17a0*/  ISETP.GE.U32.AND P0, PT, R0, R5, PT ;  /* 0x000000050000720c */ /* 0x000fe40003f06070 */
[----:B------:R-:W-:-:S04]  /*17b0*/  LOP3.LUT R0, R8, R9, RZ, 0x3c, !PT ;  /* 0x0000000908007212 */ /* 0x000fc800078e3cff */
[----:B------:R-:W-:-:S07]  /*17c0*/  ISETP.GE.AND P2, PT, R0, RZ, PT ;  /* 0x000000ff0000720c */ /* 0x000fce0003f46270 */
[----:B------:R-:W-:Y:S01]  /*17d0*/  @P0 VIADD R3, R3, 0x1 ;  /* 0x0000000103030836 */ /* 0x000fe20000000000 */
[----:B------:R-:W-:-:S04]  /*17e0*/  FSETP.GT.AND P0, PT, R21, R20, PT ;  /* 0x000000141500720b */ /* 0x000fc80003f04000 */
[----:B------:R-:W-:Y:S01]  /*17f0*/  FSEL R7, R7, RZ, !P0 ;  /* 0x000000ff07077208 */ /* 0x000fe20004000000 */
[----:B------:R-:W-:Y:S01]  /*1800*/  @!P2 IMAD.MOV R3, RZ, RZ, -R3 ;  /* 0x000000ffff03a224 */ /* 0x000fe200078e0a03 */
[----:B------:R-:W-:Y:S02]  /*1810*/  @!P1 LOP3.LUT R3, RZ, R9, RZ, 0x33, !PT ;  /* 0x00000009ff039212 */ /* 0x000fe400078e33ff */
[----:B------:R-:W-:-:S03]  /*1820*/  FSEL R6, R6, RZ, !P0 ;  /* 0x000000ff06067208 */ /* 0x000fc60004000000 */
[----:B-1----:R-:W-:Y:S02]  /*1830*/  IMAD R0, R3, UR7, RZ ;  /* 0x0000000703007c24 */ /* 0x002fe4000f8e02ff */
[----:B------:R-:W-:-:S03]  /*1840*/  IMAD.MOV R5, RZ, RZ, -R3 ;  /* 0x000000ffff057224 */ /* 0x000fc600078e0a03 */
[----:B---3--:R-:W-:Y:S01]  /*1850*/  IADD3 R2, P1, PT, R0, UR8, RZ ;  /* 0x0000000800027c10 */ /* 0x008fe2000ff3e0ff */
[----:B------:R-:W-:-:S03]  /*1860*/  IMAD R5, R9, R5, R8 ;  /* 0x0000000509057224 */ /* 0x000fc600078e0208 */
[----:B------:R-:W-:-:S03]  /*1870*/  LEA.HI.X.SX32 R3, R0, UR9, 0x1, P1 ;  /* 0x0000000900037c11 */ /* 0x000fc600088f0eff */
[----:B------:R-:W-:-:S05]  /*1880*/  IMAD.WIDE R2, R5, 0x8, R2 ;  /* 0x0000000805027825 */ /* 0x000fca00078e0202 */
[----:B------:R-:W-:Y:S01]  /*1890*/  STG.E.64 desc[UR4][R2.64], R6 ;  /* 0x0000000602007986 */ /* 0x000fe2000c101b04 */
[----:B------:R-:W-:Y:S05]  /*18a0*/  EXIT ;  /* 0x000000000000794d */ /* 0x000fea0003800000 */
        .weak           $__internal_5_$__cuda_sm3x_div_rn_noftz_f32_slowpath
        .type           $__internal_5_$__cuda_sm3x_div_rn_noftz_f32_slowpath,@function
        .size           $__internal_5_$__cuda_sm3x_div_rn_noftz_f32_slowpath,(.L_x_191 - $__internal_5_$__cuda_sm3x_div_rn_noftz_f32_slowpath)
$__internal_5_$__cuda_sm3x_div_rn_noftz_f32_slowpath:
        /* <DEDUP_REMOVED lines=10> */
[----:B------:R-:W-:Y:S01]  /*1950*/  @!P0 IMAD.MOV.U32 R12, RZ, RZ, RZ ;  /* 0x000000ffff0c8224 */ /* 0x000fe200078e00ff */
        /* <DEDUP_REMOVED lines=22> */
[----:B------:R-:W-:Y:S02]  /*1ac0*/  @!P1 FFMA R13, R3, 1.84467440737095516160e+19, RZ ;  /* 0x5f800000030d9823 */ /* 0x000fe400000000ff */
[----:B------:R-:W-:-:S07]  /*1ad0*/  @!P1 VIADD R12, R12, 0x40 ;  /* 0x000000400c0c9836 */ /* 0x000fce0000000000 */
.L_x_106:
[----:B------:R-:W-:Y:S01]  /*1ae0*/  LEA R14, R11, 0xc0800000, 0x17 ;  /* 0xc08000000b0e7811 */ /* 0x000fe200078eb8ff */
[----:B------:R-:W-:Y:S01]  /*1af0*/  VIADD R16, R16, 0xffffff81 ;  /* 0xffffff8110107836 */ /* 0x000fe20000000000 */
[----:B------:R-:W-:Y:S03]  /*1b00*/  BSSY.RECONVERGENT B4, `(.L_x_111) ;  /* 0x0000035000047945 */ /* 0x000fe60003800200 */
[----:B------:R-:W-:Y:S02]  /*1b10*/  IMAD.IADD R17, R13, 0x1, -R14 ;  /* 0x000000010d117824 */ /* 0x000fe400078e0a0e */
[C---:B------:R-:W-:Y:S02]  /*1b20*/  IMAD R0, R16.reuse, -0x800000, R0 ;  /* 0xff80000010007824 */ /* 0x040fe400078e0200 */
[----:B------:R0:W1:Y:S01]  /*1b30*/  MUFU.RCP R13, R17 ;  /* 0x00000011000d7308 */ /* 0x0000620000001000 */
[----:B------:R-:W-:Y:S01]  /*1b40*/  FADD.FTZ R19, -R17, -RZ ;  /* 0x800000ff11137221 */ /* 0x000fe20000010100 */
[----:B0-----:R-:W-:-:S04]  /*1b50*/  IADD3 R17, PT, PT, R16, 0x7f, -R11 ;  /* 0x0000007f10117810 */ /* 0x001fc80007ffe80b */
[----:B------:R-:W-:Y:S01]  /*1b60*/  IADD3 R17, PT, PT, R17, R12, RZ ;  /* 0x0000000c11117210 */ /* 0x000fe20007ffe0ff */
        /* <DEDUP_REMOVED lines=9> */
[----:B------:R-:W-:-:S04]  /*1c00*/  IMAD.IADD R16, R11, 0x1, R17 ;  /* 0x000000010b107824 */ /* 0x000fc800078e0211 */
        /* <DEDUP_REMOVED lines=11> */
[C---:B------:R-:W-:Y:S02]  /*1cc0*/  ISETP.NE.AND P2, PT, R16.reuse, RZ, PT ;  /* 0x000000ff1000720c */ /* 0x040fe40003f45270 */
[C---:B------:R-:W-:Y:S02]  /*1cd0*/  ISETP.NE.AND P1, PT, R16.reuse, RZ, PT ;  /* 0x000000ff1000720c */ /* 0x040fe40003f25270 */
[----:B------:R-:W-:Y:S01]  /*1ce0*/  LOP3.LUT R12, R11, 0x7fffff, RZ, 0xc0, !PT ;  /* 0x007fffff0b0c7812 */ /* 0x000fe200078ec0ff */
[CCC-:B------:R-:W-:Y:S01]  /*1cf0*/  FFMA.RP R11, R13.reuse, R19.reuse, R14.reuse ;  /* 0x000000130d0b7223 */ /* 0x1c0fe2000000800e */
[----:B------:R-:W-:Y:S01]  /*1d00*/  FFMA.RM R14, R13, R19, R14 ;  /* 0x000000130d0e7223 */ /* 0x000fe2000000400e */
[----:B------:R-:W-:Y:S01]  /*1d10*/  VIADD R13, R16, 0x20 ;  /* 0x00000020100d7836 */ /* 0x000fe20000000000 */
[----:B------:R-:W-:Y:S01]  /*1d20*/  LOP3.LUT R12, R12, 0x800000, RZ, 0xfc, !PT ;  /* 0x008000000c0c7812 */ /* 0x000fe200078efcff */
[----:B------:R-:W-:-:S02]  /*1d30*/  IMAD.MOV R16, RZ, RZ, -R16 ;  /* 0x000000ffff107224 */ /* 0x000fc400078e0a10 */
        /* <DEDUP_REMOVED lines=9> */
[----:B------:R-:W-:-:S05]  /*1dd0*/  LOP3.LUT R12, R12, R11, RZ, 0xc0, !PT ;  /* 0x0000000b0c0c7212 */ /* 0x000fca00078ec0ff */
[----:B------:R-:W-:-:S05]  /*1de0*/  IMAD.IADD R13, R13, 0x1, R12 ;  /* 0x000000010d0d7824 */ /* 0x000fca00078e020c */
[----:B------:R-:W-:Y:S01]  /*1df0*/  LOP3.LUT R0, R13, R0, RZ, 0xfc, !PT ;  /* 0x000000000d007212 */ /* 0x000fe200078efcff */
[----:B------:R-:W-:Y:S06]  /*1e00*/  BRA `(.L_x_114) ;  /* 0x0000000000107947 */ /* 0x000fec0003800000 */
.L_x_113:
[----:B------:R-:W-:-:S04]  /*1e10*/  LOP3.LUT R0, R0, 0x80000000, RZ, 0xc0, !PT ;  /* 0x8000000000007812 */ /* 0x000fc800078ec0ff */
[----:B------:R-:W-:Y:S01]  /*1e20*/  LOP3.LUT R0, R0, 0x7f800000, RZ, 0xfc, !PT ;  /* 0x7f80000000007812 */ /* 0x000fe200078efcff */
[----:B------:R-:W-:Y:S06]  /*1e30*/  BRA `(.L_x_114) ;  /* 0x0000000000047947 */ /* 0x000fec0003800000 */
.L_x_112:
[----:B------:R-:W-:-:S07]  /*1e40*/  IMAD R0, R17, 0x800000, R0 ;  /* 0x0080000011007824 */ /* 0x000fce00078e0200 */
.L_x_114:
[----:B------:R-:W-:Y:S05]  /*1e50*/  BSYNC.RECONVERGENT B4 ;  /* 0x0000000000047941 */ /* 0x000fea0003800200 */
.L_x_111:
[----:B------:R-:W-:Y:S05]  /*1e60*/  BRA `(.L_x_115) ;  /* 0x0000000000207947 */ /* 0x000fea0003800000 */
.L_x_110:
[----:B------:R-:W-:-:S04]  /*1e70*/  LOP3.LUT R0, R13, 0x80000000, R0, 0x48, !PT ;  /* 0x800000000d007812 */ /* 0x000fc800078e4800 */
[----:B------:R-:W-:Y:S01]  /*1e80*/  LOP3.LUT R0, R0, 0x7f800000, RZ, 0xfc, !PT ;  /* 0x7f80000000007812 */ /* 0x000fe200078efcff */
[----:B------:R-:W-:Y:S06]  /*1e90*/  BRA `(.L_x_115) ;  /* 0x0000000000147947 */ /* 0x000fec0003800000 */
.L_x_109:
[----:B------:R-:W-:Y:S01]  /*1ea0*/  LOP3.LUT R0, R13, 0x80000000, R0, 0x48, !PT ;  /* 0x800000000d007812 */ /* 0x000fe200078e4800 */
[----:B------:R-:W-:Y:S06]  /*1eb0*/  BRA `(.L_x_115) ;  /* 0x00000000000c7947 */ /* 0x000fec0003800000 */
.L_x_108:
[----:B------:R-:W0:Y:S01]  /*1ec0*/  MUFU.RSQ R0, -QNAN ;  /* 0xffc0000000007908 */ /* 0x000e220000001400 */
[----:B------:R-:W-:Y:S05]  /*1ed0*/  BRA `(.L_x_115) ;  /* 0x0000000000047947 */ /* 0x000fea0003800000 */
.L_x_107:
[----:B------:R-:W-:-:S07]  /*1ee0*/  FADD.FTZ R0, R0, R3 ;  /* 0x0000000300007221 */ /* 0x000fce0000010000 */
.L_x_115:
[----:B------:R-:W-:Y:S05]  /*1ef0*/  BSYNC.RECONVERGENT B3 ;  /* 0x0000000000037941 */ /* 0x000fea0003800200 */
.L_x_105:
[----:B------:R-:W-:-:S04]  /*1f00*/  IMAD.MOV.U32 R11, RZ, RZ, 0x0 ;  /* 0x00000000ff0b7424 */ /* 0x000fc800078e00ff */
[----:B0-----:R-:W-:Y:S05]  /*1f10*/  RET.REL.NODEC R10 `(findMinimum) ;  /* 0xffffffe00a387950 */ /* 0x001fea0003c3ffff */
.L_x_116:
        /* <DEDUP_REMOVED lines=14> */
.L_x_191:


//--------------------- .text.conjugateComplexMulKernel --------------------------
	.section	.text.conjugateComplexMulKernel,"ax",@progbits
	.align	128
        .global         conjugateComplexMulKernel
        .type           conjugateComplexMulKernel,@function
        .size           conjugateComplexMulKernel,(.L_x_199 - conjugateComplexMulKernel)
        .other          conjugateComplexMulKernel,@"STO_CUDA_ENTRY STV_DEFAULT"
conjugateComplexMulKernel:
.text.conjugateComplexMulKernel:
        /* <DEDUP_REMOVED lines=8> */
[----:B------:R-:W0:Y:S01]  /*0080*/  LDC.64 R2, c[0x0][0x380] ;  /* 0x0000e000ff027b82 */ /* 0x000e220000000a00 */
[----:B------:R-:W1:Y:S07]  /*0090*/  LDCU.64 UR4, c[0x0][0x358] ;  /* 0x00006b00ff0477ac */ /* 0x000e6e0008000a00 */
[----:B------:R-:W2:Y:S01]  /*00a0*/  LDC.64 R4, c[0x0][0x388] ;  /* 0x0000e200ff047b82 */ /* 0x000ea20000000a00 */
[----:B0-----:R-:W-:-:S06]  /*00b0*/  IMAD.WIDE R2, R7, 0x8, R2 ;  /* 0x0000000807027825 */ /* 0x001fcc00078e0202 */
[----:B-1----:R-:W3:Y:S01]  /*00c0*/  LDG.E.64.CONSTANT R2, desc[UR4][R2.64] ;  /* 0x0000000402027981 */ /* 0x002ee2000c1e9b00 */
[----:B--2---:R-:W-:-:S05]  /*00d0*/  IMAD.WIDE R4, R7, 0x8, R4 ;  /* 0x0000000807047825 */ /* 0x004fca00078e0204 */
[----:B------:R-:W3:Y:S02]  /*00e0*/  LDG.E.64 R6, desc[UR4][R4.64] ;  /* 0x0000000404067981 */ /* 0x000ee4000c1e1b00 */
[C---:B---3--:R-:W-:Y:S01]  /*00f0*/  FMUL R9, R3.reuse, R7 ;  /* 0x0000000703097220 */ /* 0x048fe20000400000 */
[----:B------:R-:W-:-:S03]  /*0100*/  FMUL R0, R3, R6 ;  /* 0x0000000603007220 */ /* 0x000fc60000400000 */
[C---:B------:R-:W-:Y:S01]  /*0110*/  FFMA R6, R2.reuse, R6, R9 ;  /* 0x0000000602067223 */ /* 0x040fe20000000009 */
[----:B------:R-:W-:-:S05]  /*0120*/  FFMA R7, R2, R7, -R0 ;  /* 0x0000000702077223 */ /* 0x000fca0000000800 */
[----:B------:R-:W-:Y:S01]  /*0130*/  STG.E.64 desc[UR4][R4.64], R6 ;  /* 0x0000000604007986 */ /* 0x000fe2000c101b04 */
[----:B------:R-:W-:Y:S05]  /*0140*/  EXIT ;  /* 0x000000000000794d */ /* 0x000fea0003800000 */
.L_x_117:
        /* <DEDUP_REMOVED lines=11> */
.L_x_199:


//--------------------- .text.ApplyWeighting      --------------------------
	.section	.text.ApplyWeighting,"ax",@progbits
	.align	128
        .global         ApplyWeighting
        .type           ApplyWeighting,@function
        .size           ApplyWeighting,(.L_x_192 - ApplyWeighting)
        .other          ApplyWeighting,@"STO_CUDA_ENTRY STV_DEFAULT"
ApplyWeighting:
.text.ApplyWeighting:
        /* <DEDUP_REMOVED lines=15> */
[----:B------:R-:W2:Y:S01]  /*00f0*/  LDCU.64 UR4, c[0x0][0x358] ;  /* 0x00006b00ff0477ac */ /* 0x000ea20008000a00 */
[----:B0-----:R-:W-:-:S05]  /*0100*/  IMAD R0, R0, UR6, RZ ;  /* 0x0000000600007c24 */ /* 0x001fca000f8e02ff */
[----:B------:R-:W-:Y:S02]  /*0110*/  SHF.R.S32.HI R2, RZ, 0x1f, R0 ;  /* 0x0000001fff027819 */ /* 0x000fe40000011400 */
[----:B-1----:R-:W-:-:S04]  /*0120*/  IADD3 R16, P0, PT, R0, UR8, RZ ;  /* 0x0000000800107c10 */ /* 0x002fc8000ff1e0ff */
[----:B------:R-:W-:Y:S01]  /*0130*/  IADD3.X R17, PT, PT, R2, UR9, RZ, P0, !PT ;  /* 0x0000000902117c10 */ /* 0x000fe200087fe4ff */
[----:B------:R-:W0:Y:S02]  /*0140*/  LDCU.128 UR8, c[0x0][0x380] ;  /* 0x00007000ff0877ac */ /* 0x000e240008000c00 */
[----:B------:R-:W-:-:S05]  /*0150*/  IMAD.WIDE R16, R3, 0xc, R16 ;  /* 0x0000000c03107825 */ /* 0x000fca00078e0210 */
[----:B--2---:R-:W2:Y:S04]  /*0160*/  LDG.E.CONSTANT R19, desc[UR4][R16.64] ;  /* 0x0000000410137981 */ /* 0x004ea8000c1e9900 */
[----:B------:R-:W5:Y:S04]  /*0170*/  LDG.E.CONSTANT R5, desc[UR4][R16.64+0x4] ;  /* 0x0000040410057981 */ /* 0x000f68000c1e9900 */
[----:B------:R-:W5:Y:S01]  /*0180*/  LDG.E.CONSTANT R9, desc[UR4][R16.64+0x8] ;  /* 0x0000080410097981 */ /* 0x000f62000c1e9900 */
[C---:B0-----:R-:W-:Y:S02]  /*0190*/  IADD3 R6, P0, PT, R0.reuse, UR8, RZ ;  /* 0x0000000800067c10 */ /* 0x041fe4000ff1e0ff */
[----:B------:R-:W-:-:S02]  /*01a0*/  IADD3 R14, P1, PT, R0, UR10, RZ ;  /* 0x0000000a000e7c10 */ /* 0x000fc4000ff3e0ff */
[C---:B------:R-:W-:Y:S02]  /*01b0*/  IADD3.X R7, PT, PT, R2.reuse, UR9, RZ, P0, !PT ;  /* 0x0000000902077c10 */ /* 0x040fe400087fe4ff */
[----:B------:R-:W-:Y:S01]  /*01c0*/  IADD3.X R15, PT, PT, R2, UR11, RZ, P1, !PT ;  /* 0x0000000b020f7c10 */ /* 0x000fe20008ffe4ff */
[----:B------:R-:W-:-:S04]  /*01d0*/  IMAD.WIDE R6, R3, 0xc, R6 ;  /* 0x0000000c03067825 */ /* 0x000fc800078e0206 */
[----:B------:R-:W-:Y:S01]  /*01e0*/  IMAD.WIDE R14, R3, 0xc, R14 ;  /* 0x0000000c030e7825 */ /* 0x000fe200078e020e */
[----:B------:R-:W5:Y:S04]  /*01f0*/  LDG.E R13, desc[UR4][R6.64+0x4] ;  /* 0x00000404060d7981 */ /* 0x000f68000c1e1900 */
[----:B------:R-:W3:Y:S04]  /*0200*/  LDG.E.CONSTANT R4, desc[UR4][R14.64] ;  /* 0x000000040e047981 */ /* 0x000ee8000c1e9900 */
[----:B------:R-:W5:Y:S04]  /*0210*/  LDG.E R11, desc[UR4][R6.64+0x8] ;  /* 0x00000804060b7981 */ /* 0x000f68000c1e1900 */
[----:B------:R-:W5:Y:S04]  /*0220*/  LDG.E.CONSTANT R0, desc[UR4][R14.64+0x4] ;  /* 0x000004040e007981 */ /* 0x000f68000c1e9900 */
[----:B------:R0:W5:Y:S01]  /*0230*/  LDG.E.CONSTANT R2, desc[UR4][R14.64+0x8] ;  /* 0x000008040e027981 */ /* 0x000162000c1e9900 */
[----:B--2---:R-:W-:-:S13]  /*0240*/  FSETP.GEU.AND P0, PT, R19, UR7, PT ;  /* 0x0000000713007c0b */ /* 0x004fda000bf0e000 */
[----:B------:R-:W3:Y:S01]  /*0250*/  @!P0 LDG.E R3, desc[UR4][R6.64] ;  /* 0x0000000406038981 */ /* 0x000ee2000c1e1900 */
[----:B------:R-:W-:-:S04]  /*0260*/  @!P0 FADD R19, R19, 1 ;  /* 0x3f80000013138421 */ /* 0x000fc80000000000 */
[----:B------:R-:W1:Y:S01]  /*0270*/  MUFU.RCP R8, R19 ;  /* 0x0000001300087308 */ /* 0x000e620000001000 */
[----:B------:R-:W-:Y:S01]  /*0280*/  BSSY.RECONVERGENT B0, `(.L_x_118) ;  /* 0x000000e000007945 */ /* 0x000fe20003800200 */
[----:B-1----:R-:W-:Y:S01]  /*0290*/  FFMA R21, R8, -R19, 1 ;  /* 0x3f80000008157423 */ /* 0x002fe20000000813 */
[----:B------:R-:W-:Y:S01]  /*02a0*/  FSETP.NEU.AND P3, PT, R19, RZ, PT ;  /* 0x000000ff1300720b */ /* 0x000fe20003f6d000 */
[----:B---3--:R-:W-:-:S04]  /*02b0*/  @!P0 FADD R4, R4, R3 ;  /* 0x0000000304048221 */ /* 0x008fc80000000000 */
[----:B------:R-:W1:Y:S01]  /*02c0*/  FCHK P0, R4, R19 ;  /* 0x0000001304007302 */ /* 0x000e620000000000 */
[----:B------:R-:W-:-:S04]  /*02d0*/  FFMA R3, R8, R21, R8 ;  /* 0x0000001508037223 */ /* 0x000fc80000000008 */
[----:B0-----:R-:W-:-:S04]  /*02e0*/  FFMA R15, R3, R4, RZ ;  /* 0x00000004030f7223 */ /* 0x001fc800000000ff */
[----:B------:R-:W-:-:S04]  /*02f0*/  FFMA R8, R15, -R19, R4 ;  /* 0x800000130f087223 */ /* 0x000fc80000000004 */
[----:B------:R-:W-:Y:S01]  /*0300*/  FFMA R3, R3, R8, R15 ;  /* 0x0000000803037223 */ /* 0x000fe2000000000f */
[----:B-1----:R-:W-:Y:S06]  /*0310*/  @!P0 BRA `(.L_x_119) ;  /* 0x0000000000108947 */ /* 0x002fec0003800000 */
[----:B------:R-:W-:Y:S01]  /*0320*/  IMAD.MOV.U32 R3, RZ, RZ, R4 ;  /* 0x000000ffff037224 */ /* 0x000fe200078e0004 */
[----:B------:R-:W-:Y:S01]  /*0330*/  MOV R8, 0x360 ;  /* 0x0000036000087802 */ /* 0x000fe20000000f00 */
[----:B------:R-:W-:-:S07]  /*0340*/  IMAD.MOV.U32 R4, RZ, RZ, R19 ;  /* 0x000000ffff047224 */ /* 0x000fce00078e0013 */
[----:B-----5:R-:W-:Y:S05]  /*0350*/  CALL.REL.NOINC `($__internal_6_$__cuda_sm3x_div_rn_noftz_f32_slowpath) ;  /* 0x0000000000c07944 */ /* 0x020fea0003c00000 */
.L_x_119:
[----:B------:R-:W-:Y:S05]  /*0360*/  BSYNC.RECONVERGENT B0 ;  /* 0x0000000000007941 */ /* 0x000fea0003800200 */
.L_x_118:
[----:B------:R-:W0:Y:S01]  /*0370*/  LDCU UR6, c[0x0][0x3a4] ;  /* 0x00007480ff0677ac */ /* 0x000e220008000800 */
[----:B------:R-:W-:Y:S01]  /*0380*/  BSSY.RECONVERGENT B0, `(.L_x_120) ;  /* 0x0000013000007945 */ /* 0x000fe20003800200 */
[----:B0----5:R-:W-:-:S13]  /*0390*/  FSETP.GEU.AND P0, PT, R5, UR6, PT ;  /* 0x0000000605007c0b */ /* 0x021fda000bf0e000 */
[----:B------:R-:W-:Y:S01]  /*03a0*/  @!P0 FADD R5, R5, 1 ;  /* 0x3f80000005058421 */ /* 0x000fe20000000000 */
[----:B------:R-:W-:Y:S01]  /*03b0*/  @!P0 FADD R0, R13, R0 ;  /* 0x000000000d008221 */ /* 0x000fe20000000000 */
[----:B------:R-:W-:Y:S02]  /*03c0*/  FSEL R13, R3, RZ, P3 ;  /* 0x000000ff030d7208 */ /* 0x000fe40001800000 */
[----:B------:R-:W0:Y:S01]  /*03d0*/  MUFU.RCP R4, R5 ;  /* 0x0000000500047308 */ /* 0x000e220000001000 */
[----:B------:R-:W-:-:S07]  /*03e0*/  FSETP.NEU.AND P2, PT, R5, RZ, PT ;  /* 0x000000ff0500720b */ /* 0x000fce0003f4d000 */
        /* <DEDUP_REMOVED lines=8> */
[----:B------:R-:W-:Y:S01]  /*0470*/  MOV R8, 0x4a0 ;  /* 0x000004a000087802 */ /* 0x000fe20000000f00 */
[----:B------:R-:W-:-:S07]  /*0480*/  IMAD.MOV.U32 R4, RZ, RZ, R5 ;  /* 0x000000ffff047224 */ /* 0x000fce00078e0005 */
[----:B------:R-:W-:Y:S05]  /*0490*/  CALL.REL.NOINC `($__internal_6_$__cuda_sm3x_div_rn_noftz_f32_slowpath) ;  /* 0x0000000000707944 */ /* 0x000fea0003c00000 */
[----:B------:R-:W-:-:S07]  /*04a0*/  IMAD.MOV.U32 R4, RZ, RZ, R3 ;  /* 0x000000ffff047224 */ /* 0x000fce00078e0003 */
.L_x_121:
[----:B------:R-:W-:Y:S05]  /*04b0*/  BSYNC.RECONVERGENT B0 ;  /* 0x0000000000007941 */ /* 0x000fea0003800200 */
.L_x_120:
[----:B------:R-:W0:Y:S01]  /*04c0*/  LDCU UR6, c[0x0][0x3a4] ;  /* 0x00007480ff0677ac */ /* 0x000e220008000800 */
[----:B------:R-:W-:Y:S01]  /*04d0*/  BSSY.RECONVERGENT B0, `(.L_x_122) ;  /* 0x0000013000007945 */ /* 0x000fe20003800200 */
[----:B0-----:R-:W-:-:S13]  /*04e0*/  FSETP.GEU.AND P0, PT, R9, UR6, PT ;  /* 0x0000000609007c0b */ /* 0x001fda000bf0e000 */
[----:B------:R-:W-:Y:S01]  /*04f0*/  @!P0 FADD R9, R9, 1 ;  /* 0x3f80000009098421 */ /* 0x000fe20000000000 */
[----:B------:R-:W-:-:S03]  /*0500*/  @!P0 FADD R2, R11, R2 ;  /* 0x000000020b028221 */ /* 0x000fc60000000000 */
        /* <DEDUP_REMOVED lines=8> */
[----:B------:R-:W-:Y:S01]  /*0590*/  FSEL R5, R4, RZ, P2 ;  /* 0x000000ff04057208 */ /* 0x000fe20001000000 */
[----:B-1----:R-:W-:Y:S06]  /*05a0*/  @!P0 BRA `(.L_x_123) ;  /* 0x0000000000148947 */ /* 0x002fec0003800000 */
[----:B------:R-:W-:Y:S01]  /*05b0*/  IMAD.MOV.U32 R3, RZ, RZ, R2 ;  /* 0x000000ffff037224 */ /* 0x000fe200078e0002 */
[----:B------:R-:W-:Y:S01]  /*05c0*/  MOV R8, 0x5f0 ;  /* 0x000005f000087802 */ /* 0x000fe20000000f00 */
[----:B------:R-:W-:-:S07]  /*05d0*/  IMAD.MOV.U32 R4, RZ, RZ, R9 ;  /* 0x000000ffff047224 */ /* 0x000fce00078e0009 */
[----:B------:R-:W-:Y:S05]  /*05e0*/  CALL.REL.NOINC `($__internal_6_$__cuda_sm3x_div_rn_noftz_f32_slowpath) ;  /* 0x00000000001c7944 */ /* 0x000fea0003c00000 */
[----:B------:R-:W-:-:S07]  /*05f0*/  IMAD.MOV.U32 R0, RZ, RZ, R3 ;  /* 0x000000ffff007224 */ /* 0x000fce00078e0003 */
.L_x_123:
[----:B------:R-:W-:Y:S05]  /*0600*/  BSYNC.RECONVERGENT B0 ;  /* 0x0000000000007941 */ /* 0x000fea0003800200 */
.L_x_122:
[----:B------:R-:W-:Y:S01]  /*0610*/  FSEL R3, R0, RZ, P3 ;  /* 0x000000ff00037208 */ /* 0x000fe20001800000 */
[----:B------:R-:W-:Y:S04]  /*0620*/  STG.E desc[UR4][R6.64], R13 ;  /* 0x0000000d06007986 */ /* 0x000fe8000c101904 */
[----:B------:R-:W-:Y:S04]  /*0630*/  STG.E desc[UR4][R6.64+0x4], R5 ;  /* 0x0000040506007986 */ /* 0x000fe8000c101904 */
[----:B------:R-:W-:Y:S01]  /*0640*/  STG.E desc[UR4][R6.64+0x8], R3 ;  /* 0x0000080306007986 */ /* 0x000fe2000c101904 */
[----:B------:R-:W-:Y:S05]  /*0650*/  EXIT ;  /* 0x000000000000794d */ /* 0x000fea0003800000 */
        .weak           $__internal_6_$__cuda_sm3x_div_rn_noftz_f32_slowpath
        .type           $__internal_6_$__cuda_sm3x_div_rn_noftz_f32_slowpath,@function
        .size           $__internal_6_$__cuda_sm3x_div_rn_noftz_f32_slowpath,(.L_x_192 - $__internal_6_$__cuda_sm3x_div_rn_noftz_f32_slowpath)
$__internal_6_$__cuda_sm3x_div_rn_noftz_f32_slowpath:
[----:B------:R-:W-:Y:S01]  /*0660*/  SHF.R.U32.HI R12, RZ, 0x17, R4 ;  /* 0x00000017ff0c7819 */ /* 0x000fe20000011604 */
[----:B------:R-:W-:Y:S01]  /*0670*/  BSSY.RECONVERGENT B1, `(.L_x_124) ;  /* 0x0000062000017945 */ /* 0x000fe20003800200 */
[----:B------:R-:W-:Y:S02]  /*0680*/  SHF.R.U32.HI R10, RZ, 0x17, R3 ;  /* 0x00000017ff0a7819 */ /* 0x000fe40000011603 */
[----:B------:R-:W-:Y:S02]  /*0690*/  LOP3.LUT R12, R12, 0xff, RZ, 0xc0, !PT ;  /* 0x000000ff0c0c7812 */ /* 0x000fe400078ec0ff */
[----:B------:R-:W-:-:S03]  /*06a0*/  LOP3.LUT R14, R10, 0xff, RZ, 0xc0, !PT ;  /* 0x000000ff0a0e7812 */ /* 0x000fc600078ec0ff */
[----:B------:R-:W-:Y:S02]  /*06b0*/  VIADD R16, R12, 0xffffffff ;  /* 0xffffffff0c107836 */ /* 0x000fe40000000000 */
[----:B------:R-:W-:-:S03]  /*06c0*/  VIADD R15, R14, 0xffffffff ;  /* 0xffffffff0e0f7836 */ /* 0x000fc60000000000 */
        /* <DEDUP_REMOVED lines=27> */
.L_x_125:
[----:B------:R-:W-:Y:S01]  /*0880*/  LEA R15, R12, 0xc0800000, 0x17 ;  /* 0xc08000000c0f7811 */ /* 0x000fe200078eb8ff */
[----:B------:R-:W-:Y:S01]  /*0890*/  VIADD R14, R14, 0xffffff81 ;  /* 0xffffff810e0e7836 */ /* 0x000fe20000000000 */
[----:B------:R-:W-:Y:S03]  /*08a0*/  BSSY.RECONVERGENT B2, `(.L_x_130) ;  /* 0x0000035000027945 */ /* 0x000fe60003800200 */
[----:B------:R-:W-:Y:S02]  /*08b0*/  IMAD.IADD R15, R4, 0x1, -R15 ;  /* 0x00000001040f7824 */ /* 0x000fe400078e0a0f */
[C---:B------:R-:W-:Y:S02]  /*08c0*/  IMAD R3, R14.reuse, -0x800000, R3 ;  /* 0xff8000000e037824 */ /* 0x040fe400078e0203 */
[----:B------:R0:W1:Y:S01]  /*08d0*/  MUFU.RCP R4, R15 ;  /* 0x0000000f00047308 */ /* 0x0000620000001000 */
[----:B------:R-:W-:Y:S01]  /*08e0*/  FADD.FTZ R16, -R15, -RZ ;  /* 0x800000ff0f107221 */ /* 0x000fe20000010100 */
        /* <DEDUP_REMOVED lines=23> */
[-CC-:B------:R-:W-:Y:S01]  /*0a60*/  FFMA.RM R15, R4, R16.reuse, R17.reuse ;  /* 0x00000010040f7223 */ /* 0x180fe20000004011 */
[C---:B------:R-:W-:Y:S02]  /*0a70*/  ISETP.NE.AND P4, PT, R14.reuse, RZ, PT ;  /* 0x000000ff0e00720c */ /* 0x040fe40003f85270 */
[----:B------:R-:W-:Y:S02]  /*0a80*/  ISETP.NE.AND P1, PT, R14, RZ, PT ;  /* 0x000000ff0e00720c */ /* 0x000fe40003f25270 */
[----:B------:R-:W-:Y:S01]  /*0a90*/  LOP3.LUT R12, R10, 0x7fffff, RZ, 0xc0, !PT ;  /* 0x007fffff0a0c7812 */ /* 0x000fe200078ec0ff */
[----:B------:R-:W-:Y:S01]  /*0aa0*/  FFMA.RP R10, R4, R16, R17 ;  /* 0x00000010040a7223 */ /* 0x000fe20000008011 */
[----:B------:R-:W-:Y:S02]  /*0ab0*/  VIADD R17, R14, 0x20 ;  /* 0x000000200e117836 */ /* 0x000fe40000000000 */
[----:B------:R-:W-:Y:S01]  /*0ac0*/  LOP3.LUT R12, R12, 0x800000, RZ, 0xfc, !PT ;  /* 0x008000000c0c7812 */ /* 0x000fe200078efcff */
[----:B------:R-:W-:Y:S01]  /*0ad0*/  IMAD.MOV R4, RZ, RZ, -R14 ;  /* 0x000000ffff047224 */ /* 0x000fe200078e0a0e */
[----:B------:R-:W-:-:S02]  /*0ae0*/  FSETP.NEU.FTZ.AND P0, PT, R10, R15, PT ;  /* 0x0000000f0a00720b */ /* 0x000fc40003f1d000 */
[----:B------:R-:W-:Y:S02]  /*0af0*/  SHF.L.U32 R17, R12, R17, RZ ;  /* 0x000000110c117219 */ /* 0x000fe400000006ff */
[----:B------:R-:W-:Y:S02]  /*0b00*/  SEL R15, R4, RZ, P4 ;  /* 0x000000ff040f7207 */ /* 0x000fe40002000000 */
[----:B------:R-:W-:Y:S02]  /*0b10*/  ISETP.NE.AND P1, PT, R17, RZ, P1 ;  /* 0x000000ff1100720c */ /* 0x000fe40000f25270 */
[----:B------:R-:W-:Y:S02]  /*0b20*/  SHF.R.U32.HI R15, RZ, R15, R12 ;  /* 0x0000000fff0f7219 */ /* 0x000fe4000001160c */
[----:B------:R-:W-:Y:S02]  /*0b30*/  PLOP3.LUT P0, PT, P0, P1, PT, 0xf8, 0x8f ;  /* 0x00000000008f781c */ /* 0x000fe40000703f70 */
[----:B------:R-:W-:-:S02]  /*0b40*/  SHF.R.U32.HI R17, RZ, 0x1, R15 ;  /* 0x00000001ff117819 */ /* 0x000fc4000001160f */
[----:B------:R-:W-:-:S04]  /*0b50*/  SEL R4, RZ, 0x1, !P0 ;  /* 0x00000001ff047807 */ /* 0x000fc80004000000 */
[----:B------:R-:W-:-:S04]  /*0b60*/  LOP3.LUT R4, R4, 0x1, R17, 0xf8, !PT ;  /* 0x0000000104047812 */ /* 0x000fc800078ef811 */
[----:B------:R-:W-:-:S05]  /*0b70*/  LOP3.LUT R4, R4, R15, RZ, 0xc0, !PT ;  /* 0x0000000f04047212 */ /* 0x000fca00078ec0ff */
[----:B------:R-:W-:-:S05]  /*0b80*/  IMAD.IADD R4, R17, 0x1, R4 ;  /* 0x0000000111047824 */ /* 0x000fca00078e0204 */
[----:B------:R-:W-:Y:S01]  /*0b90*/  LOP3.LUT R3, R4, R3, RZ, 0xfc, !PT ;  /* 0x0000000304037212 */ /* 0x000fe200078efcff */
[----:B------:R-:W-:Y:S06]  /*0ba0*/  BRA `(.L_x_133) ;  /* 0x0000000000107947 */ /* 0x000fec0003800000 */
.L_x_132:
[----:B------:R-:W-:-:S04]  /*0bb0*/  LOP3.LUT R3, R3, 0x80000000, RZ, 0xc0, !PT ;  /* 0x8000000003037812 */ /* 0x000fc800078ec0ff */
[----:B------:R-:W-:Y:S01]  /*0bc0*/  LOP3.LUT R3, R3, 0x7f800000, RZ, 0xfc, !PT ;  /* 0x7f80000003037812 */ /* 0x000fe200078efcff */
[----:B------:R-:W-:Y:S06]  /*0bd0*/  BRA `(.L_x_133) ;  /* 0x0000000000047947 */ /* 0x000fec0003800000 */
.L_x_131:
[----:B------:R-:W-:-:S07]  /*0be0*/  IMAD R3, R15, 0x800000, R3 ;  /* 0x008000000f037824 */ /* 0x000fce00078e0203 */
.L_x_133:
[----:B------:R-:W-:Y:S05]  /*0bf0*/  BSYNC.RECONVERGENT B2 ;  /* 0x0000000000027941 */ /* 0x000fea0003800200 */
.L_x_130:
[----:B------:R-:W-:Y:S05]  /*0c00*/  BRA `(.L_x_134) ;  /* 0x0000000000207947 */ /* 0x000fea0003800000 */
.L_x_129:
[----:B------:R-:W-:-:S04]  /*0c10*/  LOP3.LUT R3, R4, 0x80000000, R3, 0x48, !PT ;  /* 0x8000000004037812 */ /* 0x000fc800078e4803 */
[----:B------:R-:W-:Y:S01]  /*0c20*/  LOP3.LUT R3, R3, 0x7f800000, RZ, 0xfc, !PT ;  /* 0x7f80000003037812 */ /* 0x000fe200078efcff */
[----:B------:R-:W-:Y:S06]  /*0c30*/  BRA `(.L_x_134) ;  /* 0x0000000000147947 */ /* 0x000fec0003800000 */
.L_x_128:
[----:B------:R-:W-:Y:S01]  /*0c40*/  LOP3.LUT R3, R4, 0x80000000, R3, 0x48, !PT ;  /* 0x8000000004037812 */ /* 0x000fe200078e4803 */
[----:B------:R-:W-:Y:S06]  /*0c50*/  BRA `(.L_x_134) ;  /* 0x00000000000c7947 */ /* 0x000fec0003800000 */
.L_x_127:
[----:B------:R-:W0:Y:S01]  /*0c60*/  MUFU.RSQ R3, -QNAN ;  /* 0xffc0000000037908 */ /* 0x000e220000001400 */
[----:B------:R-:W-:Y:S05]  /*0c70*/  BRA `(.L_x_134) ;  /* 0x0000000000047947 */ /* 0x000fea0003800000 */
.L_x_126:
[----:B------:R-:W-:-:S07]  /*0c80*/  FADD.FTZ R3, R3, R4 ;  /* 0x0000000403037221 */ /* 0x000fce0000010000 */
.L_x_134:
[----:B------:R-:W-:Y:S05]  /*0c90*/  BSYNC.RECONVERGENT B1 ;  /* 0x0000000000017941 */ /* 0x000fea0003800200 */
.L_x_124:
[----:B------:R-:W-:Y:S02]  /*0ca0*/  IMAD.MOV.U32 R14, RZ, RZ, R8 ;  /* 0x000000ffff0e7224 */ /* 0x000fe400078e0008 */
[----:B------:R-:W-:-:S04]  /*0cb0*/  IMAD.MOV.U32 R15, RZ, RZ, 0x0 ;  /* 0x00000000ff0f7424 */ /* 0x000fc800078e00ff */
[----:B0-----:R-:W-:Y:S05]  /*0cc0*/  RET.REL.NODEC R14 `(ApplyWeighting) ;  /* 0xfffffff00ecc7950 */ /* 0x001fea0003c3ffff */
.L_x_135:
        /* <DEDUP_REMOVED lines=11> */
.L_x_192:


//--------------------- .text.GammasRGB           --------------------------
	.section	.text.GammasRGB,"ax",@progbits
	.align	128
        .global         GammasRGB
        .type           GammasRGB,@function
        .size           GammasRGB,(.L_x_201 - GammasRGB)
        .other          GammasRGB,@"STO_CUDA_ENTRY STV_DEFAULT"
GammasRGB:
.text.GammasRGB:
        /* <DEDUP_REMOVED lines=22> */
[----:B------:R-:W4:Y:S01]  /*0160*/  LDG.E R4, desc[UR4][R2.64+0x8] ;  /* 0x0000080402047981 */ /* 0x000f22000c1e1900 */
[----:B------:R-:W-:Y:S01]  /*0170*/  BSSY.RECONVERGENT B0, `(.L_x_136) ;  /* 0x0000054000007945 */ /* 0x000fe20003800200 */
[----:B--2---:R-:W-:Y:S01]  /*0180*/  FADD.SAT R5, RZ, R6 ;  /* 0x00000006ff057221 */ /* 0x004fe20000002000 */
[----:B------:R-:W-:-:S04]  /*0190*/  FSETP.NAN.AND P0, PT, |R6|, |R6|, PT ;  /* 0x400000060600720b */ /* 0x000fc80003f08200 */
[----:B------:R-:W-:Y:S02]  /*01a0*/  FSEL R5, R5, RZ, !P0 ;  /* 0x000000ff05057208 */ /* 0x000fe40004000000 */
[----:B---3--:R-:W-:Y:S01]  /*01b0*/  FSETP.NAN.AND P0, PT, |R0|, |R0|, PT ;  /* 0x400000000000720b */ /* 0x008fe20003f08200 */
[----:B------:R-:W-:Y:S01]  /*01c0*/  FADD.SAT R0, RZ, R0 ;  /* 0x00000000ff007221 */ /* 0x000fe20000002000 */
[----:B------:R-:W-:Y:S01]  /*01d0*/  FSETP.GTU.AND P2, PT, R5, 0.0031308000907301902771, PT ;  /* 0x3b4d2e1c0500780b */ /* 0x000fe20003f4c000 */
[----:B----4-:R-:W-:Y:S01]  /*01e0*/  FADD.SAT R6, RZ, R4 ;  /* 0x00000004ff067221 */ /* 0x010fe20000002000 */
[----:B------:R-:W-:Y:S02]  /*01f0*/  FSETP.NAN.AND P1, PT, |R4|, |R4|, PT ;  /* 0x400000040400720b */ /* 0x000fe40003f28200 */
[----:B------:R-:W-:Y:S02]  /*0200*/  FSEL R4, R0, RZ, !P0 ;  /* 0x000000ff00047208 */ /* 0x000fe40004000000 */
[----:B------:R-:W-:-:S07]  /*0210*/  FSEL R0, R6, RZ, !P1 ;  /* 0x000000ff06007208 */ /* 0x000fce0004800000 */
[----:B------:R-:W-:Y:S01]  /*0220*/  @!P2 FMUL R7, R5, 12.920000076293945312 ;  /* 0x414eb8520507a820 */ /* 0x000fe20000400000 */
[----:B------:R-:W-:Y:S06]  /*0230*/  @!P2 BRA `(.L_x_137) ;  /* 0x00000004001ca947 */ /* 0x000fec0003800000 */
[----:B------:R-:W-:Y:S01]  /*0240*/  FSETP.NEU.AND P0, PT, R5, 1, PT ;  /* 0x3f8000000500780b */ /* 0x000fe20003f0d000 */
[----:B------:R-:W-:Y:S01]  /*0250*/  BSSY.RECONVERGENT B1, `(.L_x_138) ;  /* 0x0000044000017945 */ /* 0x000fe20003800200 */
[----:B------:R-:W-:Y:S01]  /*0260*/  HFMA2 R6, -RZ, RZ, 1.8818359375, 0.00019037723541259765625 ;  /* 0x3f870a3dff067431 */ /* 0x000fe200000001ff */
[----:B------:R-:W-:-:S10]  /*0270*/  MOV R7, 0x3f800000 ;  /* 0x3f80000000077802 */ /* 0x000fd40000000f00 */
[----:B------:R-:W-:Y:S05]  /*0280*/  @!P0 BRA `(.L_x_139) ;  /* 0x0000000400008947 */ /* 0x000fea0003800000 */
[----:B------:R-:W-:-:S13]  /*0290*/  FSETP.NAN.AND P0, PT, |R5|, |R5|, PT ;  /* 0x400000050500720b */ /* 0x000fda0003f08200 */
[----:B------:R-:W-:Y:S01]  /*02a0*/  @P0 FADD R7, R5, 0.4166666567325592041 ;  /* 0x3ed5555505070421 */ /* 0x000fe20000000000 */
[----:B------:R-:W-:Y:S06]  /*02b0*/  @P0 BRA `(.L_x_139) ;  /* 0x0000000000f40947 */ /* 0x000fec0003800000 */
[C---:B------:R-:W-:Y:S01]  /*02c0*/  FMUL R8, |R5|.reuse, 16777216 ;  /* 0x4b80000005087820 */ /* 0x040fe20000400200 */
[----:B------:R-:W-:Y:S01]  /*02d0*/  FSETP.GEU.AND P0, PT, |R5|, 1.175494350822287508e-38, PT ;  /* 0x008000000500780b */ /* 0x000fe20003f0e200 */
[----:B------:R-:W-:-:S03]  /*02e0*/  HFMA2 R15, -RZ, RZ, 0.771484375, 0.21533203125 ;  /* 0x3a2c32e4ff0f7431 */ /* 0x000fc600000001ff */
[----:B------:R-:W-:-:S04]  /*02f0*/  FSEL R8, R8, |R5|, !P0 ;  /* 0x4000000508087208 */ /* 0x000fc80004000000 */
[----:B------:R-:W-:-:S04]  /*0300*/  IADD3 R7, PT, PT, R8, -0x3f3504f3, RZ ;  /* 0xc0cafb0d08077810 */ /* 0x000fc80007ffe0ff */
[----:B------:R-:W-:-:S04]  /*0310*/  LOP3.LUT R7, R7, 0xff800000, RZ, 0xc0, !PT ;  /* 0xff80000007077812 */ /* 0x000fc800078ec0ff */
[-C--:B------:R-:W-:Y:S02]  /*0320*/  IADD3 R8, PT, PT, R8, -R7.reuse, RZ ;  /* 0x8000000708087210 */ /* 0x080fe40007ffe0ff */
[----:B------:R-:W-:-:S03]  /*0330*/  I2FP.F32.S32 R7, R7 ;  /* 0x0000000700077245 */ /* 0x000fc60000201400 */
[C---:B------:R-:W-:Y:S01]  /*0340*/  FADD R10, R8.reuse, 1 ;  /* 0x3f800000080a7421 */ /* 0x040fe20000000000 */
[----:B------:R-:W-:Y:S01]  /*0350*/  FADD R9, R8, -1 ;  /* 0xbf80000008097421 */ /* 0x000fe20000000000 */
[----:B------:R-:W-:Y:S02]  /*0360*/  FSEL R8, RZ, -24, P0 ;  /* 0xc1c00000ff087808 */ /* 0x000fe40000000000 */
[----:B------:R-:W-:Y:S01]  /*0370*/  FSETP.NEU.AND P0, PT, |R5|, +INF , PT ;  /* 0x7f8000000500780b */ /* 0x000fe20003f0d200 */
[----:B------:R-:W-:Y:S01]  /*0380*/  FADD R11, R9, R9 ;  /* 0x00000009090b7221 */ /* 0x000fe20000000000 */
[----:B------:R-:W0:Y:S01]  /*0390*/  MUFU.RCP R10, R10 ;  /* 0x0000000a000a7308 */ /* 0x000e220000001000 */
[----:B------:R-:W-:-:S10]  /*03a0*/  FFMA R8, R7, 1.1920928955078125e-07, R8 ;  /* 0x3400000007087823 */ /* 0x000fd40000000008 */
[----:B------:R-:W-:Y:S01]  /*03b0*/  @!P0 FADD R5, R5, R5 ;  /* 0x0000000505058221 */ /* 0x000fe20000000000 */
[----:B0-----:R-:W-:-:S04]  /*03c0*/  FMUL R11, R10, R11 ;  /* 0x0000000b0a0b7220 */ /* 0x001fc80000400000 */
[----:B------:R-:W-:Y:S01]  /*03d0*/  FADD R13, R9, -R11 ;  /* 0x8000000b090d7221 */ /* 0x000fe20000000000 */
[C---:B------:R-:W-:Y:S01]  /*03e0*/  FMUL R12, R11.reuse, R11 ;  /* 0x0000000b0b0c7220 */ /* 0x040fe20000400000 */
[----:B------:R-:W-:Y:S02]  /*03f0*/  FFMA R7, R11, 1.4426950216293334961, R8 ;  /* 0x3fb8aa3b0b077823 */ /* 0x000fe40000000008 */
[----:B------:R-:W-:Y:S01]  /*0400*/  FADD R14, R13, R13 ;  /* 0x0000000d0d0e7221 */ /* 0x000fe20000000000 */
[----:B------:R-:W-:Y:S01]  /*0410*/  FFMA R13, R12, R15, 0.0032181653659790754318 ;  /* 0x3b52e7db0c0d7423 */ /* 0x000fe2000000000f */
[----:B------:R-:W-:Y:S02]  /*0420*/  FADD R8, R8, -R7 ;  /* 0x8000000708087221 */ /* 0x000fe40000000000 */
[----:B------:R-:W-:Y:S01]  /*0430*/  FFMA R9, R9, -R11, R14 ;  /* 0x8000000b09097223 */ /* 0x000fe2000000000e */
[----:B------:R-:W-:Y:S01]  /*0440*/  FFMA R13, R12, R13, 0.018033718690276145935 ;  /* 0x3c93bb730c0d7423 */ /* 0x000fe2000000000d */
[----:B------:R-:W-:-:S02]  /*0450*/  FFMA R8, R11, 1.4426950216293334961, R8 ;  /* 0x3fb8aa3b0b087823 */ /* 0x000fc40000000008 */
[----:B------:R-:W-:Y:S01]  /*0460*/  FMUL R9, R10, R9 ;  /* 0x000000090a097220 */ /* 0x000fe20000400000 */
[----:B------:R-:W-:-:S03]  /*0470*/  FFMA R13, R12, R13, 0.12022458761930465698 ;  /* 0x3df6384f0c0d7423 */ /* 0x000fc6000000000d */
[----:B------:R-:W-:Y:S01]  /*0480*/  FFMA R8, R9, 1.4426950216293334961, R8 ;  /* 0x3fb8aa3b09087823 */ /* 0x000fe20000000008 */
[----:B------:R-:W-:-:S03]  /*0490*/  FMUL R12, R12, R13 ;  /* 0x0000000d0c0c7220 */ /* 0x000fc60000400000 */
[----:B------:R-:W-:Y:S01]  /*04a0*/  FFMA R10, R11, 1.9251366722983220825e-08, R8 ;  /* 0x32a55e340b0a7823 */ /* 0x000fe20000000008 */
[----:B------:R-:W-:-:S04]  /*04b0*/  FMUL R8, R12, 3 ;  /* 0x404000000c087820 */ /* 0x000fc80000400000 */
[----:B------:R-:W-:-:S04]  /*04c0*/  FFMA R9, R9, R8, R10 ;  /* 0x0000000809097223 */ /* 0x000fc8000000000a */
[----:B------:R-:W-:-:S04]  /*04d0*/  FFMA R12, R11, R12, R9 ;  /* 0x0000000c0b0c7223 */ /* 0x000fc80000000009 */
[----:B------:R-:W-:-:S04]  /*04e0*/  FADD R8, R7, R12 ;  /* 0x0000000c07087221 */ /* 0x000fc80000000000 */
[----:B------:R-:W-:Y:S01]  /*04f0*/  FMUL R9, R8, 0.4166666567325592041 ;  /* 0x3ed5555508097820 */ /* 0x000fe20000400000 */
[----:B------:R-:W-:-:S03]  /*0500*/  FADD R7, -R7, R8 ;  /* 0x0000000807077221 */ /* 0x000fc60000000100 */
[----:B------:R-:W0:Y:S01]  /*0510*/  FRND R10, R9 ;  /* 0x00000009000a7307 */ /* 0x000e220000201000 */
[----:B------:R-:W-:Y:S01]  /*0520*/  FADD R7, R12, -R7 ;  /* 0x800000070c077221 */ /* 0x000fe20000000000 */
[----:B------:R-:W-:Y:S01]  /*0530*/  FFMA R8, R8, 0.4166666567325592041, -R9 ;  /* 0x3ed5555508087823 */ /* 0x000fe20000000809 */
[----:B------:R-:W-:Y:S02]  /*0540*/  MOV R12, 0x391fcb8e ;  /* 0x391fcb8e000c7802 */ /* 0x000fe40000000f00 */
[----:B------:R-:W-:Y:S01]  /*0550*/  FSETP.GT.AND P1, PT, |R9|, 152, PT ;  /* 0x431800000900780b */ /* 0x000fe20003f24200 */
[----:B------:R-:W-:Y:S02]  /*0560*/  FFMA R8, R7, 0.4166666567325592041, R8 ;  /* 0x3ed5555507087823 */ /* 0x000fe40000000008 */
[----:B------:R-:W1:Y:S01]  /*0570*/  F2I.NTZ R11, R9 ;  /* 0x00000009000b7305 */ /* 0x000e620000203100 */
[----:B0-----:R-:W-:Y:S01]  /*0580*/  FADD R7, R9, -R10 ;  /* 0x8000000a09077221 */ /* 0x001fe20000000000 */
[----:B------:R-:W-:-:S03]  /*0590*/  FSETP.GT.AND P2, PT, R10, RZ, PT ;  /* 0x000000ff0a00720b */ /* 0x000fc60003f44000 */
[----:B------:R-:W-:-:S04]  /*05a0*/  FADD R7, R7, R8 ;  /* 0x0000000807077221 */ /* 0x000fc80000000000 */
[----:B------:R-:W-:-:S04]  /*05b0*/  FFMA R8, R7, R12, 0.0013391353422775864601 ;  /* 0x3aaf85ed07087423 */ /* 0x000fc8000000000c */
[----:B------:R-:W-:-:S04]  /*05c0*/  FFMA R8, R7, R8, 0.0096188392490148544312 ;  /* 0x3c1d985607087423 */ /* 0x000fc80000000008 */
[----:B------:R-:W-:-:S04]  /*05d0*/  FFMA R8, R7, R8, 0.055503588169813156128 ;  /* 0x3d6357bb07087423 */ /* 0x000fc80000000008 */
[----:B------:R-:W-:Y:S01]  /*05e0*/  FFMA R10, R7, R8, 0.24022644758224487305 ;  /* 0x3e75fdec070a7423 */ /* 0x000fe20000000008 */
[----:B------:R-:W-:Y:S02]  /*05f0*/  SEL R8, RZ, 0x83000000, P2 ;  /* 0x83000000ff087807 */ /* 0x000fe40001000000 */
[----:B------:R-:W-:Y:S01]  /*0600*/  FSETP.GEU.AND P2, PT, R9, RZ, PT ;  /* 0x000000ff0900720b */ /* 0x000fe20003f4e000 */
[----:B------:R-:W-:Y:S01]  /*0610*/  FFMA R12, R7, R10, 0.69314718246459960938 ;  /* 0x3f317218070c7423 */ /* 0x000fe2000000000a */
[----:B------:R-:W-:Y:S02]  /*0620*/  IADD3 R10, PT, PT, R8, 0x7f000000, RZ ;  /* 0x7f000000080a7810 */ /* 0x000fe40007ffe0ff */
[----:B-1----:R-:W-:Y:S01]  /*0630*/  LEA R11, R11, -R8, 0x17 ;  /* 0x800000080b0b7211 */ /* 0x002fe200078eb8ff */
[----:B------:R-:W-:Y:S01]  /*0640*/  FFMA R13, R7, R12, 1 ;  /* 0x3f800000070d7423 */ /* 0x000fe2000000000c */
[----:B------:R-:W-:-:S03]  /*0650*/  FSEL R7, RZ, +INF , !P2 ;  /* 0x7f800000ff077808 */ /* 0x000fc60005000000 */
[----:B------:R-:W-:-:S04]  /*0660*/  FMUL R10, R10, R13 ;  /* 0x0000000d0a0a7220 */ /* 0x000fc80000400000 */
[----:B------:R-:W-:Y:S01]  /*0670*/  @!P1 FMUL R7, R11, R10 ;  /* 0x0000000a0b079220 */ /* 0x000fe20000400000 */
[----:B------:R-:W-:-:S07]  /*0680*/  @!P0 LOP3.LUT R7, R5, 0x7fffffff, RZ, 0xc0, !PT ;  /* 0x7fffffff05078812 */ /* 0x000fce00078ec0ff */
.L_x_139:
[----:B------:R-:W-:Y:S05]  /*0690*/  BSYNC.RECONVERGENT B1 ;  /* 0x0000000000017941 */ /* 0x000fea0003800200 */
.L_x_138:
[----:B------:R-:W-:-:S07]  /*06a0*/  FFMA R7, R7, R6, -0.054999999701976776123 ;  /* 0xbd6147ae07077423 */ /* 0x000fce0000000006 */
.L_x_137:
[----:B------:R-:W-:Y:S05]  /*06b0*/  BSYNC.RECONVERGENT B0 ;  /* 0x0000000000007941 */ /* 0x000fea0003800200 */
.L_x_136:
[----:B------:R-:W-:Y:S01]  /*06c0*/  FSETP.GTU.AND P0, PT, R4, 0.0031308000907301902771, PT ;  /* 0x3b4d2e1c0400780b */ /* 0x000fe20003f0c000 */
[----:B------:R-:W-:-:S12]  /*06d0*/  BSSY.RECONVERGENT B0, `(.L_x_140) ;  /* 0x000004a000007945 */ /* 0x000fd80003800200 */
        /* <DEDUP_REMOVED lines=71> */
.L_x_143:
[----:B------:R-:W-:Y:S05]  /*0b50*/  BSYNC.RECONVERGENT B1 ;  /* 0x0000000000017941 */ /* 0x000fea0003800200 */
.L_x_142:
[----:B------:R-:W-:-:S07]  /*0b60*/  FFMA R5, R6, R5, -0.054999999701976776123 ;  /* 0xbd6147ae06057423 */ /* 0x000fce0000000005 */
.L_x_141:
[----:B------:R-:W-:Y:S05]  /*0b70*/  BSYNC.RECONVERGENT B0 ;  /* 0x0000000000007941 */ /* 0x000fea0003800200 */
.L_x_140:
        /* <DEDUP_REMOVED lines=73> */
.L_x_147:
[----:B------:R-:W-:Y:S05]  /*1010*/  BSYNC.RECONVERGENT B1 ;  /* 0x0000000000017941 */ /* 0x000fea0003800200 */
.L_x_146:
[----:B------:R-:W-:-:S07]  /*1020*/  FFMA R9, R9, R4, -0.054999999701976776123 ;  /* 0xbd6147ae09097423 */ /* 0x000fce0000000004 */
.L_x_145:
[----:B------:R-:W-:Y:S05]  /*1030*/  BSYNC.RECONVERGENT B0 ;  /* 0x0000000000007941 */ /* 0x000fea0003800200 */
.L_x_144:
[----:B------:R-:W-:Y:S04]  /*1040*/  STG.E desc[UR4][R2.64], R7 ;  /* 0x0000000702007986 */ /* 0x000fe8000c101904 */
[----:B------:R-:W-:Y:S04]  /*1050*/  STG.E desc[UR4][R2.64+0x4], R5 ;  /* 0x0000040502007986 */ /* 0x000fe8000c101904 */
[----:B------:R-:W-:Y:S01]  /*1060*/  STG.E desc[UR4][R2.64+0x8], R9 ;  /* 0x0000080902007986 */ /* 0x000fe2000c101904 */
[----:B------:R-:W-:Y:S05]  /*1070*/  EXIT ;  /* 0x000000000000794d */ /* 0x000fea0003800000 */
.L_x_148:
        /* <DEDUP_REMOVED lines=16> */
.L_x_201:


//--------------------- .text.convertToTilesOverlapPreShift --------------------------
	.section	.text.convertToTilesOverlapPreShift,"ax",@progbits
	.align	128
        .global         convertToTilesOverlapPreShift
        .type           convertToTilesOverlapPreShift,@function
        .size           convertToTilesOverlapPreShift,(.L_x_202 - convertToTilesOverlapPreShift)
        .other          convertToTilesOverlapPreShift,@"STO_CUDA_ENTRY STV_DEFAULT"
convertToTilesOverlapPreShift:
.text.convertToTilesOverlapPreShift:
[----:B------:R-:W-:Y:S01]  /*0000*/  LDC R1, c[0x0][0x37c] ;  /* 0x0000df00ff017b82 */ /* 0x000fe20000000800 */
[----:B------:R-:W0:Y:S07]  /*0010*/  S2R R0, SR_TID.X ;  /* 0x0000000000007919 */ /* 0x000e2e0000002100 */
[----:B------:R-:W0:Y:S01]  /*0020*/  LDC R9, c[0x0][0x360] ;  /* 0x0000d800ff097b82 */ /* 0x000e220000000800 */
[----:B------:R-:W1:Y:S01]  /*0030*/  LDCU.64 UR6, c[0x0][0x3a8] ;  /* 0x00007500ff0677ac */ /* 0x000e620008000a00 */
[----:B------:R-:W2:Y:S01]  /*0040*/  S2R R3, SR_TID.Y ;  /* 0x0000000000037919 */ /* 0x000ea20000002200 */
[----:B------:R-:W3:Y:S05]  /*0050*/  S2R R2, SR_TID.Z ;  /* 0x0000000000027919 */ /* 0x000eea0000002300 */
[----:B------:R-:W0:Y:S08]  /*0060*/  S2UR UR4, SR_CTAID.X ;  /* 0x00000000000479c3 */ /* 0x000e300000002500 */
[----:B------:R-:W2:Y:S08]  /*0070*/  LDC R6, c[0x0][0x364] ;  /* 0x0000d900ff067b82 */ /* 0x000eb00000000800 */
[----:B------:R-:W2:Y:S08]  /*0080*/  S2UR UR5, SR_CTAID.Y ;  /* 0x00000000000579c3 */ /* 0x000eb00000002600 */
[----:B------:R-:W3:Y:S01]  /*0090*/  S2UR UR8, SR_CTAID.Z ;  /* 0x00000000000879c3 */ /* 0x000ee20000002700 */
[----:B0-----:R-:W-:-:S07]  /*00a0*/  IMAD R9, R9, UR4, R0 ;  /* 0x0000000409097c24 */ /* 0x001fce000f8e0200 */
[----:B------:R-:W3:Y:S08]  /*00b0*/  LDC R7, c[0x0][0x368] ;  /* 0x0000da00ff077b82 */ /* 0x000ef00000000800 */
[----:B------:R-:W0:Y:S01]  /*00c0*/  LDC.64 R4, c[0x0][0x3b0] ;  /* 0x0000ec00ff047b82 */ /* 0x000e220000000a00 */
[----:B--2---:R-:W-:Y:S01]  /*00d0*/  IMAD R6, R6, UR5, R3 ;  /* 0x0000000506067c24 */ /* 0x004fe2000f8e0203 */
[----:B-1----:R-:W-:Y:S01]  /*00e0*/  ULEA UR5, UR6, UR7, 0x1 ;  /* 0x0000000706057291 */ /* 0x002fe2000f8e08ff */
[----:B---3--:R-:W-:-:S03]  /*00f0*/  IMAD R7, R7, UR8, R2 ;  /* 0x0000000807077c24 */ /* 0x008fc6000f8e0202 */
[----:B------:R-:W-:Y:S01]  /*0100*/  VIMNMX R2, PT, PT, R9, R6, !PT ;  /* 0x0000000609027248 */ /* 0x000fe20007fe0100 */
[----:B0-----:R-:W-:-:S05]  /*0110*/  IMAD R0, R5, R4, RZ ;  /* 0x0000000405007224 */ /* 0x001fca00078e02ff */
[----:B------:R-:W-:-:S04]  /*0120*/  ISETP.GE.AND P0, PT, R7, R0, PT ;  /* 0x000000000700720c */ /* 0x000fc80003f06270 */
[----:B------:R-:W-:-:S13]  /*0130*/  ISETP.GE.OR P0, PT, R2, UR5, P0 ;  /* 0x0000000502007c0c */ /* 0x000fda0008706670 */
[----:B------:R-:W-:Y:S05]  /*0140*/  @P0 EXIT ;  /* 0x000000000000094d */ /* 0x000fea0003800000 */
[----:B------:R-:W-:Y:S01]  /*0150*/  IABS R11, R4 ;  /* 0x00000004000b7213 */ /* 0x000fe20000000000 */
[----:B------:R-:W0:Y:S03]  /*0160*/  LDCU UR4, c[0x0][0x398] ;  /* 0x00007300ff0477ac */ /* 0x000e260008000800 */
[----:B------:R-:W1:Y:S01]  /*0170*/  I2F.RP R0, R11 ;  /* 0x0000000b00007306 */ /* 0x000e620000209400 */
[----:B------:R-:W2:Y:S01]  /*0180*/  LDCU.64 UR10, c[0x0][0x390] ;  /* 0x00007200ff0a77ac */ /* 0x000ea20008000a00 */
[----:B------:R-:W3:Y:S06]  /*0190*/  LDCU.64 UR8, c[0x0][0x358] ;  /* 0x00006b00ff0877ac */ /* 0x000eec0008000a00 */
[----:B-1----:R-:W1:Y:S02]  /*01a0*/  MUFU.RCP R0, R0 ;  /* 0x0000000000007308 */ /* 0x002e640000001000 */
[----:B-1----:R-:W-:-:S06]  /*01b0*/  VIADD R2, R0, 0xffffffe ;  /* 0x0ffffffe00027836 */ /* 0x002fcc0000000000 */
[----:B------:R1:W4:Y:S02]  /*01c0*/  F2I.FTZ.U32.TRUNC.NTZ R3, R2 ;  /* 0x0000000200037305 */ /* 0x000324000021f000 */
[----:B-1----:R-:W-:Y:S02]  /*01d0*/  IMAD.MOV.U32 R2, RZ, RZ, RZ ;  /* 0x000000ffff027224 */ /* 0x002fe400078e00ff */
[----:B----4-:R-:W-:-:S04]  /*01e0*/  IMAD.MOV R8, RZ, RZ, -R3 ;  /* 0x000000ffff087224 */ /* 0x010fc800078e0a03 */
[----:B------:R-:W-:Y:S01]  /*01f0*/  IMAD R5, R8, R11, RZ ;  /* 0x0000000b08057224 */ /* 0x000fe200078e02ff */
[----:B------:R-:W-:-:S03]  /*0200*/  IABS R8, R7 ;  /* 0x0000000700087213 */ /* 0x000fc60000000000 */
[----:B------:R-:W-:-:S06]  /*0210*/  IMAD.HI.U32 R3, R3, R5, R2 ;  /* 0x0000000503037227 */ /* 0x000fcc00078e0002 */
[----:B------:R-:W-:-:S04]  /*0220*/  IMAD.HI.U32 R5, R3, R8, RZ ;  /* 0x0000000803057227 */ /* 0x000fc800078e00ff */
[----:B------:R-:W-:-:S04]  /*0230*/  IMAD.MOV R0, RZ, RZ, -R5 ;  /* 0x000000ffff007224 */ /* 0x000fc800078e0a05 */
[C---:B------:R-:W-:Y:S02]  /*0240*/  IMAD R0, R11.reuse, R0, R8 ;  /* 0x000000000b007224 */ /* 0x040fe400078e0208 */
[----:B------:R-:W1:Y:S03]  /*0250*/  LDC R8, c[0x0][0x3c0] ;  /* 0x0000f000ff087b82 */ /* 0x000e660000000800 */
[----:B------:R-:W-:-:S13]  /*0260*/  ISETP.GT.U32.AND P1, PT, R11, R0, PT ;  /* 0x000000000b00720c */ /* 0x000fda0003f24070 */
[----:B------:R-:W-:Y:S01]  /*0270*/  @!P1 IMAD.IADD R0, R0, 0x1, -R11 ;  /* 0x0000000100009824 */ /* 0x000fe200078e0a0b */
[----:B------:R-:W-:Y:S02]  /*0280*/  @!P1 IADD3 R5, PT, PT, R5, 0x1, RZ ;  /* 0x0000000105059810 */ /* 0x000fe40007ffe0ff */
[----:B------:R-:W-:Y:S02]  /*0290*/  ISETP.NE.AND P1, PT, R4, RZ, PT ;  /* 0x000000ff0400720c */ /* 0x000fe40003f25270 */
[----:B------:R-:W-:Y:S02]  /*02a0*/  ISETP.GE.U32.AND P0, PT, R0, R11, PT ;  /* 0x0000000b0000720c */ /* 0x000fe40003f06070 */
[----:B------:R-:W-:-:S04]  /*02b0*/  LOP3.LUT R0, R7, R4, RZ, 0x3c, !PT ;  /* 0x0000000407007212 */ /* 0x000fc800078e3cff */
[----:B------:R-:W-:Y:S01]  /*02c0*/  ISETP.GE.AND P2, PT, R0, RZ, PT ;  /* 0x000000ff0000720c */ /* 0x000fe20003f46270 */
[----:B-1----:R-:W-:-:S06]  /*02d0*/  FMUL R23, R8, 0.63661974668502807617 ;  /* 0x3f22f98308177820 */ /* 0x002fcc0000400000 */
[----:B------:R-:W-:Y:S01]  /*02e0*/  @P0 VIADD R5, R5, 0x1 ;  /* 0x0000000105050836 */ /* 0x000fe20000000000 */
[----:B------:R-:W1:Y:S05]  /*02f0*/  F2I.NTZ R23, R23 ;  /* 0x0000001700177305 */ /* 0x000e6a0000203100 */
[----:B------:R-:W-:Y:S01]  /*0300*/  @!P2 IMAD.MOV R5, RZ, RZ, -R5 ;  /* 0x000000ffff05a224 */ /* 0x000fe200078e0a05 */
[----:B------:R-:W-:-:S05]  /*0310*/  @!P1 LOP3.LUT R5, RZ, R4, RZ, 0x33, !PT ;  /* 0x00000004ff059212 */ /* 0x000fca00078e33ff */
[----:B0-----:R-:W-:Y:S02]  /*0320*/  IMAD R3, R5, UR4, RZ ;  /* 0x0000000405037c24 */ /* 0x001fe4000f8e02ff */
[----:B------:R-:W-:Y:S01]  /*0330*/  IMAD.MOV R0, RZ, RZ, -R5 ;  /* 0x000000ffff007224 */ /* 0x000fe200078e0a05 */
[----:B-1----:R-:W-:Y:S02]  /*0340*/  I2FP.F32.S32 R21, R23 ;  /* 0x0000001700157245 */ /* 0x002fe40000201400 */
[C---:B--2---:R-:W-:Y:S01]  /*0350*/  IADD3 R2, P0, PT, R3.reuse, UR10, RZ ;  /* 0x0000000a03027c10 */ /* 0x044fe2000ff1e0ff */
[----:B------:R-:W-:Y:S01]  /*0360*/  IMAD R4, R4, R0, R7 ;  /* 0x0000000004047224 */ /* 0x000fe200078e0207 */
[----:B------:R-:W-:Y:S02]  /*0370*/  FSETP.GE.AND P3, PT, |R8|, 105615, PT ;  /* 0x47ce47800800780b */ /* 0x000fe40003f66200 */
[----:B------:R-:W-:Y:S01]  /*0380*/  LEA.HI.X.SX32 R3, R3, UR11, 0x1, P0 ;  /* 0x0000000b03037c11 */ /* 0x000fe200080f0eff */
[----:B------:R-:W-:-:S02]  /*0390*/  FFMA R0, R21, -1.5707962512969970703, R8 ;  /* 0xbfc90fda15007823 */ /* 0x000fc40000000008 */
[----:B------:R-:W-:-:S04]  /*03a0*/  IMAD.WIDE R2, R4, 0x8, R2 ;  /* 0x0000000804027825 */ /* 0x000fc800078e0202 */
[----:B------:R-:W-:-:S04]  /*03b0*/  FFMA R0, R21, -7.5497894158615963534e-08, R0 ;  /* 0xb3a2216815007823 */ /* 0x000fc80000000000 */
[----:B------:R-:W-:Y:S01]  /*03c0*/  FFMA R21, R21, -5.3903029534742383927e-15, R0 ;  /* 0xa7c234c515157823 */ /* 0x000fe20000000000 */
[----:B---3--:R-:W5:Y:S01]  /*03d0*/  LDG.E.64.CONSTANT R2, desc[UR8][R2.64] ;  /* 0x0000000802027981 */ /* 0x008f62000c1e9b00 */
[----:B------:R-:W-:Y:S01]  /*03e0*/  IMAD.MOV.U32 R20, RZ, RZ, R23 ;  /* 0x000000ffff147224 */ /* 0x000fe200078e0017 */
[----:B------:R-:W-:Y:S01]  /*03f0*/  P2R R10, PR, RZ, 0x8 ;  /* 0x00000008ff0a7803 */ /* 0x000fe20000000000 */
[----:B------:R-:W-:Y:S01]  /*0400*/  IMAD.MOV.U32 R0, RZ, RZ, R21 ;  /* 0x000000ffff007224 */ /* 0x000fe200078e0015 */
[----:B------:R-:W-:Y:S06]  /*0410*/  @!P3 BRA `(.L_x_149) ;  /* 0x000000040074b947 */ /* 0x000fec0003800000 */
[----:B------:R-:W-:-:S13]  /*0420*/  FSETP.NEU.AND P0, PT, |R8|, +INF , PT ;  /* 0x7f8000000800780b */ /* 0x000fda0003f0d200 */
[----:B------:R-:W-:Y:S01]  /*0430*/  @!P0 FMUL R0, RZ, R8 ;  /* 0x00000008ff008220 */ /* 0x000fe20000400000 */
[----:B------:R-:W-:Y:S01]  /*0440*/  @!P0 MOV R23, RZ ;  /* 0x000000ff00178202 */ /* 0x000fe20000000f00 */
[----:B------:R-:W-:Y:S06]  /*0450*/  @!P0 BRA `(.L_x_149) ;  /* 0x0000000400648947 */ /* 0x000fec0003800000 */
[----:B------:R-:W-:Y:S01]  /*0460*/  IMAD.SHL.U32 R0, R8, 0x100, RZ ;  /* 0x0000010008007824 */ /* 0x000fe200078e00ff */
[----:B------:R-:W-:Y:S01]  /*0470*/  CS2R R22, SRZ ;  /* 0x0000000000167805 */ /* 0x000fe2000001ff00 */
[----:B------:R-:W-:Y:S01]  /*0480*/  IMAD.MOV.U32 R25, RZ, RZ, RZ ;  /* 0x000000ffff197224 */ /* 0x000fe200078e00ff */
[----:B------:R-:W0:Y:S02]  /*0490*/  LDCU.64 UR10, c[0x4][URZ] ;  /* 0x01000000ff0a77ac */ /* 0x000e240008000a00 */
[----:B------:R-:W-:Y:S01]  /*04a0*/  LOP3.LUT R0, R0, 0x80000000, RZ, 0xfc, !PT ;  /* 0x8000000000007812 */ /* 0x000fe200078efcff */
[----:B------:R-:W-:-:S06]  /*04b0*/  UMOV UR4, URZ ;  /* 0x000000ff00047c82 */ /* 0x000fcc0008000000 */
.L_x_150:
[----:B0-----:R-:W-:Y:S02]  /*04c0*/  IMAD.U32 R13, RZ, RZ, UR11 ;  /* 0x0000000bff0d7e24 */ /* 0x001fe4000f8e00ff */
[----:B------:R-:W-:-:S05]  /*04d0*/  IMAD.U32 R12, RZ, RZ, UR10 ;  /* 0x0000000aff0c7e24 */ /* 0x000fca000f8e00ff */
[----:B------:R-:W2:Y:S01]  /*04e0*/  LDG.E.CONSTANT R13, desc[UR8][R12.64] ;  /* 0x000000080c0d7981 */ /* 0x000ea2000c1e9900 */
[----:B------:R-:W-:Y:S01]  /*04f0*/  UIADD3 UR4, UPT, UPT, UR4, 0x1, URZ ;  /* 0x0000000104047890 */ /* 0x000fe2000fffe0ff */
[C---:B------:R-:W-:Y:S01]  /*0500*/  ISETP.EQ.AND P0, PT, R22.reuse, RZ, PT ;  /* 0x000000ff1600720c */ /* 0x040fe20003f02270 */
[----:B------:R-:W-:Y:S01]  /*0510*/  UIADD3 UR10, UP1, UPT, UR10, 0x4, URZ ;  /* 0x000000040a0a7890 */ /* 0x000fe2000ff3e0ff */
[C---:B------:R-:W-:Y:S01]  /*0520*/  ISETP.EQ.AND P1, PT, R22.reuse, 0x4, PT ;  /* 0x000000041600780c */ /* 0x040fe20003f22270 */
[----:B------:R-:W-:Y:S01]  /*0530*/  UISETP.NE.AND UP0, UPT, UR4, 0x6, UPT ;  /* 0x000000060400788c */ /* 0x000fe2000bf05270 */
[C---:B------:R-:W-:Y:S01]  /*0540*/  ISETP.EQ.AND P3, PT, R22.reuse, 0xc, PT ;  /* 0x0000000c1600780c */ /* 0x040fe20003f62270 */
[----:B------:R-:W-:Y:S01]  /*0550*/  UIADD3.X UR11, UPT, UPT, URZ, UR11, URZ, UP1, !UPT ;  /* 0x0000000bff0b7290 */ /* 0x000fe20008ffe4ff */
[C---:B------:R-:W-:Y:S02]  /*0560*/  ISETP.EQ.AND P4, PT, R22.reuse, 0x10, PT ;  /* 0x000000101600780c */ /* 0x040fe40003f82270 */
[----:B------:R-:W-:Y:S01]  /*0570*/  ISETP.EQ.AND P5, PT, R22, 0x14, PT ;  /* 0x000000141600780c */ /* 0x000fe20003fa2270 */
[----:B--2---:R-:W-:-:S03]  /*0580*/  IMAD.WIDE.U32 R14, R13, R0, RZ ;  /* 0x000000000d0e7225 */ /* 0x004fc600078e00ff */
[----:B------:R-:W-:-:S04]  /*0590*/  IADD3 R14, P2, PT, R14, R23, RZ ;  /* 0x000000170e0e7210 */ /* 0x000fc80007f5e0ff */
[----:B------:R-:W-:Y:S01]  /*05a0*/  IADD3.X R23, PT, PT, R15, R25, RZ, P2, !PT ;  /* 0x000000190f177210 */ /* 0x000fe200017fe4ff */
[--C-:B------:R-:W-:Y:S01]  /*05b0*/  @P0 IMAD.MOV.U32 R10, RZ, RZ, R14.reuse ;  /* 0x000000ffff0a0224 */ /* 0x100fe200078e000e */
[C---:B------:R-:W-:Y:S01]  /*05c0*/  ISETP.EQ.AND P2, PT, R22.reuse, 0x8, PT ;  /* 0x000000081600780c */ /* 0x040fe20003f42270 */
[--C-:B------:R-:W-:Y:S01]  /*05d0*/  @P1 IMAD.MOV.U32 R11, RZ, RZ, R14.reuse ;  /* 0x000000ffff0b1224 */ /* 0x100fe200078e000e */
[----:B------:R-:W-:Y:S01]  /*05e0*/  @P4 MOV R18, R14 ;  /* 0x0000000e00124202 */ /* 0x000fe20000000f00 */
[--C-:B------:R-:W-:Y:S02]  /*05f0*/  @P3 IMAD.MOV.U32 R17, RZ, RZ, R14.reuse ;  /* 0x000000ffff113224 */ /* 0x100fe400078e000e */
[----:B------:R-:W-:Y:S02]  /*0600*/  @P5 IMAD.MOV.U32 R19, RZ, RZ, R14 ;  /* 0x000000ffff135224 */ /* 0x000fe400078e000e */
[----:B------:R-:W-:-:S06]  /*0610*/  VIADD R22, R22, 0x4 ;  /* 0x0000000416167836 */ /* 0x000fcc0000000000 */
[----:B------:R-:W-:Y:S01]  /*0620*/  @P2 IMAD.MOV.U32 R16, RZ, RZ, R14 ;  /* 0x000000ffff102224 */ /* 0x000fe200078e000e */
[----:B------:R-:W-:Y:S06]  /*0630*/  BRA.U UP0, `(.L_x_150) ;  /* 0xfffffffd00a07547 */ /* 0x000fec000b83ffff */
[----:B------:R-:W-:-:S04]  /*0640*/  SHF.R.U32.HI R12, RZ, 0x17, R8 ;  /* 0x00000017ff0c7819 */ /* 0x000fc80000011608 */
[C---:B------:R-:W-:Y:S02]  /*0650*/  LOP3.LUT R0, R12.reuse, 0xe0, RZ, 0xc0, !PT ;  /* 0x000000e00c007812 */ /* 0x040fe400078ec0ff */
[----:B------:R-:W-:-:S03]  /*0660*/  LOP3.LUT P6, RZ, R12, 0x1f, RZ, 0xc0, !PT ;  /* 0x0000001f0cff7812 */ /* 0x000fc600078cc0ff */
[----:B------:R-:W-:-:S05]  /*0670*/  VIADD R0, R0, 0xffffff80 ;  /* 0xffffff8000007836 */ /* 0x000fca0000000000 */
[----:B------:R-:W-:-:S05]  /*0680*/  SHF.R.U32.HI R0, RZ, 0x5, R0 ;  /* 0x00000005ff007819 */ /* 0x000fca0000011600 */
[----:B------:R-:W-:-:S05]  /*0690*/  IMAD.U32 R22, R0, -0x4, RZ ;  /* 0xfffffffc00167824 */ /* 0x000fca00078e00ff */
[C---:B------:R-:W-:Y:S02]  /*06a0*/  ISETP.EQ.AND P3, PT, R22.reuse, -0x18, PT ;  /* 0xffffffe81600780c */ /* 0x040fe40003f62270 */
[C---:B------:R-:W-:Y:S02]  /*06b0*/  ISETP.EQ.AND P4, PT, R22.reuse, -0x14, PT ;  /* 0xffffffec1600780c */ /* 0x040fe40003f82270 */
[C---:B------:R-:W-:Y:S02]  /*06c0*/  ISETP.EQ.AND P0, PT, R22.reuse, -0x10, PT ;  /* 0xfffffff01600780c */ /* 0x040fe40003f02270 */
[C---:B------:R-:W-:Y:S02]  /*06d0*/  ISETP.EQ.AND P1, PT, R22.reuse, -0xc, PT ;  /* 0xfffffff41600780c */ /* 0x040fe40003f22270 */
[C---:B------:R-:W-:Y:S02]  /*06e0*/  ISETP.EQ.AND P2, PT, R22.reuse, -0x8, PT ;  /* 0xfffffff81600780c */ /* 0x040fe40003f42270 */
[----:B------:R-:W-:-:S03]  /*06f0*/  ISETP.EQ.AND P5, PT, R22, 0x4, PT ;  /* 0x000000041600780c */ /* 0x000fc60003fa2270 */
[----:B------:R-:W-:Y:S02]  /*0700*/  @P3 MOV R0, R10 ;  /* 0x0000000a00003202 */ /* 0x000fe40000000f00 */
[----:B------:R-:W-:Y:S01]  /*0710*/  @P4 IMAD.MOV.U32 R13, RZ, RZ, R10 ;  /* 0x000000ffff0d4224 */ /* 0x000fe200078e000a */
[C---:B------:R-:W-:Y:S01]  /*0720*/  ISETP.EQ.AND P3, PT, R22.reuse, -0x4, PT ;  /* 0xfffffffc1600780c */ /* 0x040fe20003f62270 */
[--C-:B------:R-:W-:Y:S01]  /*0730*/  @P4 IMAD.MOV.U32 R0, RZ, RZ, R11.reuse ;  /* 0x000000ffff004224 */ /* 0x100fe200078e000b */
[----:B------:R-:W-:Y:S01]  /*0740*/  ISETP.EQ.AND P4, PT, R22, RZ, PT ;  /* 0x000000ff1600720c */ /* 0x000fe20003f82270 */
[----:B------:R-:W-:Y:S01]  /*0750*/  @P0 IMAD.MOV.U32 R13, RZ, RZ, R11 ;  /* 0x000000ffff0d0224 */ /* 0x000fe200078e000b */
[----:B------:R-:W-:Y:S01]  /*0760*/  @P1 MOV R13, R16 ;  /* 0x00000010000d1202 */ /* 0x000fe20000000f00 */
[----:B------:R-:W-:Y:S02]  /*0770*/  @P2 IMAD.MOV.U32 R13, RZ, RZ, R17 ;  /* 0x000000ffff0d2224 */ /* 0x000fe400078e0011 */
[----:B------:R-:W-:-:S02]  /*0780*/  @P0 IMAD.MOV.U32 R0, RZ, RZ, R16 ;  /* 0x000000ffff000224 */ /* 0x000fc400078e0010 */
[----:B------:R-:W-:Y:S02]  /*0790*/  @P1 IMAD.MOV.U32 R0, RZ, RZ, R17 ;  /* 0x000000ffff001224 */ /* 0x000fe400078e0011 */
[--C-:B------:R-:W-:Y:S02]  /*07a0*/  @P2 IMAD.MOV.U32 R0, RZ, RZ, R18.reuse ;  /* 0x000000ffff002224 */ /* 0x100fe400078e0012 */
[----:B------:R-:W-:Y:S01]  /*07b0*/  @P3 IMAD.MOV.U32 R13, RZ, RZ, R18 ;  /* 0x000000ffff0d3224 */ /* 0x000fe200078e0012 */
[----:B------:R-:W-:Y:S01]  /*07c0*/  @P3 MOV R0, R19 ;  /* 0x0000001300003202 */ /* 0x000fe20000000f00 */
[----:B------:R-:W-:Y:S02]  /*07d0*/  @P4 IMAD.MOV.U32 R13, RZ, RZ, R19 ;  /* 0x000000ffff0d4224 */ /* 0x000fe400078e0013 */
[--C-:B------:R-:W-:Y:S02]  /*07e0*/  @P5 IMAD.MOV.U32 R13, RZ, RZ, R23.reuse ;  /* 0x000000ffff0d5224 */ /* 0x100fe400078e0017 */
[----:B------:R-:W-:-:S02]  /*07f0*/  @P4 IMAD.MOV.U32 R0, RZ, RZ, R23 ;  /* 0x000000ffff004224 */ /* 0x000fc400078e0017 */
[----:B------:R-:W-:Y:S01]  /*0800*/  IMAD.MOV.U32 R14, RZ, RZ, R13 ;  /* 0x000000ffff0e7224 */ /* 0x000fe200078e000d */
[----:B------:R-:W-:Y:S06]  /*0810*/  @!P6 BRA `(.L_x_151) ;  /* 0x00000000002ce947 */ /* 0x000fec0003800000 */
[----:B------:R-:W-:Y:S01]  /*0820*/  @P0 MOV R15, R10 ;  /* 0x0000000a000f0202 */ /* 0x000fe20000000f00 */
[----:B------:R-:W-:Y:S01]  /*0830*/  @P1 IMAD.MOV.U32 R15, RZ, RZ, R11 ;  /* 0x000000ffff0f1224 */ /* 0x000fe200078e000b */
[----:B------:R-:W-:Y:S01]  /*0840*/  ISETP.EQ.AND P0, PT, R22, 0x8, PT ;  /* 0x000000081600780c */ /* 0x000fe20003f02270 */
[----:B------:R-:W-:Y:S01]  /*0850*/  @P2 IMAD.MOV.U32 R15, RZ, RZ, R16 ;  /* 0x000000ffff0f2224 */ /* 0x000fe200078e0010 */
[----:B------:R-:W-:Y:S01]  /*0860*/  LOP3.LUT R13, R12, 0x1f, RZ, 0xc0, !PT ;  /* 0x0000001f0c0d7812 */ /* 0x000fe200078ec0ff */
[----:B------:R-:W-:Y:S02]  /*0870*/  @P3 IMAD.MOV.U32 R15, RZ, RZ, R17 ;  /* 0x000000ffff0f3224 */ /* 0x000fe400078e0011 */
[----:B------:R-:W-:Y:S01]  /*0880*/  @P4 IMAD.MOV.U32 R15, RZ, RZ, R18 ;  /* 0x000000ffff0f4224 */ /* 0x000fe200078e0012 */
[----:B------:R-:W-:Y:S02]  /*0890*/  @P5 MOV R15, R19 ;  /* 0x00000013000f5202 */ /* 0x000fe40000000f00 */
[----:B------:R-:W-:-:S05]  /*08a0*/  SHF.L.W.U32.HI R0, R14, R13, R0 ;  /* 0x0000000d0e007219 */ /* 0x000fca0000010e00 */
[----:B------:R-:W-:-:S05]  /*08b0*/  @P0 IMAD.MOV.U32 R15, RZ, RZ, R23 ;  /* 0x000000ffff0f0224 */ /* 0x000fca00078e0017 */
[----:B------:R-:W-:-:S07]  /*08c0*/  SHF.L.W.U32.HI R14, R15, R13, R14 ;  /* 0x0000000d0f0e7219 */ /* 0x000fce0000010e0e */
.L_x_151:
[C---:B------:R-:W-:Y:S01]  /*08d0*/  SHF.L.W.U32.HI R23, R14.reuse, 0x2, R0 ;  /* 0x000000020e177819 */ /* 0x040fe20000010e00 */
[----:B------:R-:W-:Y:S01]  /*08e0*/  IMAD.SHL.U32 R12, R14, 0x4, RZ ;  /* 0x000000040e0c7824 */ /* 0x000fe200078e00ff */
[----:B------:R-:W-:Y:S01]  /*08f0*/  UMOV UR10, 0x54442d19 ;  /* 0x54442d19000a7882 */ /* 0x000fe20000000000 */
[----:B------:R-:W-:Y:S01]  /*0900*/  UMOV UR11, 0x3bf921fb ;  /* 0x3bf921fb000b7882 */ /* 0x000fe20000000000 */
[----:B------:R-:W-:Y:S02]  /*0910*/  SHF.R.S32.HI R13, RZ, 0x1f, R23 ;  /* 0x0000001fff0d7819 */ /* 0x000fe40000011417 */
[----:B------:R-:W-:Y:S02]  /*0920*/  ISETP.GE.AND P0, PT, R8, RZ, PT ;  /* 0x000000ff0800720c */ /* 0x000fe40003f06270 */
[C---:B------:R-:W-:Y:S02]  /*0930*/  LOP3.LUT R12, R13.reuse, R12, RZ, 0x3c, !PT ;  /* 0x0000000c0d0c7212 */ /* 0x040fe400078e3cff */
[----:B------:R-:W-:-:S02]  /*0940*/  LOP3.LUT R13, R13, R23, RZ, 0x3c, !PT ;  /* 0x000000170d0d7212 */ /* 0x000fc400078e3cff */
[----:B------:R-:W-:Y:S02]  /*0950*/  SHF.R.U32.HI R0, RZ, 0x1e, R0 ;  /* 0x0000001eff007819 */ /* 0x000fe40000011600 */
[C---:B------:R-:W-:Y:S02]  /*0960*/  LOP3.LUT R22, R23.reuse, R8, RZ, 0x3c, !PT ;  /* 0x0000000817167212 */ /* 0x040fe400078e3cff */
[----:B------:R-:W0:Y:S01]  /*0970*/  I2F.F64.S64 R12, R12 ;  /* 0x0000000c000c7312 */ /* 0x000e220000301c00 */
[----:B------:R-:W-:Y:S02]  /*0980*/  LEA.HI R23, R23, R0, RZ, 0x1 ;  /* 0x0000000017177211 */ /* 0x000fe400078f08ff */
[----:B------:R-:W-:-:S03]  /*0990*/  ISETP.GE.AND P1, PT, R22, RZ, PT ;  /* 0x000000ff1600720c */ /* 0x000fc60003f26270 */
[----:B------:R-:W-:-:S04]  /*09a0*/  IMAD.MOV R0, RZ, RZ, -R23 ;  /* 0x000000ffff007224 */ /* 0x000fc800078e0a17 */
[----:B------:R-:W-:Y:S01]  /*09b0*/  @!P0 IMAD.MOV.U32 R23, RZ, RZ, R0 ;  /* 0x000000ffff178224 */ /* 0x000fe200078e0000 */
[----:B0-----:R-:W-:-:S10]  /*09c0*/  DMUL R14, R12, UR10 ;  /* 0x0000000a0c0e7c28 */ /* 0x001fd40008000000 */
[----:B------:R-:W0:Y:S02]  /*09d0*/  F2F.F32.F64 R14, R14 ;  /* 0x0000000e000e7310 */ /* 0x000e240000301000 */
[----:B0-----:R-:W-:-:S07]  /*09e0*/  FSEL R0, -R14, R14, !P1 ;  /* 0x0000000e0e007208 */ /* 0x001fce0004800100 */
.L_x_149:
[----:B------:R-:W-:Y:S01]  /*09f0*/  MOV R22, 0x37cbac00 ;  /* 0x37cbac0000167802 */ /* 0x000fe20000000f00 */
[----:B------:R-:W-:Y:S01]  /*0a00*/  FMUL R13, R0, R0 ;  /* 0x00000000000d7220 */ /* 0x000fe20000400000 */
[----:B------:R-:W-:Y:S01]  /*0a10*/  LOP3.LUT R14, R23, 0x1, RZ, 0xc0, !PT ;  /* 0x00000001170e7812 */ /* 0x000fe200078ec0ff */
[----:B------:R-:W-:Y:S01]  /*0a20*/  IMAD.MOV.U32 R15, RZ, RZ, 0x3effffff ;  /* 0x3effffffff0f7424 */ /* 0x000fe200078e00ff */
[----:B------:R-:W-:Y:S01]  /*0a30*/  FSETP.GE.AND P2, PT, |R8|, 105615, PT ;  /* 0x47ce47800800780b */ /* 0x000fe20003f46200 */
[----:B------:R-:W-:Y:S01]  /*0a40*/  FFMA R12, R13, R22, -0.0013887860113754868507 ;  /* 0xbab607ed0d0c7423 */ /* 0x000fe20000000016 */
[----:B------:R-:W-:Y:S01]  /*0a50*/  ISETP.NE.U32.AND P0, PT, R14, 0x1, PT ;  /* 0x000000010e00780c */ /* 0x000fe20003f05070 */
[----:B------:R-:W-:Y:S01]  /*0a60*/  IMAD.MOV.U32 R14, RZ, RZ, 0x3d2aaabb ;  /* 0x3d2aaabbff0e7424 */ /* 0x000fe200078e00ff */
[----:B------:R-:W-:Y:S02]  /*0a70*/  LOP3.LUT P1, RZ, R23, 0x2, RZ, 0xc0, !PT ;  /* 0x0000000217ff7812 */ /* 0x000fe4000782c0ff */
[----:B------:R-:W-:-:S02]  /*0a80*/  FSEL R12, R12, -0.00019574658654164522886, !P0 ;  /* 0xb94d41530c0c7808 */ /* 0x000fc40004000000 */
[----:B------:R-:W-:Y:S02]  /*0a90*/  FSEL R14, R14, 0.0083327032625675201416, !P0 ;  /* 0x3c0885e40e0e7808 */ /* 0x000fe40004000000 */
[----:B------:R-:W-:Y:S02]  /*0aa0*/  FSEL R0, R0, 1, P0 ;  /* 0x3f80000000007808 */ /* 0x000fe40000000000 */
[----:B------:R-:W-:Y:S01]  /*0ab0*/  FSEL R15, -R15, -0.16666662693023681641, !P0 ;  /* 0xbe2aaaa80f0f7808 */ /* 0x000fe20004000100 */
[C---:B------:R-:W-:Y:S02]  /*0ac0*/  FFMA R12, R13.reuse, R12, R14 ;  /* 0x0000000c0d0c7223 */ /* 0x040fe4000000000e */
[C---:B------:R-:W-:Y:S02]  /*0ad0*/  FFMA R23, R13.reuse, R0, RZ ;  /* 0x000000000d177223 */ /* 0x040fe400000000ff */
[----:B------:R-:W-:-:S04]  /*0ae0*/  FFMA R12, R13, R12, R15 ;  /* 0x0000000c0d0c7223 */ /* 0x000fc8000000000f */
[----:B------:R-:W-:-:S04]  /*0af0*/  FFMA R23, R23, R12, R0 ;  /* 0x0000000c17177223 */ /* 0x000fc80000000000 */
[----:B------:R-:W-:Y:S01]  /*0b00*/  @P1 FADD R23, RZ, -R23 ;  /* 0x80000017ff171221 */ /* 0x000fe20000000000 */
[----:B------:R-:W-:Y:S06]  /*0b10*/  @!P2 BRA `(.L_x_152) ;  /* 0x00000004006ca947 */ /* 0x000fec0003800000 */
[----:B------:R-:W-:-:S13]  /*0b20*/  FSETP.NEU.AND P0, PT, |R8|, +INF , PT ;  /* 0x7f8000000800780b */ /* 0x000fda0003f0d200 */
[----:B------:R-:W-:Y:S01]  /*0b30*/  @!P0 FMUL R21, RZ, R8 ;  /* 0x00000008ff158220 */ /* 0x000fe20000400000 */
[----:B------:R-:W-:Y:S01]  /*0b40*/  @!P0 IMAD.MOV.U32 R20, RZ, RZ, RZ ;  /* 0x000000ffff148224 */ /* 0x000fe200078e00ff */
[----:B------:R-:W-:Y:S06]  /*0b50*/  @!P0 BRA `(.L_x_152) ;  /* 0x00000004005c8947 */ /* 0x000fec0003800000 */
[----:B------:R-:W-:Y:S01]  /*0b60*/  IMAD.SHL.U32 R0, R8, 0x100, RZ ;  /* 0x0000010008007824 */ /* 0x000fe200078e00ff */
[----:B------:R-:W-:Y:S02]  /*0b70*/  CS2R R20, SRZ ;  /* 0x0000000000147805 */ /* 0x000fe4000001ff00 */
[----:B------:R-:W-:Y:S01]  /*0b80*/  MOV R25, RZ ;  /* 0x000000ff00197202 */ /* 0x000fe20000000f00 */
[----:B------:R-:W0:Y:S01]  /*0b90*/  LDCU.64 UR10, c[0x4][URZ] ;  /* 0x01000000ff0a77ac */ /* 0x000e220008000a00 */
[----:B------:R-:W-:Y:S01]  /*0ba0*/  LOP3.LUT R27, R0, 0x80000000, RZ, 0xfc, !PT ;  /* 0x80000000001b7812 */ /* 0x000fe200078efcff */
[----:B------:R-:W-:-:S06]  /*0bb0*/  UMOV UR4, URZ ;  /* 0x000000ff00047c82 */ /* 0x000fcc0008000000 */
.L_x_153:
        /* <DEDUP_REMOVED lines=11> */
[----:B------:R-:W-:-:S02]  /*0c70*/  ISETP.EQ.AND P4, PT, R20, 0x10, PT ;  /* 0x000000101400780c */ /* 0x000fc40003f82270 */
[C---:B------:R-:W-:Y:S02]  /*0c80*/  ISETP.EQ.AND P5, PT, R20.reuse, 0x14, PT ;  /* 0x000000141400780c */ /* 0x040fe40003fa2270 */
[----:B------:R-:W-:Y:S01]  /*0c90*/  IADD3 R20, PT, PT, R20, 0x4, RZ ;  /* 0x0000000414147810 */ /* 0x000fe20007ffe0ff */
[----:B--2---:R-:W-:-:S03]  /*0ca0*/  IMAD.WIDE.U32 R14, R12, R27, RZ ;  /* 0x0000001b0c0e7225 */ /* 0x004fc600078e00ff */
[----:B------:R-:W-:-:S04]  /*0cb0*/  IADD3 R0, P6, PT, R14, R21, RZ ;  /* 0x000000150e007210 */ /* 0x000fc80007fde0ff */
[----:B------:R-:W-:Y:S01]  /*0cc0*/  @P1 MOV R11, R0 ;  /* 0x00000000000b1202 */ /* 0x000fe20000000f00 */
[----:B------:R-:W-:Y:S02]  /*0cd0*/  IMAD.X R21, R15, 0x1, R25, P6 ;  /* 0x000000010f157824 */ /* 0x000fe400030e0619 */
[--C-:B------:R-:W-:Y:S02]  /*0ce0*/  @P0 IMAD.MOV.U32 R10, RZ, RZ, R0.reuse ;  /* 0x000000ffff0a0224 */ /* 0x100fe400078e0000 */
[--C-:B------:R-:W-:Y:S02]  /*0cf0*/  @P2 IMAD.MOV.U32 R16, RZ, RZ, R0.reuse ;  /* 0x000000ffff102224 */ /* 0x100fe400078e0000 */
[--C-:B------:R-:W-:Y:S02]  /*0d00*/  @P3 IMAD.MOV.U32 R17, RZ, RZ, R0.reuse ;  /* 0x000000ffff113224 */ /* 0x100fe400078e0000 */
[--C-:B------:R-:W-:Y:S02]  /*0d10*/  @P4 IMAD.MOV.U32 R18, RZ, RZ, R0.reuse ;  /* 0x000000ffff124224 */ /* 0x100fe400078e0000 */
        /* <DEDUP_REMOVED lines=13> */
[----:B------:R-:W-:-:S03]  /*0df0*/  ISETP.EQ.AND P5, PT, R14, RZ, PT ;  /* 0x000000ff0e00720c */ /* 0x000fc60003fa2270 */
[--C-:B------:R-:W-:Y:S01]  /*0e00*/  @P3 IMAD.MOV.U32 R0, RZ, RZ, R10.reuse ;  /* 0x000000ffff003224 */ /* 0x100fe200078e000a */
[C---:B------:R-:W-:Y:S01]  /*0e10*/  ISETP.EQ.AND P3, PT, R14.reuse, -0x4, PT ;  /* 0xfffffffc0e00780c */ /* 0x040fe20003f62270 */
[----:B------:R-:W-:Y:S01]  /*0e20*/  @P4 IMAD.MOV.U32 R12, RZ, RZ, R10 ;  /* 0x000000ffff0c4224 */ /* 0x000fe200078e000a */
[----:B------:R-:W-:Y:S01]  /*0e30*/  @P4 MOV R0, R11 ;  /* 0x0000000b00004202 */ /* 0x000fe20000000f00 */
[----:B------:R-:W-:Y:S01]  /*0e40*/  @P2 IMAD.MOV.U32 R12, RZ, RZ, R11 ;  /* 0x000000ffff0c2224 */ /* 0x000fe200078e000b */
[----:B------:R-:W-:Y:S01]  /*0e50*/  ISETP.EQ.AND P4, PT, R14, 0x4, PT ;  /* 0x000000040e00780c */ /* 0x000fe20003f82270 */
[--C-:B------:R-:W-:Y:S02]  /*0e60*/  @P2 IMAD.MOV.U32 R0, RZ, RZ, R16.reuse ;  /* 0x000000ffff002224 */ /* 0x100fe400078e0010 */
[----:B------:R-:W-:Y:S01]  /*0e70*/  @P1 IMAD.MOV.U32 R12, RZ, RZ, R16 ;  /* 0x000000ffff0c1224 */ /* 0x000fe200078e0010 */
[----:B------:R-:W-:Y:S01]  /*0e80*/  @P0 MOV R12, R17 ;  /* 0x00000011000c0202 */ /* 0x000fe20000000f00 */
[----:B------:R-:W-:-:S02]  /*0e90*/  @P1 IMAD.MOV.U32 R0, RZ, RZ, R17 ;  /* 0x000000ffff001224 */ /* 0x000fc400078e0011 */
[--C-:B------:R-:W-:Y:S02]  /*0ea0*/  @P0 IMAD.MOV.U32 R0, RZ, RZ, R18.reuse ;  /* 0x000000ffff000224 */ /* 0x100fe400078e0012 */
[----:B------:R-:W-:Y:S02]  /*0eb0*/  @P3 IMAD.MOV.U32 R12, RZ, RZ, R18 ;  /* 0x000000ffff0c3224 */ /* 0x000fe400078e0012 */
[--C-:B------:R-:W-:Y:S01]  /*0ec0*/  @P3 IMAD.MOV.U32 R0, RZ, RZ, R19.reuse ;  /* 0x000000ffff003224 */ /* 0x100fe200078e0013 */
[----:B------:R-:W-:Y:S01]  /*0ed0*/  @P5 MOV R0, R21 ;  /* 0x0000001500005202 */ /* 0x000fe20000000f00 */
[----:B------:R-:W-:Y:S02]  /*0ee0*/  @P5 IMAD.MOV.U32 R12, RZ, RZ, R19 ;  /* 0x000000ffff0c5224 */ /* 0x000fe400078e0013 */
[----:B------:R-:W-:Y:S01]  /*0ef0*/  @P4 IMAD.MOV.U32 R12, RZ, RZ, R21 ;  /* 0x000000ffff0c4224 */ /* 0x000fe200078e0015 */
[----:B------:R-:W-:Y:S06]  /*0f00*/  @!P6 BRA `(.L_x_154) ;  /* 0x000000000028e947 */ /* 0x000fec0003800000 */
[----:B------:R-:W-:Y:S01]  /*0f10*/  @P1 IMAD.MOV.U32 R10, RZ, RZ, R11 ;  /* 0x000000ffff0a1224 */ /* 0x000fe200078e000b */
[----:B------:R-:W-:Y:S01]  /*0f20*/  LOP3.LUT R13, R13, 0x1f, RZ, 0xc0, !PT ;  /* 0x0000001f0d0d7812 */ /* 0x000fe200078ec0ff */
[----:B------:R-:W-:Y:S01]  /*0f30*/  @P0 IMAD.MOV.U32 R10, RZ, RZ, R16 ;  /* 0x000000ffff0a0224 */ /* 0x000fe200078e0010 */
[----:B------:R-:W-:Y:S01]  /*0f40*/  ISETP.EQ.AND P0, PT, R14, 0x8, PT ;  /* 0x000000080e00780c */ /* 0x000fe20003f02270 */
[----:B------:R-:W-:Y:S01]  /*0f50*/  @P3 IMAD.MOV.U32 R10, RZ, RZ, R17 ;  /* 0x000000ffff0a3224 */ /* 0x000fe200078e0011 */
[----:B------:R-:W-:Y:S01]  /*0f60*/  @P5 MOV R10, R18 ;  /* 0x00000012000a5202 */ /* 0x000fe20000000f00 */
[----:B------:R-:W-:Y:S01]  /*0f70*/  @P4 IMAD.MOV.U32 R10, RZ, RZ, R19 ;  /* 0x000000ffff0a4224 */ /* 0x000fe200078e0013 */
[----:B------:R-:W-:-:S09]  /*0f80*/  SHF.L.W.U32.HI R0, R12, R13, R0 ;  /* 0x0000000d0c007219 */ /* 0x000fd20000010e00 */
[----:B------:R-:W-:-:S05]  /*0f90*/  @P0 IMAD.MOV.U32 R10, RZ, RZ, R21 ;  /* 0x000000ffff0a0224 */ /* 0x000fca00078e0015 */
[----:B------:R-:W-:-:S07]  /*0fa0*/  SHF.L.W.U32.HI R12, R10, R13, R12 ;  /* 0x0000000d0a0c7219 */ /* 0x000fce0000010e0c */
.L_x_154:
[C-C-:B------:R-:W-:Y:S01]  /*0fb0*/  SHF.L.W.U32.HI R15, R12.reuse, 0x2, R0.reuse ;  /* 0x000000020c0f7819 */ /* 0x140fe20000010e00 */
[----:B------:R-:W-:Y:S01]  /*0fc0*/  IMAD.SHL.U32 R12, R12, 0x4, RZ ;  /* 0x000000040c0c7824 */ /* 0x000fe200078e00ff */
[----:B------:R-:W-:Y:S01]  /*0fd0*/  UMOV UR10, 0x54442d19 ;  /* 0x54442d19000a7882 */ /* 0x000fe20000000000 */
[----:B------:R-:W-:Y:S01]  /*0fe0*/  UMOV UR11, 0x3bf921fb ;  /* 0x3bf921fb000b7882 */ /* 0x000fe20000000000 */
[----:B------:R-:W-:Y:S02]  /*0ff0*/  SHF.R.S32.HI R10, RZ, 0x1f, R15 ;  /* 0x0000001fff0a7819 */ /* 0x000fe4000001140f */
[----:B------:R-:W-:Y:S02]  /*1000*/  SHF.R.U32.HI R0, RZ, 0x1e, R0 ;  /* 0x0000001eff007819 */ /* 0x000fe40000011600 */
[C---:B------:R-:W-:Y:S02]  /*1010*/  LOP3.LUT R12, R10.reuse, R12, RZ, 0x3c, !PT ;  /* 0x0000000c0a0c7212 */ /* 0x040fe400078e3cff */
[----:B------:R-:W-:-:S02]  /*1020*/  LOP3.LUT R13, R10, R15, RZ, 0x3c, !PT ;  /* 0x0000000f0a0d7212 */ /* 0x000fc400078e3cff */
[----:B------:R-:W-:Y:S02]  /*1030*/  ISETP.GE.AND P1, PT, R8, RZ, PT ;  /* 0x000000ff0800720c */ /* 0x000fe40003f26270 */
[----:B------:R-:W0:Y:S01]  /*1040*/  I2F.F64.S64 R10, R12 ;  /* 0x0000000c000a7312 */ /* 0x000e220000301c00 */
[C---:B------:R-:W-:Y:S02]  /*1050*/  LEA.HI R20, R15.reuse, R0, RZ, 0x1 ;  /* 0x000000000f147211 */ /* 0x040fe400078f08ff */
[----:B------:R-:W-:-:S03]  /*1060*/  LOP3.LUT R8, R15, R8, RZ, 0x3c, !PT ;  /* 0x000000080f087212 */ /* 0x000fc600078e3cff */
[----:B------:R-:W-:Y:S01]  /*1070*/  IMAD.MOV R0, RZ, RZ, -R20 ;  /* 0x000000ffff007224 */ /* 0x000fe200078e0a14 */
[----:B------:R-:W-:-:S04]  /*1080*/  ISETP.GE.AND P0, PT, R8, RZ, PT ;  /* 0x000000ff0800720c */ /* 0x000fc80003f06270 */
[----:B------:R-:W-:Y:S01]  /*1090*/  @!P1 MOV R20, R0 ;  /* 0x0000000000149202 */ /* 0x000fe20000000f00 */
[----:B0-----:R-:W-:-:S10]  /*10a0*/  DMUL R10, R10, UR10 ;  /* 0x0000000a0a0a7c28 */ /* 0x001fd40008000000 */
[----:B------:R-:W0:Y:S02]  /*10b0*/  F2F.F32.F64 R10, R10 ;  /* 0x0000000a000a7310 */ /* 0x000e240000301000 */
[----:B0-----:R-:W-:-:S07]  /*10c0*/  FSEL R21, -R10, R10, !P0 ;  /* 0x0000000a0a157208 */ /* 0x001fce0004000100 */
.L_x_152:
[----:B------:R-:W0:Y:S01]  /*10d0*/  LDC.64 R10, c[0x0][0x3a0] ;  /* 0x0000e800ff0a7b82 */ /* 0x000e220000000a00 */
[----:B------:R-:W-:Y:S01]  /*10e0*/  LOP3.LUT R0, R20, 0x1, RZ, 0xc0, !PT ;  /* 0x0000000114007812 */ /* 0x000fe200078ec0ff */
[----:B------:R-:W-:Y:S01]  /*10f0*/  FMUL R13, R21, R21 ;  /* 0x00000015150d7220 */ /* 0x000fe20000400000 */
[----:B------:R-:W-:Y:S01]  /*1100*/  ULEA.HI UR4, UR7, UR7, URZ, 0x1 ;  /* 0x0000000707047291 */ /* 0x000fe2000f8f08ff */
[----:B------:R-:W-:Y:S01]  /*1110*/  IMAD.MOV.U32 R12, RZ, RZ, 0x3e2aaaa8 ;  /* 0x3e2aaaa8ff0c7424 */ /* 0x000fe200078e00ff */
[----:B------:R-:W-:Y:S01]  /*1120*/  ISETP.NE.U32.AND P0, PT, R0, 0x1, PT ;  /* 0x000000010000780c */ /* 0x000fe20003f05070 */
[----:B------:R-:W-:Y:S01]  /*1130*/  FFMA R22, R13, R22, -0.0013887860113754868507 ;  /* 0xbab607ed0d167423 */ /* 0x000fe20000000016 */
[----:B------:R-:W-:Y:S01]  /*1140*/  IMAD.MOV.U32 R0, RZ, RZ, 0x3c0885e4 ;  /* 0x3c0885e4ff007424 */ /* 0x000fe200078e00ff */
[----:B------:R-:W1:Y:S01]  /*1150*/  LDC R8, c[0x0][0x39c] ;  /* 0x0000e700ff087b82 */ /* 0x000e620000000800 */
[----:B------:R-:W-:Y:S01]  /*1160*/  VIADD R20, R20, 0x1 ;  /* 0x0000000114147836 */ /* 0x000fe20000000000 */
[----:B------:R-:W-:Y:S01]  /*1170*/  USHF.R.S32.HI UR4, URZ, 0x1, UR4 ;  /* 0x00000001ff047899 */ /* 0x000fe20008011404 */
[----:B------:R-:W-:Y:S01]  /*1180*/  FSEL R22, R22, -0.00019574658654164522886, P0 ;  /* 0xb94d415316167808 */ /* 0x000fe20000000000 */
[----:B------:R-:W2:Y:S01]  /*1190*/  LDCU.64 UR10, c[0x0][0x3b8] ;  /* 0x00007700ff0a77ac */ /* 0x000ea20008000a00 */
[----:B------:R-:W-:-:S02]  /*11a0*/  FSEL R0, R0, 0.041666727513074874878, !P0 ;  /* 0x3d2aaabb00007808 */ /* 0x000fc40004000000 */
[----:B------:R-:W-:Y:S02]  /*11b0*/  FSEL R12, -R12, -0.4999999701976776123, !P0 ;  /* 0xbeffffff0c0c7808 */ /* 0x000fe40004000100 */
[----:B------:R-:W-:Y:S01]  /*11c0*/  LOP3.LUT P1, RZ, R20, 0x2, RZ, 0xc0, !PT ;  /* 0x0000000214ff7812 */ /* 0x000fe2000782c0ff */
[----:B------:R-:W-:-:S04]  /*11d0*/  FFMA R22, R13, R22, R0 ;  /* 0x000000160d167223 */ /* 0x000fc80000000000 */
[----:B------:R-:W-:Y:S01]  /*11e0*/  FFMA R12, R13, R22, R12 ;  /* 0x000000160d0c7223 */ /* 0x000fe2000000000c */
[C---:B0-----:R-:W-:Y:S01]  /*11f0*/  LEA.HI R0, R10.reuse, R10, RZ, 0x1 ;  /* 0x0000000a0a007211 */ /* 0x041fe200078f08ff */
[----:B------:R-:W-:-:S03]  /*1200*/  VIADD R10, R10, 0xffffffff ;  /* 0xffffffff0a0a7836 */ /* 0x000fc60000000000 */
[----:B------:R-:W-:Y:S02]  /*1210*/  SHF.R.S32.HI R15, RZ, 0x1, R0 ;  /* 0x00000001ff0f7819 */ /* 0x000fe40000011400 */
[----:B------:R-:W-:Y:S02]  /*1220*/  FSEL R0, R21, 1, !P0 ;  /* 0x3f80000015007808 */ /* 0x000fe40004000000 */
[C---:B-1----:R-:W-:Y:S01]  /*1230*/  LEA.HI R14, R8.reuse, R8, RZ, 0x1 ;  /* 0x00000008080e7211 */ /* 0x042fe200078f08ff */
[----:B------:R-:W-:Y:S01]  /*1240*/  VIADD R8, R8, 0xffffffff ;  /* 0xffffffff08087836 */ /* 0x000fe20000000000 */
[----:B------:R-:W-:Y:S01]  /*1250*/  IADD3 R16, PT, PT, -R15, UR4, RZ ;  /* 0x000000040f107c10 */ /* 0x000fe2000fffe1ff */
[----:B------:R-:W-:Y:S01]  /*1260*/  FFMA R13, R13, R0, RZ ;  /* 0x000000000d0d7223 */ /* 0x000fe200000000ff */
[----:B------:R-:W-:Y:S02]  /*1270*/  SHF.R.S32.HI R14, RZ, 0x1, R14 ;  /* 0x00000001ff0e7819 */ /* 0x000fe4000001140e */
[----:B------:R-:W-:Y:S01]  /*1280*/  I2FP.F32.S32 R10, R10 ;  /* 0x0000000a000a7245 */ /* 0x000fe20000201400 */
[----:B------:R-:W-:Y:S01]  /*1290*/  IMAD R16, R5, UR7, R16 ;  /* 0x0000000705107c24 */ /* 0x000fe2000f8e0210 */
[----:B------:R-:W-:Y:S01]  /*12a0*/  IADD3 R15, PT, PT, -R14, UR4, RZ ;  /* 0x000000040e0f7c10 */ /* 0x000fe2000fffe1ff */
[----:B------:R-:W-:Y:S01]  /*12b0*/  FFMA R0, R13, R12, R0 ;  /* 0x0000000c0d007223 */ /* 0x000fe20000000000 */
[----:B--2---:R-:W-:Y:S01]  /*12c0*/  FMUL R13, R23, UR10 ;  /* 0x0000000a170d7c20 */ /* 0x004fe20008400000 */
[----:B------:R-:W-:Y:S01]  /*12d0*/  IMAD R5, R5, UR7, R6 ;  /* 0x0000000705057c24 */ /* 0x000fe2000f8e0206 */
[----:B------:R-:W-:Y:S01]  /*12e0*/  I2FP.F32.S32 R16, R16 ;  /* 0x0000001000107245 */ /* 0x000fe20000201400 */
[----:B------:R-:W-:-:S02]  /*12f0*/  IMAD R15, R4, UR7, R15 ;  /* 0x00000007040f7c24 */ /* 0x000fc4000f8e020f */
[----:B------:R-:W-:Y:S01]  /*1300*/  @P1 FADD R0, RZ, -R0 ;  /* 0x80000000ff001221 */ /* 0x000fe20000000000 */
[----:B------:R-:W-:Y:S02]  /*1310*/  IMAD R4, R4, UR7, R9 ;  /* 0x0000000704047c24 */ /* 0x000fe4000f8e0209 */
[----:B------:R-:W-:Y:S01]  /*1320*/  I2FP.F32.S32 R15, R15 ;  /* 0x0000000f000f7245 */ /* 0x000fe20000201400 */
[C---:B------:R-:W-:Y:S01]  /*1330*/  FMUL R14, R0.reuse, R16 ;  /* 0x00000010000e7220 */ /* 0x040fe20000400000 */
[----:B------:R-:W-:-:S03]  /*1340*/  FFMA R12, R0, -UR11, -R13 ;  /* 0x8000000b000c7c23 */ /* 0x000fc6000800080d */
[-C--:B------:R-:W-:Y:S01]  /*1350*/  FFMA R13, R23, R15.reuse, R14 ;  /* 0x0000000f170d7223 */ /* 0x080fe2000000000e */
[----:B-----5:R-:W-:Y:S01]  /*1360*/  FADD R3, R3, R12 ;  /* 0x0000000c03037221 */ /* 0x020fe20000000000 */
[----:B------:R-:W-:Y:S02]  /*1370*/  FMUL R12, R0, UR10 ;  /* 0x0000000a000c7c20 */ /* 0x000fe40008400000 */
[----:B------:R-:W-:Y:S01]  /*1380*/  FADD R14, -R16, R13 ;  /* 0x0000000d100e7221 */ /* 0x000fe20000000100 */
[C---:B------:R-:W-:Y:S01]  /*1390*/  FMUL R13, R23.reuse, R16 ;  /* 0x00000010170d7220 */ /* 0x040fe20000400000 */
[----:B------:R-:W-:Y:S01]  /*13a0*/  FFMA R23, R23, UR11, -R12 ;  /* 0x0000000b17177c23 */ /* 0x000fe2000800080c */
[----:B------:R-:W0:Y:S01]  /*13b0*/  LDCU.64 UR10, c[0x0][0x380] ;  /* 0x00007000ff0a77ac */ /* 0x000e220008000a00 */
[----:B------:R-:W-:Y:S01]  /*13c0*/  FADD R3, R3, R14 ;  /* 0x0000000e03037221 */ /* 0x000fe20000000000 */
[----:B------:R-:W-:Y:S02]  /*13d0*/  IMAD.MOV.U32 R14, RZ, RZ, 0x3f000000 ;  /* 0x3f000000ff0e7424 */ /* 0x000fe400078e00ff */
[----:B------:R-:W-:Y:S01]  /*13e0*/  FFMA R0, R0, R15, -R13 ;  /* 0x0000000f00007223 */ /* 0x000fe2000000080d */
[----:B------:R-:W-:-:S02]  /*13f0*/  FADD R2, R2, R23 ;  /* 0x0000001702027221 */ /* 0x000fc40000000000 */
[----:B------:R-:W-:Y:S01]  /*1400*/  LOP3.LUT R12, R14, 0x80000000, R3, 0xb8, !PT ;  /* 0x800000000e0c7812 */ /* 0x000fe200078eb803 */
[----:B------:R-:W-:-:S04]  /*1410*/  FADD R15, -R15, R0 ;  /* 0x000000000f0f7221 */ /* 0x000fc80000000100 */
[----:B------:R-:W-:Y:S01]  /*1420*/  FADD.RZ R12, R3, R12 ;  /* 0x0000000c030c7221 */ /* 0x000fe2000000c000 */
[----:B------:R-:W-:-:S05]  /*1430*/  FADD R2, R2, R15 ;  /* 0x0000000f02027221 */ /* 0x000fca0000000000 */
[----:B------:R-:W1:Y:S01]  /*1440*/  F2I.TRUNC.NTZ R12, R12 ;  /* 0x0000000c000c7305 */ /* 0x000e62000020f100 */
[----:B------:R-:W-:-:S05]  /*1450*/  LOP3.LUT R3, R14, 0x80000000, R2, 0xb8, !PT ;  /* 0x800000000e037812 */ /* 0x000fca00078eb802 */
[----:B------:R-:W-:-:S06]  /*1460*/  FADD.RZ R3, R2, R3 ;  /* 0x0000000302037221 */ /* 0x000fcc000000c000 */
[----:B------:R-:W2:Y:S01]  /*1470*/  F2I.TRUNC.NTZ R3, R3 ;  /* 0x0000000300037305 */ /* 0x000ea2000020f100 */
[----:B-1----:R-:W-:-:S04]  /*1480*/  IADD3 R5, PT, PT, R5, R12, RZ ;  /* 0x0000000c05057210 */ /* 0x002fc80007ffe0ff */
[----:B------:R-:W-:-:S04]  /*1490*/  I2FP.F32.S32 R5, R5 ;  /* 0x0000000500057245 */ /* 0x000fc80000201400 */
[----:B------:R-:W-:-:S04]  /*14a0*/  FMNMX R5, RZ, R5, !PT ;  /* 0x00000005ff057209 */ /* 0x000fc80007800000 */
[----:B------:R-:W-:Y:S01]  /*14b0*/  FMNMX R10, R5, R10, PT ;  /* 0x0000000a050a7209 */ /* 0x000fe20003800000 */
[----:B--2---:R-:W-:Y:S01]  /*14c0*/  IMAD.IADD R4, R4, 0x1, R3 ;  /* 0x0000000104047824 */ /* 0x004fe200078e0203 */
[----:B------:R-:W-:-:S04]  /*14d0*/  I2FP.F32.S32 R3, R8 ;  /* 0x0000000800037245 */ /* 0x000fc80000201400 */
[----:B------:R-:W1:Y:S01]  /*14e0*/  F2I.TRUNC.NTZ R10, R10 ;  /* 0x0000000a000a7305 */ /* 0x000e62000020f100 */
[----:B------:R-:W-:-:S04]  /*14f0*/  I2FP.F32.S32 R4, R4 ;  /* 0x0000000400047245 */ /* 0x000fc80000201400 */
[----:B------:R-:W-:-:S04]  /*1500*/  FMNMX R4, RZ, R4, !PT ;  /* 0x00000004ff047209 */ /* 0x000fc80007800000 */
[----:B------:R-:W-:-:S04]  /*1510*/  FMNMX R0, R4, R3, PT ;  /* 0x0000000304007209 */ /* 0x000fc80003800000 */
[----:B------:R-:W2:Y:S01]  /*1520*/  F2I.TRUNC.NTZ R5, R0 ;  /* 0x0000000000057305 */ /* 0x000ea2000020f100 */
[----:B-1----:R-:W-:-:S05]  /*1530*/  IMAD R11, R10, R11, RZ ;  /* 0x0000000b0a0b7224 */ /* 0x002fca00078e02ff */
[----:B0-----:R-:W-:-:S04]  /*1540*/  IADD3 R2, P0, PT, R11, UR10, RZ ;  /* 0x0000000a0b027c10 */ /* 0x001fc8000ff1e0ff */
[----:B------:R-:W-:-:S03]  /*1550*/  LEA.HI.X.SX32 R3, R11, UR11, 0x1, P0 ;  /* 0x0000000b0b037c11 */ /* 0x000fc600080f0eff */
[----:B--2---:R-:W-:Y:S02]  /*1560*/  IMAD.WIDE R2, R5, 0x4, R2 ;  /* 0x0000000405027825 */ /* 0x004fe400078e0202 */
[----:B------:R-:W0:Y:S04]  /*1570*/  LDC.64 R4, c[0x0][0x388] ;  /* 0x0000e200ff047b82 */ /* 0x000e280000000a00 */
[----:B------:R-:W2:Y:S01]  /*1580*/  LDG.E.CONSTANT R3, desc[UR8][R2.64] ;  /* 0x0000000802037981 */ /* 0x000ea2000c1e9900 */
[----:B------:R-:W-:-:S04]  /*1590*/  IMAD R6, R7, UR5, R6 ;  /* 0x0000000507067c24 */ /* 0x000fc8000f8e0206 */
[----:B------:R-:W-:-:S04]  /*15a0*/  IMAD R9, R6, UR5, R9 ;  /* 0x0000000506097c24 */ /* 0x000fc8000f8e0209 */
[----:B0-----:R-:W-:-:S05]  /*15b0*/  IMAD.WIDE R4, R9, 0x4, R4 ;  /* 0x0000000409047825 */ /* 0x001fca00078e0204 */
[----:B--2---:R-:W-:Y:S01]  /*15c0*/  STG.E desc[UR8][R4.64], R3 ;  /* 0x0000000304007986 */ /* 0x004fe2000c101908 */
[----:B------:R-:W-:Y:S05]  /*15d0*/  EXIT ;  /* 0x000000000000794d */ /* 0x000fea0003800000 */
.L_x_155:
        /* <DEDUP_REMOVED lines=10> */
.L_x_202:


//--------------------- .text.convertToTilesOverlapBorder --------------------------
	.section	.text.convertToTilesOverlapBorder,"ax",@progbits
	.align	128
        .global         convertToTilesOverlapBorder
        .type           convertToTilesOverlapBorder,@function
        .size           convertToTilesOverlapBorder,(.L_x_203 - convertToTilesOverlapBorder)
        .other          convertToTilesOverlapBorder,@"STO_CUDA_ENTRY STV_DEFAULT"
convertToTilesOverlapBorder:
.text.convertToTilesOverlapBorder:
[----:B------:R-:W-:Y:S01]  /*0000*/  LDC R1, c[0x0][0x37c] ;  /* 0x0000df00ff017b82 */ /* 0x000fe20000000800 */
[----:B------:R-:W0:Y:S07]  /*0010*/  S2R R5, SR_TID.X ;  /* 0x0000000000057919 */ /* 0x000e2e0000002100 */
[----:B------:R-:W0:Y:S01]  /*0020*/  LDC R8, c[0x0][0x360] ;  /* 0x0000d800ff087b82 */ /* 0x000e220000000800 */
[----:B------:R-:W1:Y:S01]  /*0030*/  LDCU UR7, c[0x0][0x3a8] ;  /* 0x00007500ff0777ac */ /* 0x000e620008000800 */
[----:B------:R-:W2:Y:S01]  /*0040*/  S2R R9, SR_TID.Z ;  /* 0x0000000000097919 */ /* 0x000ea20000002300 */
[----:B------:R-:W3:Y:S05]  /*0050*/  S2R R7, SR_TID.Y ;  /* 0x0000000000077919 */ /* 0x000eea0000002200 */
[----:B------:R-:W3:Y:S08]  /*0060*/  LDC R0, c[0x0][0x364] ;  /* 0x0000d900ff007b82 */ /* 0x000ef00000000800 */
[----:B------:R-:W0:Y:S08]  /*0070*/  S2UR UR4, SR_CTAID.X ;  /* 0x00000000000479c3 */ /* 0x000e300000002500 */
[----:B------:R-:W2:Y:S08]  /*0080*/  S2UR UR6, SR_CTAID.Z ;  /* 0x00000000000679c3 */ /* 0x000eb00000002700 */
[----:B------:R-:W2:Y:S08]  /*0090*/  LDC R6, c[0x0][0x368] ;  /* 0x0000da00ff067b82 */ /* 0x000eb00000000800 */
[----:B------:R-:W3:Y:S01]  /*00a0*/  S2UR UR5, SR_CTAID.Y ;  /* 0x00000000000579c3 */ /* 0x000ee20000002600 */
[----:B0-----:R-:W-:-:S07]  /*00b0*/  IMAD R8, R8, UR4, R5 ;  /* 0x0000000408087c24 */ /* 0x001fce000f8e0205 */
[----:B------:R-:W1:Y:S08]  /*00c0*/  LDC.64 R2, c[0x0][0x3a0] ;  /* 0x0000e800ff027b82 */ /* 0x000e700000000a00 */
[----:B------:R-:W0:Y:S01]  /*00d0*/  LDC R11, c[0x0][0x39c] ;  /* 0x0000e700ff0b7b82 */ /* 0x000e220000000800 */
[----:B--2---:R-:W-:Y:S02]  /*00e0*/  IMAD R6, R6, UR6, R9 ;  /* 0x0000000606067c24 */ /* 0x004fe4000f8e0209 */
[----:B---3--:R-:W-:-:S05]  /*00f0*/  IMAD R5, R0, UR5, R7 ;  /* 0x0000000500057c24 */ /* 0x008fca000f8e0207 */
[----:B------:R-:W-:Y:S01]  /*0100*/  VIMNMX R0, PT, PT, R8, R5, !PT ;  /* 0x0000000508007248 */ /* 0x000fe20007fe0100 */
[----:B-1----:R-:W-:-:S05]  /*0110*/  IMAD R9, R3, UR7, RZ ;  /* 0x0000000703097c24 */ /* 0x002fca000f8e02ff */
[----:B------:R-:W-:Y:S01]  /*0120*/  ISETP.GE.AND P0, PT, R6, R9, PT ;  /* 0x000000090600720c */ /* 0x000fe20003f06270 */
[----:B0-----:R-:W-:-:S05]  /*0130*/  IMAD R7, R11, 0x2, R2 ;  /* 0x000000020b077824 */ /* 0x001fca00078e0202 */
[----:B------:R-:W-:-:S13]  /*0140*/  ISETP.GE.OR P0, PT, R0, R7, P0 ;  /* 0x000000070000720c */ /* 0x000fda0000706670 */
[----:B------:R-:W-:Y:S05]  /*0150*/  @P0 EXIT ;  /* 0x000000000000094d */ /* 0x000fea0003800000 */
[----:B------:R-:W-:Y:S01]  /*0160*/  VIMNMX R4, PT, PT, R8, R5, PT ;  /* 0x0000000508047248 */ /* 0x000fe20003fe0100 */
[----:B------:R-:W-:Y:S01]  /*0170*/  IMAD.IADD R9, R7, 0x1, -R11 ;  /* 0x0000000107097824 */ /* 0x000fe200078e0a0b */
[----:B------:R-:W0:Y:S02]  /*0180*/  LDCU.64 UR8, c[0x0][0x358] ;  /* 0x00006b00ff0877ac */ /* 0x000e240008000a00 */
[----:B------:R-:W-:Y:S01]  /*0190*/  ISETP.GE.AND P0, PT, R4, R11, PT ;  /* 0x0000000b0400720c */ /* 0x000fe20003f06270 */
[----:B------:R-:W-:-:S03]  /*01a0*/  IMAD R4, R6, R7, R5 ;  /* 0x0000000706047224 */ /* 0x000fc600078e0205 */
[----:B------:R-:W-:Y:S01]  /*01b0*/  ISETP.LT.AND P0, PT, R0, R9, P0 ;  /* 0x000000090000720c */ /* 0x000fe20000701270 */
[----:B------:R-:W-:-:S12]  /*01c0*/  IMAD R4, R7, R4, R8 ;  /* 0x0000000407047224 */ /* 0x000fd800078e0208 */
[----:B------:R-:W1:Y:S02]  /*01d0*/  @!P0 LDC.64 R10, c[0x0][0x388] ;  /* 0x0000e200ff0a8b82 */ /* 0x000e640000000a00 */
[----:B-1----:R-:W-:-:S05]  /*01e0*/  @!P0 IMAD.WIDE R10, R4, 0x4, R10 ;  /* 0x00000004040a8825 */ /* 0x002fca00078e020a */
[----:B0-----:R0:W-:Y:S01]  /*01f0*/  @!P0 STG.E desc[UR8][R10.64], RZ ;  /* 0x000000ff0a008986 */ /* 0x0011e2000c101908 */
[----:B------:R-:W-:Y:S05]  /*0200*/  @!P0 EXIT ;  /* 0x000000000000894d */ /* 0x000fea0003800000 */
[----:B------:R-:W1:Y:S02]  /*0210*/  LDC R7, c[0x0][0x3b8] ;  /* 0x0000ee00ff077b82 */ /* 0x000e640000000800 */
[C---:B-1----:R-:W-:Y:S01]  /*0220*/  FMUL R0, R7.reuse, 0.63661974668502807617 ;  /* 0x3f22f98307007820 */ /* 0x042fe20000400000 */
[----:B------:R-:W-:-:S05]  /*0230*/  FSETP.GE.AND P0, PT, |R7|, 105615, PT ;  /* 0x47ce47800700780b */ /* 0x000fca0003f06200 */
[----:B------:R-:W1:Y:S02]  /*0240*/  F2I.NTZ R0, R0 ;  /* 0x0000000000007305 */ /* 0x000e640000203100 */
[----:B-1----:R-:W-:Y:S01]  /*0250*/  I2FP.F32.S32 R20, R0 ;  /* 0x0000000000147245 */ /* 0x002fe20000201400 */
[----:B------:R-:W-:-:S04]  /*0260*/  IMAD.MOV.U32 R14, RZ, RZ, R0 ;  /* 0x000000ffff0e7224 */ /* 0x000fc800078e0000 */
[----:B------:R-:W-:-:S04]  /*0270*/  FFMA R9, R20, -1.5707962512969970703, R7 ;  /* 0xbfc90fda14097823 */ /* 0x000fc80000000007 */
[----:B------:R-:W-:-:S04]  /*0280*/  FFMA R9, R20, -7.5497894158615963534e-08, R9 ;  /* 0xb3a2216814097823 */ /* 0x000fc80000000009 */
[----:B------:R-:W-:Y:S01]  /*0290*/  FFMA R20, R20, -5.3903029534742383927e-15, R9 ;  /* 0xa7c234c514147823 */ /* 0x000fe20000000009 */
[----:B------:R-:W-:-:S03]  /*02a0*/  P2R R9, PR, RZ, 0x1 ;  /* 0x00000001ff097803 */ /* 0x000fc60000000000 */
[----:B0-----:R-:W-:Y:S01]  /*02b0*/  IMAD.MOV.U32 R10, RZ, RZ, R20 ;  /* 0x000000ffff0a7224 */ /* 0x001fe200078e0014 */
        /* <DEDUP_REMOVED lines=11> */
.L_x_157:
        /* <DEDUP_REMOVED lines=65> */
.L_x_158:
        /* <DEDUP_REMOVED lines=18> */
.L_x_156:
[----:B------:R-:W-:Y:S01]  /*08a0*/  MOV R22, 0x37cbac00 ;  /* 0x37cbac0000167802 */ /* 0x000fe20000000f00 */
[----:B------:R-:W-:Y:S01]  /*08b0*/  FMUL R11, R10, R10 ;  /* 0x0000000a0a0b7220 */ /* 0x000fe20000400000 */
[C---:B------:R-:W-:Y:S01]  /*08c0*/  LOP3.LUT R13, R0.reuse, 0x1, RZ, 0xc0, !PT ;  /* 0x00000001000d7812 */ /* 0x040fe200078ec0ff */
        /* <DEDUP_REMOVED lines=21> */
[----:B------:R-:W-:Y:S01]  /*0a20*/  MOV R23, RZ ;  /* 0x000000ff00177202 */ /* 0x000fe20000000f00 */
[----:B------:R-:W-:Y:S01]  /*0a30*/  IMAD.MOV.U32 R25, RZ, RZ, RZ ;  /* 0x000000ffff197224 */ /* 0x000fe200078e00ff */
[----:B------:R-:W0:Y:S01]  /*0a40*/  LDCU.64 UR6, c[0x4][URZ] ;  /* 0x01000000ff0677ac */ /* 0x000e220008000a00 */
[----:B------:R-:W-:Y:S01]  /*0a50*/  IMAD.MOV.U32 R14, RZ, RZ, RZ ;  /* 0x000000ffff0e7224 */ /* 0x000fe200078e00ff */
[----:B------:R-:W-:Y:S01]  /*0a60*/  LOP3.LUT R27, R0, 0x80000000, RZ, 0xfc, !PT ;  /* 0x80000000001b7812 */ /* 0x000fe200078efcff */
[----:B------:R-:W-:-:S06]  /*0a70*/  UMOV UR4, URZ ;  /* 0x000000ff00047c82 */ /* 0x000fcc0008000000 */
.L_x_160:
        /* <DEDUP_REMOVED lines=12> */
[C---:B------:R-:W-:Y:S01]  /*0b40*/  ISETP.EQ.AND P5, PT, R14.reuse, 0x14, PT ;  /* 0x000000140e00780c */ /* 0x040fe20003fa2270 */
[----:B------:R-:W-:Y:S02]  /*0b50*/  VIADD R14, R14, 0x4 ;  /* 0x000000040e0e7836 */ /* 0x000fe40000000000 */
[----:B--2---:R-:W-:-:S03]  /*0b60*/  IMAD.WIDE.U32 R12, R10, R27, RZ ;  /* 0x0000001b0a0c7225 */ /* 0x004fc600078e00ff */
[----:B------:R-:W-:-:S04]  /*0b70*/  IADD3 R0, P6, PT, R12, R23, RZ ;  /* 0x000000170c007210 */ /* 0x000fc80007fde0ff */
[----:B------:R-:W-:Y:S01]  /*0b80*/  IADD3.X R23, PT, PT, R13, R25, RZ, P6, !PT ;  /* 0x000000190d177210 */ /* 0x000fe200037fe4ff */
[--C-:B------:R-:W-:Y:S01]  /*0b90*/  @P0 IMAD.MOV.U32 R9, RZ, RZ, R0.reuse ;  /* 0x000000ffff090224 */ /* 0x100fe200078e0000 */
[----:B------:R-:W-:Y:S01]  /*0ba0*/  @P4 MOV R18, R0 ;  /* 0x0000000000124202 */ /* 0x000fe20000000f00 */
        /* <DEDUP_REMOVED lines=17> */
[----:B------:R-:W-:Y:S02]  /*0cc0*/  @P3 MOV R0, R9 ;  /* 0x0000000900003202 */ /* 0x000fe40000000f00 */
[C---:B------:R-:W-:Y:S01]  /*0cd0*/  ISETP.EQ.AND P3, PT, R12.reuse, -0x4, PT ;  /* 0xfffffffc0c00780c */ /* 0x040fe20003f62270 */
[----:B------:R-:W-:Y:S02]  /*0ce0*/  @P4 IMAD.MOV.U32 R10, RZ, RZ, R9 ;  /* 0x000000ffff0a4224 */ /* 0x000fe400078e0009 */
[--C-:B------:R-:W-:Y:S01]  /*0cf0*/  @P4 IMAD.MOV.U32 R0, RZ, RZ, R15.reuse ;  /* 0x000000ffff004224 */ /* 0x100fe200078e000f */
[----:B------:R-:W-:Y:S01]  /*0d00*/  ISETP.EQ.AND P4, PT, R12, 0x4, PT ;  /* 0x000000040c00780c */ /* 0x000fe20003f82270 */
[----:B------:R-:W-:Y:S01]  /*0d10*/  @P2 IMAD.MOV.U32 R10, RZ, RZ, R15 ;  /* 0x000000ffff0a2224 */ /* 0x000fe200078e000f */
[----:B------:R-:W-:Y:S01]  /*0d20*/  @P1 MOV R10, R16 ;  /* 0x00000010000a1202 */ /* 0x000fe20000000f00 */
[----:B------:R-:W-:Y:S02]  /*0d30*/  @P2 IMAD.MOV.U32 R0, RZ, RZ, R16 ;  /* 0x000000ffff002224 */ /* 0x000fe400078e0010 */
[----:B------:R-:W-:-:S02]  /*0d40*/  @P1 IMAD.MOV.U32 R0, RZ, RZ, R17 ;  /* 0x000000ffff001224 */ /* 0x000fc400078e0011 */
[----:B------:R-:W-:Y:S02]  /*0d50*/  @P0 IMAD.MOV.U32 R10, RZ, RZ, R17 ;  /* 0x000000ffff0a0224 */ /* 0x000fe400078e0011 */
[--C-:B------:R-:W-:Y:S01]  /*0d60*/  @P0 IMAD.MOV.U32 R0, RZ, RZ, R18.reuse ;  /* 0x000000ffff000224 */ /* 0x100fe200078e0012 */
[----:B------:R-:W-:Y:S01]  /*0d70*/  @P3 MOV R0, R19 ;  /* 0x0000001300003202 */ /* 0x000fe20000000f00 */
[----:B------:R-:W-:Y:S02]  /*0d80*/  @P3 IMAD.MOV.U32 R10, RZ, RZ, R18 ;  /* 0x000000ffff0a3224 */ /* 0x000fe400078e0012 */
[----:B------:R-:W-:Y:S02]  /*0d90*/  @P5 IMAD.MOV.U32 R10, RZ, RZ, R19 ;  /* 0x000000ffff0a5224 */ /* 0x000fe400078e0013 */
[--C-:B------:R-:W-:Y:S02]  /*0da0*/  @P5 IMAD.MOV.U32 R0, RZ, RZ, R23.reuse ;  /* 0x000000ffff005224 */ /* 0x100fe400078e0017 */
[----:B------:R-:W-:Y:S01]  /*0db0*/  @P4 IMAD.MOV.U32 R10, RZ, RZ, R23 ;  /* 0x000000ffff0a4224 */ /* 0x000fe200078e0017 */
[----:B------:R-:W-:Y:S06]  /*0dc0*/  @!P6 BRA `(.L_x_161) ;  /* 0x000000000028e947 */ /* 0x000fec0003800000 */
[----:B------:R-:W-:Y:S01]  /*0dd0*/  @P1 IMAD.MOV.U32 R9, RZ, RZ, R15 ;  /* 0x000000ffff091224 */ /* 0x000fe200078e000f */
[----:B------:R-:W-:Y:S01]  /*0de0*/  @P0 MOV R9, R16 ;  /* 0x0000001000090202 */ /* 0x000fe20000000f00 */
[----:B------:R-:W-:Y:S01]  /*0df0*/  @P3 IMAD.MOV.U32 R9, RZ, RZ, R17 ;  /* 0x000000ffff093224 */ /* 0x000fe200078e0011 */
[----:B------:R-:W-:Y:S01]  /*0e00*/  ISETP.EQ.AND P0, PT, R12, 0x8, PT ;  /* 0x000000080c00780c */ /* 0x000fe20003f02270 */
[----:B------:R-:W-:Y:S01]  /*0e10*/  @P5 IMAD.MOV.U32 R9, RZ, RZ, R18 ;  /* 0x000000ffff095224 */ /* 0x000fe200078e0012 */
[----:B------:R-:W-:Y:S01]  /*0e20*/  LOP3.LUT R11, R11, 0x1f, RZ, 0xc0, !PT ;  /* 0x0000001f0b0b7812 */ /* 0x000fe200078ec0ff */
[----:B------:R-:W-:-:S03]  /*0e30*/  @P4 IMAD.MOV.U32 R9, RZ, RZ, R19 ;  /* 0x000000ffff094224 */ /* 0x000fc600078e0013 */
[----:B------:R-:W-:-:S07]  /*0e40*/  SHF.L.W.U32.HI R0, R10, R11, R0 ;  /* 0x0000000b0a007219 */ /* 0x000fce0000010e00 */
[----:B------:R-:W-:-:S05]  /*0e50*/  @P0 IMAD.MOV.U32 R9, RZ, RZ, R23 ;  /* 0x000000ffff090224 */ /* 0x000fca00078e0017 */
[----:B------:R-:W-:-:S07]  /*0e60*/  SHF.L.W.U32.HI R10, R9, R11, R10 ;  /* 0x0000000b090a7219 */ /* 0x000fce0000010e0a */
.L_x_161:
[C---:B------:R-:W-:Y:S01]  /*0e70*/  SHF.L.W.U32.HI R14, R10.reuse, 0x2, R0 ;  /* 0x000000020a0e7819 */ /* 0x040fe20000010e00 */
[----:B------:R-:W-:Y:S01]  /*0e80*/  UMOV UR4, 0x54442d19 ;  /* 0x54442d1900047882 */ /* 0x000fe20000000000 */
[----:B------:R-:W-:Y:S01]  /*0e90*/  SHF.L.U32 R10, R10, 0x2, RZ ;  /* 0x000000020a0a7819 */ /* 0x000fe200000006ff */
[----:B------:R-:W-:Y:S01]  /*0ea0*/  UMOV UR5, 0x3bf921fb ;  /* 0x3bf921fb00057882 */ /* 0x000fe20000000000 */
[----:B------:R-:W-:Y:S02]  /*0eb0*/  SHF.R.S32.HI R9, RZ, 0x1f, R14 ;  /* 0x0000001fff097819 */ /* 0x000fe4000001140e */
[----:B------:R-:W-:Y:S02]  /*0ec0*/  ISETP.GE.AND P1, PT, R7, RZ, PT ;  /* 0x000000ff0700720c */ /* 0x000fe40003f26270 */
[C---:B------:R-:W-:Y:S02]  /*0ed0*/  LOP3.LUT R12, R9.reuse, R10, RZ, 0x3c, !PT ;  /* 0x0000000a090c7212 */ /* 0x040fe400078e3cff */
[----:B------:R-:W-:-:S02]  /*0ee0*/  LOP3.LUT R13, R9, R14, RZ, 0x3c, !PT ;  /* 0x0000000e090d7212 */ /* 0x000fc400078e3cff */
[----:B------:R-:W-:Y:S02]  /*0ef0*/  SHF.R.U32.HI R0, RZ, 0x1e, R0 ;  /* 0x0000001eff007819 */ /* 0x000fe40000011600 */
[----:B------:R-:W0:Y:S01]  /*0f00*/  I2F.F64.S64 R10, R12 ;  /* 0x0000000c000a7312 */ /* 0x000e220000301c00 */
[C---:B------:R-:W-:Y:S02]  /*0f10*/  LOP3.LUT R7, R14.reuse, R7, RZ, 0x3c, !PT ;  /* 0x000000070e077212 */ /* 0x040fe400078e3cff */
[----:B------:R-:W-:Y:S02]  /*0f20*/  LEA.HI R14, R14, R0, RZ, 0x1 ;  /* 0x000000000e0e7211 */ /* 0x000fe400078f08ff */
[----:B------:R-:W-:-:S03]  /*0f30*/  ISETP.GE.AND P0, PT, R7, RZ, PT ;  /* 0x000000ff0700720c */ /* 0x000fc60003f06270 */
[----:B------:R-:W-:-:S04]  /*0f40*/  IMAD.MOV R0, RZ, RZ, -R14 ;  /* 0x000000ffff007224 */ /* 0x000fc800078e0a0e */
[----:B------:R-:W-:Y:S01]  /*0f50*/  @!P1 IMAD.MOV.U32 R14, RZ, RZ, R0 ;  /* 0x000000ffff0e9224 */ /* 0x000fe200078e0000 */
[----:B0-----:R-:W-:-:S10]  /*0f60*/  DMUL R10, R10, UR4 ;  /* 0x000000040a0a7c28 */ /* 0x001fd40008000000 */
[----:B------:R-:W0:Y:S02]  /*0f70*/  F2F.F32.F64 R10, R10 ;  /* 0x0000000a000a7310 */ /* 0x000e240000301000 */
[----:B0-----:R-:W-:-:S07]  /*0f80*/  FSEL R20, -R10, R10, !P0 ;  /* 0x0000000a0a147208 */ /* 0x001fce0004000100 */
.L_x_159:
[----:B------:R-:W-:Y:S01]  /*0f90*/  IABS R13, R3 ;  /* 0x00000003000d7213 */ /* 0x000fe20000000000 */
[----:B------:R-:W0:Y:S01]  /*0fa0*/  LDCU.64 UR6, c[0x0][0x390] ;  /* 0x00007200ff0677ac */ /* 0x000e220008000a00 */
[----:B------:R-:W-:Y:S01]  /*0fb0*/  FMUL R9, R20, R20 ;  /* 0x0000001414097220 */ /* 0x000fe20000400000 */
[----:B------:R-:W-:Y:S01]  /*0fc0*/  ISETP.NE.AND P1, PT, R3, RZ, PT ;  /* 0x000000ff0300720c */ /* 0x000fe20003f25270 */
[----:B------:R-:W1:Y:S01]  /*0fd0*/  I2F.RP R0, R13 ;  /* 0x0000000d00007306 */ /* 0x000e620000209400 */
[----:B------:R-:W2:Y:S01]  /*0fe0*/  LDCU.64 UR10, c[0x0][0x3b0] ;  /* 0x00007600ff0a77ac */ /* 0x000ea20008000a00 */
[----:B------:R-:W-:-:S06]  /*0ff0*/  FFMA R22, R9, R22, -0.0013887860113754868507 ;  /* 0xbab607ed09167423 */ /* 0x000fcc0000000016 */
[----:B-1----:R-:W1:Y:S01]  /*1000*/  MUFU.RCP R0, R0 ;  /* 0x0000000000007308 */ /* 0x002e620000001000 */
[----:B0-----:R-:W-:Y:S02]  /*1010*/  ULEA.HI UR5, UR7, UR7, URZ, 0x1 ;  /* 0x0000000707057291 */ /* 0x001fe4000f8f08ff */
[----:B------:R-:W-:Y:S02]  /*1020*/  ULEA.HI UR4, UR6, UR6, URZ, 0x1 ;  /* 0x0000000606047291 */ /* 0x000fe4000f8f08ff */
[----:B------:R-:W-:Y:S02]  /*1030*/  USHF.R.S32.HI UR5, URZ, 0x1, UR5 ;  /* 0x00000001ff057899 */ /* 0x000fe40008011405 */
[----:B------:R-:W-:Y:S01]  /*1040*/  USHF.R.S32.HI UR4, URZ, 0x1, UR4 ;  /* 0x00000001ff047899 */ /* 0x000fe20008011404 */
[----:B-1----:R-:W-:-:S04]  /*1050*/  VIADD R10, R0, 0xffffffe ;  /* 0x0ffffffe000a7836 */ /* 0x002fc80000000000 */
[----:B------:R0:W1:Y:S02]  /*1060*/  F2I.FTZ.U32.TRUNC.NTZ R11, R10 ;  /* 0x0000000a000b7305 */ /* 0x000064000021f000 */
[----:B0-----:R-:W-:Y:S01]  /*1070*/  MOV R10, RZ ;  /* 0x000000ff000a7202 */ /* 0x001fe20000000f00 */
[----:B-1----:R-:W-:-:S04]  /*1080*/  IMAD.MOV R12, RZ, RZ, -R11 ;  /* 0x000000ffff0c7224 */ /* 0x002fc800078e0a0b */
[----:B------:R-:W-:Y:S01]  /*1090*/  IMAD R7, R12, R13, RZ ;  /* 0x0000000d0c077224 */ /* 0x000fe200078e02ff */
[----:B------:R-:W-:-:S03]  /*10a0*/  IABS R12, R6 ;  /* 0x00000006000c7213 */ /* 0x000fc60000000000 */
[----:B------:R-:W-:Y:S01]  /*10b0*/  IMAD.HI.U32 R11, R11, R7, R10 ;  /* 0x000000070b0b7227 */ /* 0x000fe200078e000a */
[----:B------:R-:W-:-:S03]  /*10c0*/  LOP3.LUT R10, R14, 0x1, RZ, 0xc0, !PT ;  /* 0x000000010e0a7812 */ /* 0x000fc600078ec0ff */
[----:B------:R-:W-:Y:S01]  /*10d0*/  VIADD R14, R14, 0x1 ;  /* 0x000000010e0e7836 */ /* 0x000fe20000000000 */
[----:B------:R-:W-:Y:S01]  /*10e0*/  ISETP.NE.U32.AND P4, PT, R10, 0x1, PT ;  /* 0x000000010a00780c */ /* 0x000fe20003f85070 */
[----:B------:R-:W-:Y:S01]  /*10f0*/  IMAD.HI.U32 R7, R11, R12, RZ ;  /* 0x0000000c0b077227 */ /* 0x000fe200078e00ff */
[----:B------:R-:W-:Y:S02]  /*1100*/  MOV R10, 0x3e2aaaa8 ;  /* 0x3e2aaaa8000a7802 */ /* 0x000fe40000000f00 */
[----:B------:R-:W-:Y:S01]  /*1110*/  FSEL R22, R22, -0.00019574658654164522886, P4 ;  /* 0xb94d415316167808 */ /* 0x000fe20002000000 */
[----:B------:R-:W-:Y:S01]  /*1120*/  IMAD.MOV R0, RZ, RZ, -R7 ;  /* 0x000000ffff007224 */ /* 0x000fe200078e0a07 */
[----:B------:R-:W-:-:S03]  /*1130*/  FSEL R10, -R10, -0.4999999701976776123, !P4 ;  /* 0xbeffffff0a0a7808 */ /* 0x000fc60006000100 */
[----:B------:R-:W-:-:S05]  /*1140*/  IMAD R0, R13, R0, R12 ;  /* 0x000000000d007224 */ /* 0x000fca00078e020c */
[----:B------:R-:W-:-:S13]  /*1150*/  ISETP.GT.U32.AND P2, PT, R13, R0, PT ;  /* 0x000000000d00720c */ /* 0x000fda0003f44070 */
[----:B------:R-:W-:Y:S01]  /*1160*/  @!P2 IMAD.IADD R0, R0, 0x1, -R13 ;  /* 0x000000010000a824 */ /* 0x000fe200078e0a0d */
[----:B------:R-:W-:-:S04]  /*1170*/  @!P2 IADD3 R7, PT, PT, R7, 0x1, RZ ;  /* 0x000000010707a810 */ /* 0x000fc80007ffe0ff */
[----:B------:R-:W-:Y:S02]  /*1180*/  ISETP.GE.U32.AND P0, PT, R0, R13, PT ;  /* 0x0000000d0000720c */ /* 0x000fe40003f06070 */
[----:B------:R-:W-:-:S04]  /*1190*/  LOP3.LUT R0, R6, R3, RZ, 0x3c, !PT ;  /* 0x0000000306007212 */ /* 0x000fc800078e3cff */
[----:B------:R-:W-:Y:S01]  /*11a0*/  ISETP.GE.AND P3, PT, R0, RZ, PT ;  /* 0x000000ff0000720c */ /* 0x000fe20003f66270 */
[----:B------:R-:W-:-:S05]  /*11b0*/  IMAD.MOV.U32 R0, RZ, RZ, 0x3c0885e4 ;  /* 0x3c0885e4ff007424 */ /* 0x000fca00078e00ff */
[----:B------:R-:W-:Y:S01]  /*11c0*/  FSEL R0, R0, 0.041666727513074874878, !P4 ;  /* 0x3d2aaabb00007808 */ /* 0x000fe20006000000 */
[----:B------:R-:W-:Y:S01]  /*11d0*/  @P0 VIADD R7, R7, 0x1 ;  /* 0x0000000107070836 */ /* 0x000fe20000000000 */
[----:B------:R-:W-:-:S03]  /*11e0*/  LOP3.LUT P0, RZ, R14, 0x2, RZ, 0xc0, !PT ;  /* 0x000000020eff7812 */ /* 0x000fc6000780c0ff */
[C---:B------:R-:W-:Y:S01]  /*11f0*/  FFMA R22, R9.reuse, R22, R0 ;  /* 0x0000001609167223 */ /* 0x040fe20000000000 */
[----:B------:R-:W-:Y:S01]  /*1200*/  LEA.HI R0, R2, R2, RZ, 0x1 ;  /* 0x0000000202007211 */ /* 0x000fe200078f08ff */
[----:B------:R-:W-:Y:S01]  /*1210*/  @!P3 IMAD.MOV R7, RZ, RZ, -R7 ;  /* 0x000000ffff07b224 */ /* 0x000fe200078e0a07 */
[----:B------:R-:W-:Y:S01]  /*1220*/  @!P1 LOP3.LUT R7, RZ, R3, RZ, 0x33, !PT ;  /* 0x00000003ff079212 */ /* 0x000fe200078e33ff */
[----:B------:R-:W-:Y:S01]  /*1230*/  FFMA R10, R9, R22, R10 ;  /* 0x00000016090a7223 */ /* 0x000fe2000000000a */
[----:B------:R-:W-:Y:S02]  /*1240*/  SHF.R.S32.HI R11, RZ, 0x1, R0 ;  /* 0x00000001ff0b7819 */ /* 0x000fe40000011400 */
[----:B------:R-:W-:Y:S01]  /*1250*/  FSEL R0, R20, 1, !P4 ;  /* 0x3f80000014007808 */ /* 0x000fe20006000000 */
[----:B------:R-:W-:Y:S02]  /*1260*/  IMAD.MOV R13, RZ, RZ, -R7 ;  /* 0x000000ffff0d7224 */ /* 0x000fe400078e0a07 */
[----:B------:R-:W-:Y:S01]  /*1270*/  VIADD R12, R11, -UR5 ;  /* 0x800000050b0c7c36 */ /* 0x000fe20008000000 */
[----:B------:R-:W0:Y:S01]  /*1280*/  LDCU UR5, c[0x0][0x398] ;  /* 0x00007300ff0577ac */ /* 0x000e220008000800 */
[----:B------:R-:W-:Y:S01]  /*1290*/  FFMA R9, R9, R0, RZ ;  /* 0x0000000009097223 */ /* 0x000fe200000000ff */
[----:B------:R-:W-:-:S02]  /*12a0*/  IMAD R3, R3, R13, R6 ;  /* 0x0000000d03037224 */ /* 0x000fc400078e0206 */
[----:B------:R-:W-:Y:S02]  /*12b0*/  VIADD R11, R11, -UR4 ;  /* 0x800000040b0b7c36 */ /* 0x000fe40008000000 */
[----:B------:R-:W-:Y:S01]  /*12c0*/  FFMA R0, R9, R10, R0 ;  /* 0x0000000a09007223 */ /* 0x000fe20000000000 */
[-C--:B------:R-:W-:Y:S02]  /*12d0*/  IMAD R12, R7, R2.reuse, R12 ;  /* 0x00000002070c7224 */ /* 0x080fe400078e020c */
[----:B--2---:R-:W-:Y:S01]  /*12e0*/  FMUL R9, R21, UR10 ;  /* 0x0000000a15097c20 */ /* 0x004fe20008400000 */
[-C--:B------:R-:W-:Y:S02]  /*12f0*/  IMAD R11, R3, R2.reuse, R11 ;  /* 0x00000002030b7224 */ /* 0x080fe400078e020b */
[----:B------:R-:W-:Y:S01]  /*1300*/  @P0 FADD R0, RZ, -R0 ;  /* 0x80000000ff000221 */ /* 0x000fe20000000000 */
[----:B------:R-:W-:Y:S01]  /*1310*/  IMAD R5, R7, R2, R5 ;  /* 0x0000000207057224 */ /* 0x000fe200078e0205 */
[----:B------:R-:W-:Y:S01]  /*1320*/  I2FP.F32.S32 R12, R12 ;  /* 0x0000000c000c7245 */ /* 0x000fe20000201400 */
[----:B------:R-:W-:Y:S01]  /*1330*/  UIADD3 UR4, UPT, UPT, UR7, -0x1, URZ ;  /* 0xffffffff07047890 */ /* 0x000fe2000fffe0ff */
[----:B------:R-:W-:Y:S01]  /*1340*/  I2FP.F32.S32 R11, R11 ;  /* 0x0000000b000b7245 */ /* 0x000fe20000201400 */
[----:B------:R-:W-:Y:S01]  /*1350*/  FFMA R9, R0, -UR11, -R9 ;  /* 0x8000000b00097c23 */ /* 0x000fe20008000809 */
[----:B------:R-:W-:-:S02]  /*1360*/  IMAD R2, R3, R2, R8 ;  /* 0x0000000203027224 */ /* 0x000fc400078e0208 */
[----:B------:R-:W-:-:S04]  /*1370*/  FMUL R6, R0, R12 ;  /* 0x0000000c00067220 */ /* 0x000fc80000400000 */
[----:B------:R-:W-:-:S04]  /*1380*/  FFMA R13, R21, R11, R6 ;  /* 0x0000000b150d7223 */ /* 0x000fc80000000006 */
[----:B------:R-:W-:Y:S01]  /*1390*/  FADD R6, -R12, R13 ;  /* 0x0000000d0c067221 */ /* 0x000fe20000000100 */
[----:B------:R-:W-:Y:S01]  /*13a0*/  FMUL R13, R21, R12 ;  /* 0x0000000c150d7220 */ /* 0x000fe20000400000 */
[----:B------:R-:W-:Y:S02]  /*13b0*/  MOV R12, 0x3f000000 ;  /* 0x3f000000000c7802 */ /* 0x000fe40000000f00 */
[----:B------:R-:W-:Y:S01]  /*13c0*/  FADD R9, R9, R6 ;  /* 0x0000000609097221 */ /* 0x000fe20000000000 */
[C---:B------:R-:W-:Y:S01]  /*13d0*/  FFMA R6, R0.reuse, R11, -R13 ;  /* 0x0000000b00067223 */ /* 0x040fe2000000080d */
[----:B------:R-:W-:-:S03]  /*13e0*/  FMUL R0, R0, UR10 ;  /* 0x0000000a00007c20 */ /* 0x000fc60008400000 */
[----:B------:R-:W-:Y:S01]  /*13f0*/  LOP3.LUT R10, R12, 0x80000000, R9, 0xb8, !PT ;  /* 0x800000000c0a7812 */ /* 0x000fe200078eb809 */
[----:B------:R-:W-:Y:S01]  /*1400*/  FFMA R0, R21, UR11, -R0 ;  /* 0x0000000b15007c23 */ /* 0x000fe20008000800 */
[----:B------:R-:W-:-:S03]  /*1410*/  FADD R11, -R11, R6 ;  /* 0x000000060b0b7221 */ /* 0x000fc60000000100 */
[----:B------:R-:W-:Y:S01]  /*1420*/  FADD.RZ R10, R9, R10 ;  /* 0x0000000a090a7221 */ /* 0x000fe2000000c000 */
[----:B------:R-:W-:-:S05]  /*1430*/  FADD R0, R0, R11 ;  /* 0x0000000b00007221 */ /* 0x000fca0000000000 */
[----:B------:R-:W1:Y:S01]  /*1440*/  F2I.TRUNC.NTZ R10, R10 ;  /* 0x0000000a000a7305 */ /* 0x000e62000020f100 */
[----:B------:R-:W-:-:S05]  /*1450*/  LOP3.LUT R9, R12, 0x80000000, R0, 0xb8, !PT ;  /* 0x800000000c097812 */ /* 0x000fca00078eb800 */
[----:B------:R-:W-:Y:S01]  /*1460*/  FADD.RZ R9, R0, R9 ;  /* 0x0000000900097221 */ /* 0x000fe2000000c000 */
[----:B------:R-:W-:Y:S01]  /*1470*/  I2FP.F32.S32 R0, UR4 ;  /* 0x0000000400007c45 */ /* 0x000fe20008201400 */
[----:B------:R-:W-:Y:S01]  /*1480*/  UIADD3 UR4, UPT, UPT, UR6, -0x1, URZ ;  /* 0xffffffff06047890 */ /* 0x000fe2000fffe0ff */
[----:B------:R-:W2:Y:S03]  /*1490*/  LDCU.64 UR6, c[0x0][0x380] ;  /* 0x00007000ff0677ac */ /* 0x000ea60008000a00 */
[----:B------:R-:W3:Y:S02]  /*14a0*/  F2I.TRUNC.NTZ R9, R9 ;  /* 0x0000000900097305 */ /* 0x000ee4000020f100 */
[----:B------:R-:W-:Y:S01]  /*14b0*/  I2FP.F32.S32 R3, UR4 ;  /* 0x0000000400037c45 */ /* 0x000fe20008201400 */
[----:B-1----:R-:W-:-:S05]  /*14c0*/  IMAD.IADD R5, R5, 0x1, R10 ;  /* 0x0000000105057824 */ /* 0x002fca00078e020a */
[----:B------:R-:W-:-:S04]  /*14d0*/  I2FP.F32.S32 R5, R5 ;  /* 0x0000000500057245 */ /* 0x000fc80000201400 */
[----:B------:R-:W-:Y:S01]  /*14e0*/  FMNMX R5, RZ, R5, !PT ;  /* 0x00000005ff057209 */ /* 0x000fe20007800000 */
[----:B---3--:R-:W-:-:S03]  /*14f0*/  IMAD.IADD R2, R2, 0x1, R9 ;  /* 0x0000000102027824 */ /* 0x008fc600078e0209 */
[----:B------:R-:W-:Y:S02]  /*1500*/  FMNMX R6, R5, R0, PT ;  /* 0x0000000005067209 */ /* 0x000fe40003800000 */
[----:B------:R-:W-:-:S04]  /*1510*/  I2FP.F32.S32 R2, R2 ;  /* 0x0000000200027245 */ /* 0x000fc80000201400 */
[----:B------:R-:W0:Y:S01]  /*1520*/  F2I.TRUNC.NTZ R6, R6 ;  /* 0x0000000600067305 */ /* 0x000e22000020f100 */
[----:B------:R-:W-:-:S04]  /*1530*/  FMNMX R2, RZ, R2, !PT ;  /* 0x00000002ff027209 */ /* 0x000fc80007800000 */
[----:B------:R-:W-:-:S04]  /*1540*/  FMNMX R0, R2, R3, PT ;  /* 0x0000000302007209 */ /* 0x000fc80003800000 */
[----:B------:R-:W1:Y:S01]  /*1550*/  F2I.TRUNC.NTZ R5, R0 ;  /* 0x0000000000057305 */ /* 0x000e62000020f100 */
[----:B0-----:R-:W-:Y:S02]  /*1560*/  IMAD R3, R6, UR5, RZ ;  /* 0x0000000506037c24 */ /* 0x001fe4000f8e02ff */
[----:B------:R-:W0:Y:S03]  /*1570*/  LDC.64 R6, c[0x0][0x388] ;  /* 0x0000e200ff067b82 */ /* 0x000e260000000a00 */
[----:B--2---:R-:W-:-:S04]  /*1580*/  IADD3 R2, P0, PT, R3, UR6, RZ ;  /* 0x0000000603027c10 */ /* 0x004fc8000ff1e0ff */
[----:B------:R-:W-:-:S03]  /*1590*/  LEA.HI.X.SX32 R3, R3, UR7, 0x1, P0 ;  /* 0x0000000703037c11 */ /* 0x000fc600080f0eff */
[----:B-1----:R-:W-:-:S06]  /*15a0*/  IMAD.WIDE R2, R5, 0x4, R2 ;  /* 0x0000000405027825 */ /* 0x002fcc00078e0202 */
[----:B------:R-:W2:Y:S01]  /*15b0*/  LDG.E.CONSTANT R3, desc[UR8][R2.64] ;  /* 0x0000000802037981 */ /* 0x000ea2000c1e9900 */
[----:B0-----:R-:W-:-:S05]  /*15c0*/  IMAD.WIDE R6, R4, 0x4, R6 ;  /* 0x0000000404067825 */ /* 0x001fca00078e0206 */
[----:B--2---:R-:W-:Y:S01]  /*15d0*/  STG.E desc[UR8][R6.64], R3 ;  /* 0x0000000306007986 */ /* 0x004fe2000c101908 */
[----:B------:R-:W-:Y:S05]  /*15e0*/  EXIT ;  /* 0x000000000000794d */ /* 0x000fea0003800000 */
.L_x_162:
        /* <DEDUP_REMOVED lines=9> */
.L_x_203:


//--------------------- .text.normalizedCC        --------------------------
	.section	.text.normalizedCC,"ax",@progbits
	.align	128
        .global         normalizedCC
        .type           normalizedCC,@function
        .size           normalizedCC,(.L_x_204 - normalizedCC)
        .other          normalizedCC,@"STO_CUDA_ENTRY STV_DEFAULT"
normalizedCC:
.text.normalizedCC:
[----:B------:R-:W-:Y:S01]  /*0000*/  LDC R1, c[0x0][0x37c] ;  /* 0x0000df00ff017b82 */ /* 0x000fe20000000800 */
[----:B------:R-:W0:Y:S07]  /*0010*/  S2R R0, SR_TID.X ;  /* 0x0000000000007919 */ /* 0x000e2e0000002100 */
[----:B------:R-:W0:Y:S01]  /*0020*/  LDC R11, c[0x0][0x360] ;  /* 0x0000d800ff0b7b82 */ /* 0x000e220000000800 */
[----:B------:R-:W1:Y:S01]  /*0030*/  LDCU UR7, c[0x0][0x3a0] ;  /* 0x00007400ff0777ac */ /* 0x000e620008000800 */
[----:B------:R-:W2:Y:S01]  /*0040*/  S2R R3, SR_TID.Y ;  /* 0x0000000000037919 */ /* 0x000ea20000002200 */
[----:B------:R-:W3:Y:S01]  /*0050*/  LDCU UR8, c[0x0][0x3a8] ;  /* 0x00007500ff0877ac */ /* 0x000ee20008000800 */
[----:B------:R-:W4:Y:S04]  /*0060*/  S2R R4, SR_TID.Z ;  /* 0x0000000000047919 */ /* 0x000f280000002300 */
[----:B------:R-:W0:Y:S08]  /*0070*/  S2UR UR4, SR_CTAID.X ;  /* 0x00000000000479c3 */ /* 0x000e300000002500 */
[----:B------:R-:W2:Y:S08]  /*0080*/  LDC R2, c[0x0][0x364] ;  /* 0x0000d900ff027b82 */ /* 0x000eb00000000800 */
[----:B------:R-:W2:Y:S08]  /*0090*/  S2UR UR5, SR_CTAID.Y ;  /* 0x00000000000579c3 */ /* 0x000eb00000002600 */
[----:B------:R-:W4:Y:S01]  /*00a0*/  S2UR UR6, SR_CTAID.Z ;  /* 0x00000000000679c3 */ /* 0x000f220000002700 */
[----:B0-----:R-:W-:-:S07]  /*00b0*/  IMAD R11, R11, UR4, R0 ;  /* 0x000000040b0b7c24 */ /* 0x001fce000f8e0200 */
[----:B------:R-:W4:Y:S01]  /*00c0*/  LDC R9, c[0x0][0x368] ;  /* 0x0000da00ff097b82 */ /* 0x000f220000000800 */
[----:B--2---:R-:W-:-:S05]  /*00d0*/  IMAD R0, R2, UR5, R3 ;  /* 0x0000000502007c24 */ /* 0x004fca000f8e0203 */
[----:B------:R-:W-:Y:S01]  /*00e0*/  VIMNMX R2, PT, PT, R11, R0, !PT ;  /* 0x000000000b027248 */ /* 0x000fe20007fe0100 */
[----:B----4-:R-:W-:Y:S01]  /*00f0*/  IMAD R9, R9, UR6, R4 ;  /* 0x0000000609097c24 */ /* 0x010fe2000f8e0204 */
[----:B-1----:R-:W-:-:S04]  /*0100*/  USHF.L.U32 UR6, UR7, 0x1, URZ ;  /* 0x0000000107067899 */ /* 0x002fc800080006ff */
[----:B---3--:R-:W-:-:S04]  /*0110*/  ISETP.GE.AND P0, PT, R9, UR8, PT ;  /* 0x0000000809007c0c */ /* 0x008fc8000bf06270 */
[----:B------:R-:W-:-:S13]  /*0120*/  ISETP.GT.OR P0, PT, R2, UR6, P0 ;  /* 0x0000000602007c0c */ /* 0x000fda0008704670 */
[----:B------:R-:W-:Y:S05]  /*0130*/  @P0 EXIT ;  /* 0x000000000000094d */ /* 0x000fea0003800000 */
[----:B------:R-:W0:Y:S01]  /*0140*/  LDCU UR4, c[0x0][0x3a4] ;  /* 0x00007480ff0477ac */ /* 0x000e220008000800 */
[----:B------:R-:W-:Y:S01]  /*0150*/  IADD3 R8, PT, PT, R11, -UR7, RZ ;  /* 0x800000070b087c10 */ /* 0x000fe2000fffe0ff */
[----:B------:R-:W1:Y:S01]  /*0160*/  LDC.64 R6, c[0x0][0x388] ;  /* 0x0000e200ff067b82 */ /* 0x000e620000000a00 */
[----:B------:R-:W-:Y:S01]  /*0170*/  IADD3 R10, PT, PT, R0, -UR7, RZ ;  /* 0x80000007000a7c10 */ /* 0x000fe2000fffe0ff */
[----:B------:R-:W2:Y:S01]  /*0180*/  LDCU.64 UR8, c[0x0][0x358] ;  /* 0x00006b00ff0877ac */ /* 0x000ea20008000a00 */
[----:B------:R-:W-:Y:S02]  /*0190*/  SHF.R.S32.HI R12, RZ, 0x1f, R8 ;  /* 0x0000001fff0c7819 */ /* 0x000fe40000011408 */
[----:B------:R-:W-:-:S03]  /*01a0*/  SHF.R.S32.HI R14, RZ, 0x1f, R10 ;  /* 0x0000001fff0e7819 */ /* 0x000fc6000001140a */
[----:B------:R-:W3:Y:S01]  /*01b0*/  LDC.64 R4, c[0x0][0x390] ;  /* 0x0000e400ff047b82 */ /* 0x000ee20000000a00 */
[----:B0-----:R-:W-:-:S07]  /*01c0*/  UIADD3 UR4, UPT, UPT, UR6, UR4, URZ ;  /* 0x0000000406047290 */ /* 0x001fce000fffe0ff */
[----:B------:R-:W0:Y:S01]  /*01d0*/  LDC.64 R2, c[0x0][0x380] ;  /* 0x0000e000ff027b82 */ /* 0x000e220000000a00 */
[----:B------:R-:W-:Y:S02]  /*01e0*/  ULEA.HI UR5, UR4, UR4, URZ, 0x1 ;  /* 0x0000000404057291 */ /* 0x000fe4000f8f08ff */
[----:B------:R-:W-:Y:S02]  /*01f0*/  LOP3.LUT R13, R12, UR4, RZ, 0xc0, !PT ;  /* 0x000000040c0d7c12 */ /* 0x000fe4000f8ec0ff */
[----:B------:R-:W-:Y:S01]  /*0200*/  USHF.R.S32.HI UR5, URZ, 0x1, UR5 ;  /* 0x00000001ff057899 */ /* 0x000fe20008011405 */
[----:B------:R-:W-:Y:S01]  /*0210*/  LOP3.LUT R15, R14, UR4, RZ, 0xc0, !PT ;  /* 0x000000040e0f7c12 */ /* 0x000fe2000f8ec0ff */
[----:B-1----:R-:W-:Y:S01]  /*0220*/  IMAD.WIDE.U32 R6, R9, 0x4, R6 ;  /* 0x0000000409067825 */ /* 0x002fe200078e0006 */
[----:B------:R-:W-:Y:S02]  /*0230*/  IADD3 R13, PT, PT, R8, R13, RZ ;  /* 0x0000000d080d7210 */ /* 0x000fe40007ffe0ff */
[----:B------:R-:W-:-:S02]  /*0240*/  IADD3 R15, PT, PT, R10, R15, RZ ;  /* 0x0000000f0a0f7210 */ /* 0x000fc40007ffe0ff */
[----:B------:R-:W-:Y:S01]  /*0250*/  IADD3 R17, PT, PT, R8, UR5, RZ ;  /* 0x0000000508117c10 */ /* 0x000fe2000fffe0ff */
[----:B------:R-:W-:Y:S01]  /*0260*/  IMAD R8, R9, UR4, RZ ;  /* 0x0000000409087c24 */ /* 0x000fe2000f8e02ff */
[----:B------:R-:W-:Y:S01]  /*0270*/  IADD3 R10, PT, PT, R10, UR5, RZ ;  /* 0x000000050a0a7c10 */ /* 0x000fe2000fffe0ff */
[----:B--2---:R-:W2:Y:S02]  /*0280*/  LDG.E.CONSTANT R6, desc[UR8][R6.64] ;  /* 0x0000000806067981 */ /* 0x004ea4000c1e9900 */
[C---:B------:R-:W-:Y:S02]  /*0290*/  IMAD R17, R8.reuse, UR4, R17 ;  /* 0x0000000408117c24 */ /* 0x040fe4000f8e0211 */
[----:B------:R-:W-:Y:S02]  /*02a0*/  IMAD R8, R8, UR4, R13 ;  /* 0x0000000408087c24 */ /* 0x000fe4000f8e020d */
[----:B------:R-:W-:Y:S01]  /*02b0*/  IMAD R17, R10, UR4, R17 ;  /* 0x000000040a117c24 */ /* 0x000fe2000f8e0211 */
[----:B------:R-:W1:Y:S01]  /*02c0*/  LDC.64 R12, c[0x0][0x398] ;  /* 0x0000e600ff0c7b82 */ /* 0x000e620000000a00 */
[----:B------:R-:W-:-:S02]  /*02d0*/  IMAD R15, R15, UR4, R8 ;  /* 0x000000040f0f7c24 */ /* 0x000fc4000f8e0208 */
[----:B---3--:R-:W-:-:S04]  /*02e0*/  IMAD.WIDE R4, R17, 0x4, R4 ;  /* 0x0000000411047825 */ /* 0x008fc800078e0204 */
[----:B0-----:R-:W-:Y:S02]  /*02f0*/  IMAD.WIDE R2, R15, 0x4, R2 ;  /* 0x000000040f027825 */ /* 0x001fe400078e0202 */
[----:B------:R-:W2:Y:S04]  /*0300*/  LDG.E.CONSTANT R5, desc[UR8][R4.64] ;  /* 0x0000000804057981 */ /* 0x000ea8000c1e9900 */
[----:B------:R-:W3:Y:S01]  /*0310*/  LDG.E.CONSTANT R2, desc[UR8][R2.64] ;  /* 0x0000000802027981 */ /* 0x000ee2000c1e9900 */
[----:B------:R-:W-:-:S05]  /*0320*/  IMAD R9, R9, UR6, R9 ;  /* 0x0000000609097c24 */ /* 0x000fca000f8e0209 */
[----:B------:R-:W-:-:S05]  /*0330*/  IADD3 R9, PT, PT, R0, R9, RZ ;  /* 0x0000000900097210 */ /* 0x000fca0007ffe0ff */
[----:B------:R-:W-:-:S05]  /*0340*/  IMAD R0, R9, UR6, R9 ;  /* 0x0000000609007c24 */ /* 0x000fca000f8e0209 */
[----:B------:R-:W-:-:S05]  /*0350*/  IADD3 R9, PT, PT, R11, R0, RZ ;  /* 0x000000000b097210 */ /* 0x000fca0007ffe0ff */
[----:B-1----:R-:W-:-:S04]  /*0360*/  IMAD.WIDE R8, R9, 0x4, R12 ;  /* 0x0000000409087825 */ /* 0x002fc800078e020c */
[----:B--2---:R-:W-:Y:S01]  /*0370*/  FADD R0, R6, R5 ;  /* 0x0000000506007221 */ /* 0x004fe20000000000 */
[----:B---3--:R-:W-:-:S04]  /*0380*/  FADD R11, R2, R2 ;  /* 0x00000002020b7221 */ /* 0x008fc80000000000 */
[----:B------:R-:W-:-:S05]  /*0390*/  FADD R11, R0, -R11 ;  /* 0x8000000b000b7221 */ /* 0x000fca0000000000 */
[----:B------:R-:W-:Y:S01]  /*03a0*/  STG.E desc[UR8][R8.64], R11 ;  /* 0x0000000b08007986 */ /* 0x000fe2000c101908 */
[----:B------:R-:W-:Y:S05]  /*03b0*/  EXIT ;  /* 0x000000000000794d */ /* 0x000fea0003800000 */
.L_x_163:
        /* <DEDUP_REMOVED lines=12> */
.L_x_204:


//--------------------- .text.boxFilterWithBorderY --------------------------
	.section	.text.boxFilterWithBorderY,"ax",@progbits
	.align	128
        .global         boxFilterWithBorderY
        .type           boxFilterWithBorderY,@function
        .size           boxFilterWithBorderY,(.L_x_205 - boxFilterWithBorderY)
        .other          boxFilterWithBorderY,@"STO_CUDA_ENTRY STV_DEFAULT"
boxFilterWithBorderY:
.text.boxFilterWithBorderY:
[----:B------:R-:W-:Y:S01]  /*0000*/  LDC R1, c[0x0][0x37c] ;  /* 0x0000df00ff017b82 */ /* 0x000fe20000000800 */
[----:B------:R-:W0:Y:S07]  /*0010*/  S2R R3, SR_TID.X ;  /* 0x0000000000037919 */ /* 0x000e2e0000002100 */
[----:B------:R-:W0:Y:S01]  /*0020*/  S2UR UR4, SR_CTAID.X ;  /* 0x00000000000479c3 */ /* 0x000e220000002500 */
[----:B------:R-:W1:Y:S01]  /*0030*/  LDCU.64 UR8, c[0x0][0x390] ;  /* 0x00007200ff0877ac */ /* 0x000e620008000a00 */
[----:B------:R-:W2:Y:S01]  /*0040*/  S2R R5, SR_TID.Y ;  /* 0x0000000000057919 */ /* 0x000ea20000002200 */
[----:B------:R-:W3:Y:S01]  /*0050*/  LDCU UR10, c[0x0][0x398] ;  /* 0x00007300ff0a77ac */ /* 0x000ee20008000800 */
[----:B------:R-:W4:Y:S04]  /*0060*/  S2R R6, SR_TID.Z ;  /* 0x0000000000067919 */ /* 0x000f280000002300 */
[----:B------:R-:W0:Y:S08]  /*0070*/  LDC R0, c[0x0][0x360] ;  /* 0x0000d800ff007b82 */ /* 0x000e300000000800 */
[----:B------:R-:W2:Y:S01]  /*0080*/  S2UR UR5, SR_CTAID.Y ;  /* 0x00000000000579c3 */ /* 0x000ea20000002600 */
[----:B-1----:R-:W-:-:S07]  /*0090*/  ULEA UR7, UR8, UR9, 0x1 ;  /* 0x0000000908077291 */ /* 0x002fce000f8e08ff */
[----:B------:R-:W2:Y:S08]  /*00a0*/  LDC R2, c[0x0][0x364] ;  /* 0x0000d900ff027b82 */ /* 0x000eb00000000800 */
[----:B------:R-:W4:Y:S01]  /*00b0*/  S2UR UR6, SR_CTAID.Z ;  /* 0x00000000000679c3 */ /* 0x000f220000002700 */
[----:B0-----:R-:W-:-:S07]  /*00c0*/  IMAD R0, R0, UR4, R3 ;  /* 0x0000000400007c24 */ /* 0x001fce000f8e0203 */
[----:B------:R-:W4:Y:S01]  /*00d0*/  LDC R4, c[0x0][0x368] ;  /* 0x0000da00ff047b82 */ /* 0x000f220000000800 */
[----:B--2---:R-:W-:-:S05]  /*00e0*/  IMAD R3, R2, UR5, R5 ;  /* 0x0000000502037c24 */ /* 0x004fca000f8e0205 */
[----:B------:R-:W-:-:S04]  /*00f0*/  VIMNMX R5, PT, PT, R0, R3, !PT ;  /* 0x0000000300057248 */ /* 0x000fc80007fe0100 */
[----:B------:R-:W-:Y:S01]  /*0100*/  ISETP.GE.AND P0, PT, R5, UR7, PT ;  /* 0x0000000705007c0c */ /* 0x000fe2000bf06270 */
[----:B----4-:R-:W-:-:S05]  /*0110*/  IMAD R2, R4, UR6, R6 ;  /* 0x0000000604027c24 */ /* 0x010fca000f8e0206 */
[----:B---3--:R-:W-:-:S13]  /*0120*/  ISETP.GE.OR P0, PT, R2, UR10, P0 ;  /* 0x0000000a02007c0c */ /* 0x008fda0008706670 */
[----:B------:R-:W-:Y:S05]  /*0130*/  @P0 EXIT ;  /* 0x000000000000094d */ /* 0x000fea0003800000 */
[----:B------:R-:W0:Y:S01]  /*0140*/  LDC.64 R4, c[0x0][0x380] ;  /* 0x0000e000ff047b82 */ /* 0x000e220000000a00 */
[----:B------:R-:W1:Y:S01]  /*0150*/  LDCU.64 UR10, c[0x0][0x358] ;  /* 0x00006b00ff0a77ac */ /* 0x000e620008000a00 */
[----:B------:R-:W-:-:S04]  /*0160*/  IMAD R7, R2, UR7, R3 ;  /* 0x0000000702077c24 */ /* 0x000fc8000f8e0203 */
[----:B------:R-:W-:-:S04]  /*0170*/  IMAD R0, R7, UR7, R0 ;  /* 0x0000000707007c24 */ /* 0x000fc8000f8e0200 */
[----:B0-----:R-:W-:-:S06]  /*0180*/  IMAD.WIDE R4, R0, 0x4, R4 ;  /* 0x0000000400047825 */ /* 0x001fcc00078e0204 */
[----:B-1----:R0:W2:Y:S01]  /*0190*/  LDG.E.CONSTANT R5, desc[UR10][R4.64] ;  /* 0x0000000a04057981 */ /* 0x0020a2000c1e9900 */
[----:B------:R-:W1:Y:S01]  /*01a0*/  S2UR UR6, SR_CgaCtaId ;  /* 0x00000000000679c3 */ /* 0x000e620000008800 */
[----:B------:R-:W-:Y:S01]  /*01b0*/  ULEA.HI UR5, UR9, UR9, URZ, 0x1 ;  /* 0x0000000909057291 */ /* 0x000fe2000f8f08ff */
[----:B------:R-:W-:Y:S01]  /*01c0*/  IMAD R2, R6, UR7, R3 ;  /* 0x0000000706027c24 */ /* 0x000fe2000f8e0203 */
[----:B------:R-:W-:Y:S01]  /*01d0*/  UMOV UR4, 0x400 ;  /* 0x0000040000047882 */ /* 0x000fe20000000000 */
[----:B------:R-:W-:Y:S01]  /*01e0*/  BSSY.RECONVERGENT B0, `(.L_x_164) ;  /* 0x0000071000007945 */ /* 0x000fe20003800200 */
[----:B------:R-:W-:Y:S01]  /*01f0*/  USHF.R.S32.HI UR5, URZ, 0x1, UR5 ;  /* 0x00000001ff057899 */ /* 0x000fe20008011405 */
[----:B------:R-:W-:Y:S01]  /*0200*/  HFMA2 R11, -RZ, RZ, 0, 0 ;  /* 0x00000000ff0b7431 */ /* 0x000fe200000001ff */
[----:B------:R-:W-:-:S04]  /*0210*/  SHF.L.U32 R2, R2, 0x2, RZ ;  /* 0x0000000202027819 */ /* 0x000fc800000006ff */
[----:B0-----:R-:W-:Y:S01]  /*0220*/  IADD3 R4, PT, PT, RZ, -UR5, RZ ;  /* 0x80000005ff047c10 */ /* 0x001fe2000fffe0ff */
[----:B-1----:R-:W-:Y:S02]  /*0230*/  ULEA UR4, UR6, UR4, 0x18 ;  /* 0x0000000406047291 */ /* 0x002fe4000f8ec0ff */
[----:B------:R-:W-:-:S06]  /*0240*/  ULEA UR6, UR8, UR5, 0x1 ;  /* 0x0000000508067291 */ /* 0x000fcc000f8e08ff */
[----:B------:R-:W-:-:S04]  /*0250*/  ISETP.GT.AND P0, PT, R3, UR6, PT ;  /* 0x0000000603007c0c */ /* 0x000fc8000bf04270 */
[----:B------:R-:W-:Y:S02]  /*0260*/  ISETP.LT.OR P0, PT, R3, UR5, P0 ;  /* 0x0000000503007c0c */ /* 0x000fe40008701670 */
[----:B------:R-:W-:Y:S02]  /*0270*/  IADD3 R3, PT, PT, R2, UR4, RZ ;  /* 0x0000000402037c10 */ /* 0x000fe4000fffe0ff */
[----:B------:R-:W-:Y:S01]  /*0280*/  ISETP.GE.OR P0, PT, R4, UR5, P0 ;  /* 0x0000000504007c0c */ /* 0x000fe20008706670 */
[----:B--2---:R0:W-:Y:S01]  /*0290*/  STS [R2+UR4], R5 ;  /* 0x0000000502007988 */ /* 0x0041e20008000804 */
[----:B------:R-:W-:Y:S11]  /*02a0*/  BAR.SYNC.DEFER_BLOCKING 0x0 ;  /* 0x0000000000007b1d */ /* 0x000ff60000010000 */
[----:B------:R-:W-:Y:S05]  /*02b0*/  @P0 BRA `(.L_x_165) ;  /* 0x00000004008c0947 */ /* 0x000fea0003800000 */
[----:B0-----:R-:W-:Y:S01]  /*02c0*/  MOV R5, R4 ;  /* 0x0000000400057202 */ /* 0x001fe20000000f00 */
[----:B------:R-:W-:-:S03]  /*02d0*/  IMAD.MOV.U32 R11, RZ, RZ, RZ ;  /* 0x000000ffff0b7224 */ /* 0x000fc600078e00ff */
[C---:B------:R-:W-:Y:S02]  /*02e0*/  IADD3 R6, PT, PT, R5.reuse, -UR5, RZ ;  /* 0x8000000505067c10 */ /* 0x040fe4000fffe0ff */
[----:B------:R-:W-:Y:S02]  /*02f0*/  IADD3 R4, PT, PT, -R5, UR5, RZ ;  /* 0x0000000505047c10 */ /* 0x000fe4000fffe1ff */
[----:B------:R-:W-:Y:S02]  /*0300*/  ISETP.GT.U32.AND P1, PT, R6, -0x10, PT ;  /* 0xfffffff00600780c */ /* 0x000fe40003f24070 */
[----:B------:R-:W-:-:S04]  /*0310*/  LOP3.LUT R18, R4, 0xf, RZ, 0xc0, !PT ;  /* 0x0000000f04127812 */ /* 0x000fc800078ec0ff */
[----:B------:R-:W-:-:S07]  /*0320*/  ISETP.NE.AND P0, PT, R18, RZ, PT ;  /* 0x000000ff1200720c */ /* 0x000fce0003f05270 */
[----:B------:R-:W-:Y:S06]  /*0330*/  @P1 BRA `(.L_x_166) ;  /* 0x0000000000ac1947 */ /* 0x000fec0003800000 */
[----:B------:R-:W-:Y:S02]  /*0340*/  LEA R6, R5, R2, 0x2 ;  /* 0x0000000205067211 */ /* 0x000fe400078e10ff */
[----:B------:R-:W-:Y:S02]  /*0350*/  MOV R9, UR4 ;  /* 0x0000000400097c02 */ /* 0x000fe40008000f00 */
[----:B------:R-:W-:Y:S02]  /*0360*/  LOP3.LUT R7, R4, 0xfffffff0, RZ, 0xc0, !PT ;  /* 0xfffffff004077812 */ /* 0x000fe400078ec0ff */
[----:B------:R-:W-:Y:S02]  /*0370*/  MOV R11, RZ ;  /* 0x000000ff000b7202 */ /* 0x000fe40000000f00 */
[----:B------:R-:W-:Y:S02]  /*0380*/  IADD3 R6, PT, PT, R6, 0x20, R9 ;  /* 0x0000002006067810 */ /* 0x000fe40007ffe009 */
[----:B------:R-:W-:-:S07]  /*0390*/  IADD3 R7, PT, PT, -R7, RZ, RZ ;  /* 0x000000ff07077210 */ /* 0x000fce0007ffe1ff */
.L_x_167:
[----:B------:R-:W0:Y:S01]  /*03a0*/  LDS R12, [R6+-0x20] ;  /* 0xffffe000060c7984 */ /* 0x000e220000000800 */
[----:B------:R-:W-:Y:S01]  /*03b0*/  VIADD R7, R7, 0x10 ;  /* 0x0000001007077836 */ /* 0x000fe20000000000 */
[----:B------:R-:W-:Y:S02]  /*03c0*/  IADD3 R5, PT, PT, R5, 0x10, RZ ;  /* 0x0000001005057810 */ /* 0x000fe40007ffe0ff */
[----:B------:R-:W1:Y:S02]  /*03d0*/  LDS R15, [R6+-0x1c] ;  /* 0xffffe400060f7984 */ /* 0x000e640000000800 */
[----:B------:R-:W-:Y:S02]  /*03e0*/  ISETP.NE.AND P1, PT, R7, RZ, PT ;  /* 0x000000ff0700720c */ /* 0x000fe40003f25270 */
[----:B------:R-:W2:Y:S04]  /*03f0*/  LDS R14, [R6+-0x18] ;  /* 0xffffe800060e7984 */ /* 0x000ea80000000800 */
[----:B------:R-:W3:Y:S04]  /*0400*/  LDS R16, [R6+-0x14] ;  /* 0xffffec0006107984 */ /* 0x000ee80000000800 */
[----:B------:R-:W4:Y:S04]  /*0410*/  LDS R17, [R6+-0x10] ;  /* 0xfffff00006117984 */ /* 0x000f280000000800 */
[----:B------:R-:W5:Y:S04]  /*0420*/  LDS R19, [R6+-0xc] ;  /* 0xfffff40006137984 */ /* 0x000f680000000800 */
[----:B------:R-:W5:Y:S04]  /*0430*/  LDS R13, [R6+-0x8] ;  /* 0xfffff800060d7984 */ /* 0x000f680000000800 */
[----:B------:R-:W5:Y:S04]  /*0440*/  LDS R10, [R6+-0x4] ;  /* 0xfffffc00060a7984 */ /* 0x000f680000000800 */
[----:B------:R-:W5:Y:S04]  /*0450*/  LDS R9, [R6] ;  /* 0x0000000006097984 */ /* 0x000f680000000800 */
[----:B------:R-:W5:Y:S01]  /*0460*/  LDS R8, [R6+0x4] ;  /* 0x0000040006087984 */ /* 0x000f620000000800 */
[----:B0-----:R-:W-:-:S03]  /*0470*/  FADD R12, R12, R11 ;  /* 0x0000000b0c0c7221 */ /* 0x001fc60000000000 */
[----:B------:R-:W0:Y:S01]  /*0480*/  LDS R11, [R6+0x8] ;  /* 0x00000800060b7984 */ /* 0x000e220000000800 */
[----:B-1----:R-:W-:-:S03]  /*0490*/  FADD R15, R12, R15 ;  /* 0x0000000f0c0f7221 */ /* 0x002fc60000000000 */
[----:B------:R-:W1:Y:S01]  /*04a0*/  LDS R12, [R6+0xc] ;  /* 0x00000c00060c7984 */ /* 0x000e620000000800 */
[----:B--2---:R-:W-:-:S03]  /*04b0*/  FADD R15, R15, R14 ;  /* 0x0000000e0f0f7221 */ /* 0x004fc60000000000 */
[----:B------:R-:W2:Y:S01]  /*04c0*/  LDS R14, [R6+0x10] ;  /* 0x00001000060e7984 */ /* 0x000ea20000000800 */
[----:B---3--:R-:W-:-:S03]  /*04d0*/  FADD R16, R15, R16 ;  /* 0x000000100f107221 */ /* 0x008fc60000000000 */
[----:B------:R-:W3:Y:S01]  /*04e0*/  LDS R15, [R6+0x14] ;  /* 0x00001400060f7984 */ /* 0x000ee20000000800 */
[----:B----4-:R-:W-:-:S03]  /*04f0*/  FADD R16, R16, R17 ;  /* 0x0000001110107221 */ /* 0x010fc60000000000 */
[----:B------:R-:W4:Y:S01]  /*0500*/  LDS R17, [R6+0x18] ;  /* 0x0000180006117984 */ /* 0x000f220000000800 */
[----:B-----5:R-:W-:-:S03]  /*0510*/  FADD R16, R16, R19 ;  /* 0x0000001310107221 */ /* 0x020fc60000000000 */
[----:B------:R5:W4:Y:S01]  /*0520*/  LDS R19, [R6+0x1c] ;  /* 0x00001c0006137984 */ /* 0x000b220000000800 */
[----:B------:R-:W-:-:S04]  /*0530*/  FADD R13, R16, R13 ;  /* 0x0000000d100d7221 */ /* 0x000fc80000000000 */
[----:B------:R-:W-:Y:S01]  /*0540*/  FADD R10, R13, R10 ;  /* 0x0000000a0d0a7221 */ /* 0x000fe20000000000 */
[----:B-----5:R-:W-:-:S03]  /*0550*/  IADD3 R6, PT, PT, R6, 0x40, RZ ;  /* 0x0000004006067810 */ /* 0x020fc60007ffe0ff */
[----:B------:R-:W-:-:S04]  /*0560*/  FADD R9, R10, R9 ;  /* 0x000000090a097221 */ /* 0x000fc80000000000 */
[----:B------:R-:W-:-:S04]  /*0570*/  FADD R8, R9, R8 ;  /* 0x0000000809087221 */ /* 0x000fc80000000000 */
[----:B0-----:R-:W-:-:S04]  /*0580*/  FADD R11, R8, R11 ;  /* 0x0000000b080b7221 */ /* 0x001fc80000000000 */
[----:B-1----:R-:W-:-:S04]  /*0590*/  FADD R11, R11, R12 ;  /* 0x0000000c0b0b7221 */ /* 0x002fc80000000000 */
[----:B--2---:R-:W-:-:S04]  /*05a0*/  FADD R14, R11, R14 ;  /* 0x0000000e0b0e7221 */ /* 0x004fc80000000000 */
[----:B---3--:R-:W-:-:S04]  /*05b0*/  FADD R14, R14, R15 ;  /* 0x0000000f0e0e7221 */ /* 0x008fc80000000000 */
[----:B----4-:R-:W-:-:S04]  /*05c0*/  FADD R14, R14, R17 ;  /* 0x000000110e0e7221 */ /* 0x010fc80000000000 */
[----:B------:R-:W-:Y:S01]  /*05d0*/  FADD R11, R14, R19 ;  /* 0x000000130e0b7221 */ /* 0x000fe20000000000 */
[----:B------:R-:W-:Y:S06]  /*05e0*/  @P1 BRA `(.L_x_167) ;  /* 0xfffffffc006c1947 */ /* 0x000fec000383ffff */
.L_x_166:
[----:B------:R-:W-:Y:S05]  /*05f0*/  @!P0 BRA `(.L_x_165) ;  /* 0x0000000000bc8947 */ /* 0x000fea0003800000 */
[----:B------:R-:W-:Y:S02]  /*0600*/  ISETP.GE.U32.AND P0, PT, R18, 0x8, PT ;  /* 0x000000081200780c */ /* 0x000fe40003f06070 */
[----:B------:R-:W-:-:S04]  /*0610*/  LOP3.LUT R9, R4, 0x7, RZ, 0xc0, !PT ;  /* 0x0000000704097812 */ /* 0x000fc800078ec0ff */
[----:B------:R-:W-:-:S07]  /*0620*/  ISETP.NE.AND P1, PT, R9, RZ, PT ;  /* 0x000000ff0900720c */ /* 0x000fce0003f25270 */
[----:B------:R-:W-:Y:S06]  /*0630*/  @!P0 BRA `(.L_x_168) ;  /* 0x0000000000488947 */ /* 0x000fec0003800000 */
[C---:B------:R-:W-:Y:S02]  /*0640*/  LEA R6, R5.reuse, R3, 0x2 ;  /* 0x0000000305067211 */ /* 0x040fe400078e10ff */
[----:B------:R-:W-:-:S03]  /*0650*/  IADD3 R5, PT, PT, R5, 0x8, RZ ;  /* 0x0000000805057810 */ /* 0x000fc60007ffe0ff */
[----:B------:R-:W0:Y:S04]  /*0660*/  LDS R8, [R6] ;  /* 0x0000000006087984 */ /* 0x000e280000000800 */
[----:B------:R-:W1:Y:S04]  /*0670*/  LDS R7, [R6+0x4] ;  /* 0x0000040006077984 */ /* 0x000e680000000800 */
[----:B------:R-:W2:Y:S04]  /*0680*/  LDS R10, [R6+0x8] ;  /* 0x00000800060a7984 */ /* 0x000ea80000000800 */
[----:B------:R-:W3:Y:S04]  /*0690*/  LDS R12, [R6+0xc] ;  /* 0x00000c00060c7984 */ /* 0x000ee80000000800 */
[----:B------:R-:W4:Y:S04]  /*06a0*/  LDS R14, [R6+0x10] ;  /* 0x00001000060e7984 */ /* 0x000f280000000800 */
[----:B------:R-:W5:Y:S04]  /*06b0*/  LDS R16, [R6+0x14] ;  /* 0x0000140006107984 */ /* 0x000f680000000800 */
[----:B------:R-:W5:Y:S04]  /*06c0*/  LDS R18, [R6+0x18] ;  /* 0x0000180006127984 */ /* 0x000f680000000800 */
[----:B------:R-:W5:Y:S01]  /*06d0*/  LDS R20, [R6+0x1c] ;  /* 0x00001c0006147984 */ /* 0x000f620000000800 */
[----:B0-----:R-:W-:-:S04]  /*06e0*/  FADD R8, R11, R8 ;  /* 0x000000080b087221 */ /* 0x001fc80000000000 */
[----:B-1----:R-:W-:-:S04]  /*06f0*/  FADD R7, R8, R7 ;  /* 0x0000000708077221 */ /* 0x002fc80000000000 */
[----:B--2---:R-:W-:-:S04]  /*0700*/  FADD R7, R7, R10 ;  /* 0x0000000a07077221 */ /* 0x004fc80000000000 */
[----:B---3--:R-:W-:-:S04]  /*0710*/  FADD R7, R7, R12 ;  /* 0x0000000c07077221 */ /* 0x008fc80000000000 */
[----:B----4-:R-:W-:-:S04]  /*0720*/  FADD R7, R7, R14 ;  /* 0x0000000e07077221 */ /* 0x010fc80000000000 */
[----:B-----5:R-:W-:-:S04]  /*0730*/  FADD R7, R7, R16 ;  /* 0x0000001007077221 */ /* 0x020fc80000000000 */
[----:B------:R-:W-:-:S04]  /*0740*/  FADD R7, R7, R18 ;  /* 0x0000001207077221 */ /* 0x000fc80000000000 */
[----:B------:R-:W-:-:S07]  /*0750*/  FADD R11, R7, R20 ;  /* 0x00000014070b7221 */ /* 0x000fce0000000000 */
.L_x_168:
[----:B------:R-:W-:Y:S05]  /*0760*/  @!P1 BRA `(.L_x_165) ;  /* 0x0000000000609947 */ /* 0x000fea0003800000 */
[----:B------:R-:W-:Y:S02]  /*0770*/  ISETP.GE.U32.AND P0, PT, R9, 0x4, PT ;  /* 0x000000040900780c */ /* 0x000fe40003f06070 */
[----:B------:R-:W-:-:S04]  /*0780*/  LOP3.LUT R4, R4, 0x3, RZ, 0xc0, !PT ;  /* 0x0000000304047812 */ /* 0x000fc800078ec0ff */
[----:B------:R-:W-:-:S07]  /*0790*/  ISETP.NE.AND P1, PT, R4, RZ, PT ;  /* 0x000000ff0400720c */ /* 0x000fce0003f25270 */
[----:B------:R-:W-:Y:S06]  /*07a0*/  @!P0 BRA `(.L_x_169) ;  /* 0x0000000000288947 */ /* 0x000fec0003800000 */
[C---:B------:R-:W-:Y:S01]  /*07b0*/  LEA R3, R5.reuse, R3, 0x2 ;  /* 0x0000000305037211 */ /* 0x040fe200078e10ff */
[----:B------:R-:W-:-:S04]  /*07c0*/  VIADD R5, R5, 0x4 ;  /* 0x0000000405057836 */ /* 0x000fc80000000000 */
[----:B------:R-:W0:Y:S04]  /*07d0*/  LDS R6, [R3] ;  /* 0x0000000003067984 */ /* 0x000e280000000800 */
[----:B------:R-:W1:Y:S04]  /*07e0*/  LDS R7, [R3+0x4] ;  /* 0x0000040003077984 */ /* 0x000e680000000800 */
[----:B------:R-:W2:Y:S04]  /*07f0*/  LDS R9, [R3+0x8] ;  /* 0x0000080003097984 */ /* 0x000ea80000000800 */
[----:B------:R-:W3:Y:S01]  /*0800*/  LDS R13, [R3+0xc] ;  /* 0x00000c00030d7984 */ /* 0x000ee20000000800 */
[----:B0-----:R-:W-:-:S04]  /*0810*/  FADD R6, R11, R6 ;  /* 0x000000060b067221 */ /* 0x001fc80000000000 */
[----:B-1----:R-:W-:-:S04]  /*0820*/  FADD R6, R6, R7 ;  /* 0x0000000706067221 */ /* 0x002fc80000000000 */
[----:B--2---:R-:W-:-:S04]  /*0830*/  FADD R6, R6, R9 ;  /* 0x0000000906067221 */ /* 0x004fc80000000000 */
[----:B---3--:R-:W-:-:S07]  /*0840*/  FADD R11, R6, R13 ;  /* 0x0000000d060b7221 */ /* 0x008fce0000000000 */
.L_x_169:
[----:B------:R-:W-:Y:S05]  /*0850*/  @!P1 BRA `(.L_x_165) ;  /* 0x0000000000249947 */ /* 0x000fea0003800000 */
[----:B------:R-:W-:Y:S02]  /*0860*/  LEA R2, R5, R2, 0x2 ;  /* 0x0000000205027211 */ /* 0x000fe400078e10ff */
[----:B------:R-:W-:Y:S02]  /*0870*/  IADD3 R3, PT, PT, -R4, RZ, RZ ;  /* 0x000000ff04037210 */ /* 0x000fe40007ffe1ff */
[----:B------:R-:W-:-:S07]  /*0880*/  IADD3 R2, PT, PT, R2, UR4, RZ ;  /* 0x0000000402027c10 */ /* 0x000fce000fffe0ff */
.L_x_170:
[----:B------:R0:W1:Y:S01]  /*0890*/  LDS R4, [R2] ;  /* 0x0000000002047984 */ /* 0x0000620000000800 */
[----:B------:R-:W-:-:S04]  /*08a0*/  IADD3 R3, PT, PT, R3, 0x1, RZ ;  /* 0x0000000103037810 */ /* 0x000fc80007ffe0ff */
[----:B------:R-:W-:Y:S02]  /*08b0*/  ISETP.NE.AND P0, PT, R3, RZ, PT ;  /* 0x000000ff0300720c */ /* 0x000fe40003f05270 */
[----:B0-----:R-:W-:Y:S01]  /*08c0*/  IADD3 R2, PT, PT, R2, 0x4, RZ ;  /* 0x0000000402027810 */ /* 0x001fe20007ffe0ff */
[----:B-1----:R-:W-:-:S10]  /*08d0*/  FADD R11, R4, R11 ;  /* 0x0000000b040b7221 */ /* 0x002fd40000000000 */
[----:B------:R-:W-:Y:S05]  /*08e0*/  @P0 BRA `(.L_x_170) ;  /* 0xfffffffc00e80947 */ /* 0x000fea000383ffff */
.L_x_165:
[----:B------:R-:W-:Y:S05]  /*08f0*/  BSYNC.RECONVERGENT B0 ;  /* 0x0000000000007941 */ /* 0x000fea0003800200 */
.L_x_164:
[----:B0-----:R-:W0:Y:S02]  /*0900*/  LDC.64 R2, c[0x0][0x388] ;  /* 0x0000e200ff027b82 */ /* 0x001e240000000a00 */
[----:B0-----:R-:W-:-:S05]  /*0910*/  IMAD.WIDE R2, R0, 0x4, R2 ;  /* 0x0000000400027825 */ /* 0x001fca00078e0202 */
[----:B------:R-:W-:Y:S01]  /*0920*/  STG.E desc[UR10][R2.64], R11 ;  /* 0x0000000b02007986 */ /* 0x000fe2000c10190a */
[----:B------:R-:W-:Y:S05]  /*0930*/  EXIT ;  /* 0x000000000000794d */ /* 0x000fea0003800000 */
.L_x_171:
        /* <DEDUP_REMOVED lines=12> */
.L_x_205:


//--------------------- .text.boxFilterWithBorderX --------------------------
	.section	.text.boxFilterWithBorderX,"ax",@progbits
	.align	128
        .global         boxFilterWithBorderX
        .type           boxFilterWithBorderX,@function
        .size           boxFilterWithBorderX,(.L_x_206 - boxFilterWithBorderX)
        .other          boxFilterWithBorderX,@"STO_CUDA_ENTRY STV_DEFAULT"
boxFilterWithBorderX:
.text.boxFilterWithBorderX:
[----:B------:R-:W-:Y:S01]  /*0000*/  LDC R1, c[0x0][0x37c] ;  /* 0x0000df00ff017b82 */ /* 0x000fe20000000800 */
[----:B------:R-:W0:Y:S07]  /*0010*/  S2R R3, SR_TID.X ;  /* 0x0000000000037919 */ /* 0x000e2e0000002100 */
[----:B------:R-:W0:Y:S01]  /*0020*/  LDC R4, c[0x0][0x360] ;  /* 0x0000d800ff047b82 */ /* 0x000e220000000800 */
[----:B------:R-:W1:Y:S01]  /*0030*/  LDCU.64 UR8, c[0x0][0x390] ;  /* 0x00007200ff0877ac */ /* 0x000e620008000a00 */
[----:B------:R-:W2:Y:S01]  /*0040*/  S2R R0, SR_TID.Y ;  /* 0x0000000000007919 */ /* 0x000ea20000002200 */
[----:B------:R-:W3:Y:S01]  /*0050*/  LDCU UR10, c[0x0][0x398] ;  /* 0x00007300ff0a77ac */ /* 0x000ee20008000800 */
[----:B------:R-:W4:Y:S04]  /*0060*/  S2R R7, SR_TID.Z ;  /* 0x0000000000077919 */ /* 0x000f280000002300 */
[----:B------:R-:W0:Y:S08]  /*0070*/  S2UR UR4, SR_CTAID.X ;  /* 0x00000000000479c3 */ /* 0x000e300000002500 */
        /* <DEDUP_REMOVED lines=23> */
[----:B------:R-:W-:Y:S02]  /*01f0*/  USHF.R.S32.HI UR5, URZ, 0x1, UR5 ;  /* 0x00000001ff057899 */ /* 0x000fe40008011405 */
[----:B------:R-:W-:Y:S01]  /*0200*/  SHF.L.U32 R6, R5, 0x2, RZ ;  /* 0x0000000205067819 */ /* 0x000fe200000006ff */
[----:B------:R-:W-:-:S03]  /*0210*/  HFMA2 R5, -RZ, RZ, 0, 0 ;  /* 0x00000000ff057431 */ /* 0x000fc600000001ff */
[----:B------:R-:W-:Y:S01]  /*0220*/  IMAD R7, RZ, RZ, -UR5 ;  /* 0x80000005ff077e24 */ /* 0x000fe2000f8e02ff */
[----:B-1----:R-:W-:Y:S02]  /*0230*/  ULEA UR4, UR6, UR4, 0x18 ;  /* 0x0000000406047291 */ /* 0x002fe4000f8ec0ff */
[----:B------:R-:W-:-:S04]  /*0240*/  ULEA UR6, UR8, UR5, 0x1 ;  /* 0x0000000508067291 */ /* 0x000fc8000f8e08ff */
[----:B0-----:R-:W-:Y:S02]  /*0250*/  VIADD R2, R6, UR4 ;  /* 0x0000000406027c36 */ /* 0x001fe40008000000 */
[----:B------:R-:W-:-:S04]  /*0260*/  ISETP.GT.AND P0, PT, R4, UR6, PT ;  /* 0x0000000604007c0c */ /* 0x000fc8000bf04270 */
[----:B------:R-:W-:-:S04]  /*0270*/  ISETP.LT.OR P0, PT, R4, UR5, P0 ;  /* 0x0000000504007c0c */ /* 0x000fc80008701670 */
[----:B------:R-:W-:Y:S01]  /*0280*/  ISETP.GE.OR P0, PT, R7, UR5, P0 ;  /* 0x0000000507007c0c */ /* 0x000fe20008706670 */
[----:B--2---:R0:W-:Y:S01]  /*0290*/  STS [R6+UR4], R3 ;  /* 0x0000000306007988 */ /* 0x0041e20008000804 */
[----:B------:R-:W-:Y:S11]  /*02a0*/  BAR.SYNC.DEFER_BLOCKING 0x0 ;  /* 0x0000000000007b1d */ /* 0x000ff60000010000 */
[----:B------:R-:W-:Y:S05]  /*02b0*/  @P0 BRA `(.L_x_173) ;  /* 0x0000000000fc0947 */ /* 0x000fea0003800000 */
[----:B0-----:R-:W-:-:S04]  /*02c0*/  MOV R3, R7 ;  /* 0x0000000700037202 */ /* 0x001fc80000000f00 */
[C---:B------:R-:W-:Y:S01]  /*02d0*/  IADD3 R4, PT, PT, -R3.reuse, UR5, RZ ;  /* 0x0000000503047c10 */ /* 0x040fe2000fffe1ff */
[----:B------:R-:W-:-:S03]  /*02e0*/  VIADD R5, R3, -UR5 ;  /* 0x8000000503057c36 */ /* 0x000fc60008000000 */
[----:B------:R-:W-:Y:S02]  /*02f0*/  LOP3.LUT R9, R4, 0x7, RZ, 0xc0, !PT ;  /* 0x0000000704097812 */ /* 0x000fe400078ec0ff */
[----:B------:R-:W-:Y:S02]  /*0300*/  ISETP.GT.U32.AND P1, PT, R5, -0x8, PT ;  /* 0xfffffff80500780c */ /* 0x000fe40003f24070 */
[----:B------:R-:W-:Y:S02]  /*0310*/  ISETP.NE.AND P0, PT, R9, RZ, PT ;  /* 0x000000ff0900720c */ /* 0x000fe40003f05270 */
[----:B------:R-:W-:-:S09]  /*0320*/  MOV R5, RZ ;  /* 0x000000ff00057202 */ /* 0x000fd20000000f00 */
[----:B------:R-:W-:Y:S05]  /*0330*/  @P1 BRA `(.L_x_174) ;  /* 0x00000000006c1947 */ /* 0x000fea0003800000 */
[----:B------:R-:W-:Y:S01]  /*0340*/  IMAD R7, R3, 0x4, R6 ;  /* 0x0000000403077824 */ /* 0x000fe200078e0206 */
[----:B------:R-:W-:Y:S02]  /*0350*/  LOP3.LUT R6, R4, 0xfffffff8, RZ, 0xc0, !PT ;  /* 0xfffffff804067812 */ /* 0x000fe400078ec0ff */
[----:B------:R-:W-:Y:S02]  /*0360*/  MOV R8, UR4 ;  /* 0x0000000400087c02 */ /* 0x000fe40008000f00 */
[----:B------:R-:W-:Y:S01]  /*0370*/  MOV R5, RZ ;  /* 0x000000ff00057202 */ /* 0x000fe20000000f00 */
[----:B------:R-:W-:Y:S01]  /*0380*/  IMAD.MOV R6, RZ, RZ, -R6 ;  /* 0x000000ffff067224 */ /* 0x000fe200078e0a06 */
[----:B------:R-:W-:-:S07]  /*0390*/  IADD3 R7, PT, PT, R7, 0x10, R8 ;  /* 0x0000001007077810 */ /* 0x000fce0007ffe008 */
.L_x_175:
[----:B------:R-:W0:Y:S01]  /*03a0*/  LDS R8, [R7+-0x10] ;  /* 0xfffff00007087984 */ /* 0x000e220000000800 */
[----:B------:R-:W-:Y:S02]  /*03b0*/  IADD3 R6, PT, PT, R6, 0x8, RZ ;  /* 0x0000000806067810 */ /* 0x000fe40007ffe0ff */
[----:B------:R-:W-:Y:S01]  /*03c0*/  IADD3 R3, PT, PT, R3, 0x8, RZ ;  /* 0x0000000803037810 */ /* 0x000fe20007ffe0ff */
[----:B------:R-:W1:Y:S01]  /*03d0*/  LDS R10, [R7+-0xc] ;  /* 0xfffff400070a7984 */ /* 0x000e620000000800 */
[----:B------:R-:W-:-:S03]  /*03e0*/  ISETP.NE.AND P1, PT, R6, RZ, PT ;  /* 0x000000ff0600720c */ /* 0x000fc60003f25270 */
[----:B------:R-:W2:Y:S04]  /*03f0*/  LDS R12, [R7+-0x8] ;  /* 0xfffff800070c7984 */ /* 0x000ea80000000800 */
[----:B------:R-:W3:Y:S04]  /*0400*/  LDS R14, [R7+-0x4] ;  /* 0xfffffc00070e7984 */ /* 0x000ee80000000800 */
[----:B------:R-:W4:Y:S04]  /*0410*/  LDS R16, [R7] ;  /* 0x0000000007107984 */ /* 0x000f280000000800 */
[----:B------:R-:W5:Y:S04]  /*0420*/  LDS R18, [R7+0x4] ;  /* 0x0000040007127984 */ /* 0x000f680000000800 */
[----:B------:R-:W5:Y:S04]  /*0430*/  LDS R20, [R7+0x8] ;  /* 0x0000080007147984 */ /* 0x000f680000000800 */
[----:B------:R0:W5:Y:S02]  /*0440*/  LDS R22, [R7+0xc] ;  /* 0x00000c0007167984 */ /* 0x0001640000000800 */
[----:B0-----:R-:W-:-:S02]  /*0450*/  VIADD R7, R7, 0x20 ;  /* 0x0000002007077836 */ /* 0x001fc40000000000 */
[----:B------:R-:W-:-:S04]  /*0460*/  FFMA R5, R8, R8, R5 ;  /* 0x0000000808057223 */ /* 0x000fc80000000005 */
[----:B-1----:R-:W-:-:S04]  /*0470*/  FFMA R5, R10, R10, R5 ;  /* 0x0000000a0a057223 */ /* 0x002fc80000000005 */
[----:B--2---:R-:W-:-:S04]  /*0480*/  FFMA R5, R12, R12, R5 ;  /* 0x0000000c0c057223 */ /* 0x004fc80000000005 */
[----:B---3--:R-:W-:-:S04]  /*0490*/  FFMA R5, R14, R14, R5 ;  /* 0x0000000e0e057223 */ /* 0x008fc80000000005 */
[----:B----4-:R-:W-:-:S04]  /*04a0*/  FFMA R5, R16, R16, R5 ;  /* 0x0000001010057223 */ /* 0x010fc80000000005 */
[----:B-----5:R-:W-:-:S04]  /*04b0*/  FFMA R5, R18, R18, R5 ;  /* 0x0000001212057223 */ /* 0x020fc80000000005 */
[----:B------:R-:W-:-:S04]  /*04c0*/  FFMA R5, R20, R20, R5 ;  /* 0x0000001414057223 */ /* 0x000fc80000000005 */
[----:B------:R-:W-:Y:S01]  /*04d0*/  FFMA R5, R22, R22, R5 ;  /* 0x0000001616057223 */ /* 0x000fe20000000005 */
[----:B------:R-:W-:Y:S06]  /*04e0*/  @P1 BRA `(.L_x_175) ;  /* 0xfffffffc00ac1947 */ /* 0x000fec000383ffff */
.L_x_174:
        /* <DEDUP_REMOVED lines=10> */
[----:B------:R-:W3:Y:S01]  /*0590*/  LDS R14, [R6+0xc] ;  /* 0x00000c00060e7984 */ /* 0x000ee20000000800 */
[----:B0-----:R-:W-:-:S04]  /*05a0*/  FFMA R5, R8, R8, R5 ;  /* 0x0000000808057223 */ /* 0x001fc80000000005 */
[----:B-1----:R-:W-:-:S04]  /*05b0*/  FFMA R5, R10, R10, R5 ;  /* 0x0000000a0a057223 */ /* 0x002fc80000000005 */
[----:B--2---:R-:W-:-:S04]  /*05c0*/  FFMA R5, R12, R12, R5 ;  /* 0x0000000c0c057223 */ /* 0x004fc80000000005 */
[----:B---3--:R-:W-:-:S07]  /*05d0*/  FFMA R5, R14, R14, R5 ;  /* 0x0000000e0e057223 */ /* 0x008fce0000000005 */
.L_x_176:
[----:B------:R-:W-:Y:S05]  /*05e0*/  @!P1 BRA `(.L_x_173) ;  /* 0x0000000000309947 */ /* 0x000fea0003800000 */
[----:B------:R-:W-:Y:S02]  /*05f0*/  ISETP.NE.AND P0, PT, R7, 0x1, PT ;  /* 0x000000010700780c */ /* 0x000fe40003f05270 */
[----:B------:R-:W-:-:S04]  /*0600*/  LOP3.LUT R4, R4, 0x1, RZ, 0xc0, !PT ;  /* 0x0000000104047812 */ /* 0x000fc800078ec0ff */
[----:B------:R-:W-:-:S07]  /*0610*/  ISETP.NE.U32.AND P1, PT, R4, 0x1, PT ;  /* 0x000000010400780c */ /* 0x000fce0003f25070 */
[C---:B------:R-:W-:Y:S01]  /*0620*/  @P0 IMAD R4, R3.reuse, 0x4, R2 ;  /* 0x0000000403040824 */ /* 0x040fe200078e0202 */
[----:B------:R-:W-:-:S04]  /*0630*/  @P0 IADD3 R3, PT, PT, R3, 0x2, RZ ;  /* 0x0000000203030810 */ /* 0x000fc80007ffe0ff */
[----:B------:R-:W0:Y:S01]  /*0640*/  @P0 LDS R6, [R4] ;  /* 0x0000000004060984 */ /* 0x000e220000000800 */
[----:B------:R-:W-:-:S03]  /*0650*/  @!P1 LEA R2, R3, R2, 0x2 ;  /* 0x0000000203029211 */ /* 0x000fc600078e10ff */
[----:B------:R-:W1:Y:S04]  /*0660*/  @P0 LDS R3, [R4+0x4] ;  /* 0x0000040004030984 */ /* 0x000e680000000800 */
[----:B------:R-:W2:Y:S01]  /*0670*/  @!P1 LDS R2, [R2] ;  /* 0x0000000002029984 */ /* 0x000ea20000000800 */
[----:B0-----:R-:W-:-:S04]  /*0680*/  @P0 FFMA R6, R6, R6, R5 ;  /* 0x0000000606060223 */ /* 0x001fc80000000005 */
[----:B-1----:R-:W-:-:S04]  /*0690*/  @P0 FFMA R5, R3, R3, R6 ;  /* 0x0000000303050223 */ /* 0x002fc80000000006 */
[----:B--2---:R-:W-:-:S07]  /*06a0*/  @!P1 FFMA R5, R2, R2, R5 ;  /* 0x0000000202059223 */ /* 0x004fce0000000005 */
.L_x_173:
[----:B------:R-:W-:Y:S05]  /*06b0*/  BSYNC.RECONVERGENT B0 ;  /* 0x0000000000007941 */ /* 0x000fea0003800200 */
.L_x_172:
[----:B0-----:R-:W0:Y:S02]  /*06c0*/  LDC.64 R2, c[0x0][0x388] ;  /* 0x0000e200ff027b82 */ /* 0x001e240000000a00 */
[----:B0-----:R-:W-:-:S05]  /*06d0*/  IMAD.WIDE R2, R0, 0x4, R2 ;  /* 0x0000000400027825 */ /* 0x001fca00078e0202 */
[----:B------:R-:W-:Y:S01]  /*06e0*/  STG.E desc[UR10][R2.64], R5 ;  /* 0x0000000502007986 */ /* 0x000fe2000c10190a */
[----:B------:R-:W-:Y:S05]  /*06f0*/  EXIT ;  /* 0x000000000000794d */ /* 0x000fea0003800000 */
.L_x_177:
        /* <DEDUP_REMOVED lines=16> */
.L_x_206:


//--------------------- .text.squaredSum          --------------------------
	.section	.text.squaredSum,"ax",@progbits
	.align	128
        .global         squaredSum
        .type           squaredSum,@function
        .size           squaredSum,(.L_x_207 - squaredSum)
        .other          squaredSum,@"STO_CUDA_ENTRY STV_DEFAULT"
squaredSum:
.text.squaredSum:
        /* <DEDUP_REMOVED lines=9> */
[----:B------:R-:W1:Y:S01]  /*0090*/  LDCU.64 UR8, c[0x0][0x358] ;  /* 0x00006b00ff0877ac */ /* 0x000e620008000a00 */
[----:B------:R-:W-:Y:S01]  /*00a0*/  HFMA2 R10, -RZ, RZ, 0, 0 ;  /* 0x00000000ff0a7431 */ /* 0x000fe200000001ff */
[----:B0-----:R-:W-:-:S13]  /*00b0*/  ISETP.GE.AND P0, PT, R3, 0x1, PT ;  /* 0x000000010300780c */ /* 0x001fda0003f06270 */
[----:B-1----:R-:W-:Y:S05]  /*00c0*/  @!P0 BRA `(.L_x_178) ;  /* 0x0000000400dc8947 */ /* 0x002fea0003800000 */
[----:B------:R-:W0:Y:S01]  /*00d0*/  LDCU.64 UR6, c[0x0][0x380] ;  /* 0x00007000ff0677ac */ /* 0x000e220008000a00 */
[C---:B------:R-:W-:Y:S02]  /*00e0*/  LOP3.LUT R25, R3.reuse, 0xf, RZ, 0xc0, !PT ;  /* 0x0000000f03197812 */ /* 0x040fe400078ec0ff */
[----:B------:R-:W-:Y:S01]  /*00f0*/  LOP3.LUT R26, R3, 0x7, RZ, 0xc0, !PT ;  /* 0x00000007031a7812 */ /* 0x000fe200078ec0ff */
[----:B------:R-:W-:Y:S01]  /*0100*/  UMOV UR4, URZ ;  /* 0x000000ff00047c82 */ /* 0x000fe20008000000 */
[----:B------:R-:W-:Y:S02]  /*0110*/  IADD3 R0, PT, PT, R25, -0x1, RZ ;  /* 0xffffffff19007810 */ /* 0x000fe40007ffe0ff */
[----:B------:R-:W-:Y:S02]  /*0120*/  IADD3 R4, PT, PT, R26, -0x1, RZ ;  /* 0xffffffff1a047810 */ /* 0x000fe40007ffe0ff */
[----:B------:R-:W-:Y:S02]  /*0130*/  ISETP.GE.U32.AND P0, PT, R0, 0x7, PT ;  /* 0x000000070000780c */ /* 0x000fe40003f06070 */
[----:B------:R-:W-:-:S02]  /*0140*/  LEA R0, R2, R3, 0x1 ;  /* 0x0000000302007211 */ /* 0x000fc400078e08ff */
[----:B------:R-:W-:Y:S02]  /*0150*/  ISETP.GE.U32.AND P1, PT, R4, 0x3, PT ;  /* 0x000000030400780c */ /* 0x000fe40003f26070 */
[----:B------:R-:W-:Y:S01]  /*0160*/  LOP3.LUT R4, R3, 0x7ffffff0, RZ, 0xc0, !PT ;  /* 0x7ffffff003047812 */ /* 0x000fe200078ec0ff */
[----:B------:R-:W-:Y:S01]  /*0170*/  IMAD R7, R5, R0, R2 ;  /* 0x0000000005077224 */ /* 0x000fe200078e0202 */
[----:B------:R-:W-:Y:S01]  /*0180*/  LOP3.LUT R6, R3, 0x3, RZ, 0xc0, !PT ;  /* 0x0000000303067812 */ /* 0x000fe200078ec0ff */
[----:B0-----:R-:W-:Y:S01]  /*0190*/  UIADD3 UR5, UP0, UPT, UR6, 0x20, URZ ;  /* 0x0000002006057890 */ /* 0x001fe2000ff1e0ff */
[----:B------:R-:W-:Y:S02]  /*01a0*/  MOV R10, RZ ;  /* 0x000000ff000a7202 */ /* 0x000fe40000000f00 */
[----:B------:R-:W-:Y:S01]  /*01b0*/  IADD3 R8, PT, PT, -R4, RZ, RZ ;  /* 0x000000ff04087210 */ /* 0x000fe20007ffe1ff */
[----:B------:R-:W-:-:S12]  /*01c0*/  UIADD3.X UR6, UPT, UPT, URZ, UR7, URZ, UP0, !UPT ;  /* 0x00000007ff067290 */ /* 0x000fd800087fe4ff */
.L_x_184:
[----:B------:R-:W0:Y:S01]  /*01d0*/  LDCU.64 UR10, c[0x0][0x390] ;  /* 0x00007200ff0a77ac */ /* 0x000e220008000a00 */
[----:B------:R-:W-:Y:S02]  /*01e0*/  IADD3 R9, PT, PT, R7, UR4, RZ ;  /* 0x0000000407097c10 */ /* 0x000fe4000fffe0ff */
[----:B------:R-:W-:Y:S01]  /*01f0*/  MOV R12, RZ ;  /* 0x000000ff000c7202 */ /* 0x000fe20000000f00 */
[----:B------:R-:W-:Y:S02]  /*0200*/  UIADD3 UR4, UPT, UPT, UR4, 0x1, URZ ;  /* 0x0000000104047890 */ /* 0x000fe4000fffe0ff */
[----:B0-----:R-:W-:Y:S01]  /*0210*/  UISETP.GE.U32.AND UP0, UPT, UR11, 0x10, UPT ;  /* 0x000000100b00788c */ /* 0x001fe2000bf06070 */
[----:B------:R-:W-:Y:S01]  /*0220*/  IMAD R9, R0, R9, UR10 ;  /* 0x0000000a00097e24 */ /* 0x000fe2000f8e0209 */
[----:B------:R-:W-:-:S07]  /*0230*/  UISETP.NE.AND UP1, UPT, UR4, UR11, UPT ;  /* 0x0000000b0400728c */ /* 0x000fce000bf25270 */
[----:B------:R-:W-:Y:S05]  /*0240*/  BRA.U !UP0, `(.L_x_179) ;  /* 0x0000000108a87547 */ /* 0x000fea000b800000 */
[----:B------:R-:W-:Y:S02]  /*0250*/  MOV R12, R9 ;  /* 0x00000009000c7202 */ /* 0x000fe40000000f00 */
[----:B------:R-:W-:-:S07]  /*0260*/  MOV R11, R8 ;  /* 0x00000008000b7202 */ /* 0x000fce0000000f00 */
.L_x_180:
[----:B------:R-:W-:Y:S02]  /*0270*/  MOV R2, UR5 ;  /* 0x0000000500027c02 */ /* 0x000fe40008000f00 */
[----:B------:R-:W-:-:S03]  /*0280*/  MOV R3, UR6 ;  /* 0x0000000600037c02 */ /* 0x000fc60008000f00 */
[----:B------:R-:W-:-:S05]  /*0290*/  IMAD.WIDE R2, R12, 0x4, R2 ;  /* 0x000000040c027825 */ /* 0x000fca00078e0202 */
        /* <DEDUP_REMOVED lines=9> */
[----:B------:R-:W5:Y:S04]  /*0330*/  LDG.E.CONSTANT R16, desc[UR8][R2.64+0x4] ;  /* 0x0000040802107981 */ /* 0x000f68000c1e9900 */
[----:B------:R-:W5:Y:S04]  /*0340*/  LDG.E.CONSTANT R15, desc[UR8][R2.64+0x8] ;  /* 0x00000808020f7981 */ /* 0x000f68000c1e9900 */
[----:B------:R-:W5:Y:S01]  /*0350*/  LDG.E.CONSTANT R14, desc[UR8][R2.64+0xc] ;  /* 0x00000c08020e7981 */ /* 0x000f62000c1e9900 */
[----:B--2---:R-:W-:-:S03]  /*0360*/  FFMA R23, R23, R23, R10 ;  /* 0x0000001717177223 */ /* 0x004fc6000000000a */
[----:B------:R-:W2:Y:S01]  /*0370*/  LDG.E.CONSTANT R10, desc[UR8][R2.64+0x10] ;  /* 0x00001008020a7981 */ /* 0x000ea2000c1e9900 */
[----:B---3--:R-:W-:-:S03]  /*0380*/  FFMA R27, R24, R24, R23 ;  /* 0x00000018181b7223 */ /* 0x008fc60000000017 */
[----:B------:R-:W3:Y:S01]  /*0390*/  LDG.E.CONSTANT R23, desc[UR8][R2.64+0x14] ;  /* 0x0000140802177981 */ /* 0x000ee2000c1e9900 */
[----:B----4-:R-:W-:-:S03]  /*03a0*/  FFMA R28, R22, R22, R27 ;  /* 0x00000016161c7223 */ /* 0x010fc6000000001b */
[----:B------:R-:W4:Y:S04]  /*03b0*/  LDG.E.CONSTANT R22, desc[UR8][R2.64+0x18] ;  /* 0x0000180802167981 */ /* 0x000f28000c1e9900 */
[----:B------:R-:W4:Y:S01]  /*03c0*/  LDG.E.CONSTANT R24, desc[UR8][R2.64+0x1c] ;  /* 0x00001c0802187981 */ /* 0x000f22000c1e9900 */
[----:B-----5:R-:W-:Y:S01]  /*03d0*/  FFMA R28, R13, R13, R28 ;  /* 0x0000000d0d1c7223 */ /* 0x020fe2000000001c */
[----:B------:R-:W-:Y:S02]  /*03e0*/  IADD3 R11, PT, PT, R11, 0x10, RZ ;  /* 0x000000100b0b7810 */ /* 0x000fe40007ffe0ff */
[----:B------:R-:W-:Y:S01]  /*03f0*/  IADD3 R12, PT, PT, R12, 0x10, RZ ;  /* 0x000000100c0c7810 */ /* 0x000fe20007ffe0ff */
[----:B------:R-:W-:Y:S01]  /*0400*/  FFMA R21, R21, R21, R28 ;  /* 0x0000001515157223 */ /* 0x000fe2000000001c */
[----:B------:R-:W-:-:S03]  /*0410*/  ISETP.NE.AND P2, PT, R11, RZ, PT ;  /* 0x000000ff0b00720c */ /* 0x000fc60003f45270 */
[----:B------:R-:W-:-:S04]  /*0420*/  FFMA R20, R20, R20, R21 ;  /* 0x0000001414147223 */ /* 0x000fc80000000015 */
[----:B------:R-:W-:-:S04]  /*0430*/  FFMA R19, R19, R19, R20 ;  /* 0x0000001313137223 */ /* 0x000fc80000000014 */
[----:B------:R-:W-:-:S04]  /*0440*/  FFMA R18, R18, R18, R19 ;  /* 0x0000001212127223 */ /* 0x000fc80000000013 */
[----:B------:R-:W-:-:S04]  /*0450*/  FFMA R17, R17, R17, R18 ;  /* 0x0000001111117223 */ /* 0x000fc80000000012 */
[----:B------:R-:W-:-:S04]  /*0460*/  FFMA R16, R16, R16, R17 ;  /* 0x0000001010107223 */ /* 0x000fc80000000011 */
[----:B------:R-:W-:-:S04]  /*0470*/  FFMA R15, R15, R15, R16 ;  /* 0x0000000f0f0f7223 */ /* 0x000fc80000000010 */
[----:B------:R-:W-:-:S04]  /*0480*/  FFMA R15, R14, R14, R15 ;  /* 0x0000000e0e0f7223 */ /* 0x000fc8000000000f */
[----:B--2---:R-:W-:-:S04]  /*0490*/  FFMA R10, R10, R10, R15 ;  /* 0x0000000a0a0a7223 */ /* 0x004fc8000000000f */
[----:B---3--:R-:W-:-:S04]  /*04a0*/  FFMA R23, R23, R23, R10 ;  /* 0x0000001717177223 */ /* 0x008fc8000000000a */
[----:B----4-:R-:W-:-:S04]  /*04b0*/  FFMA R23, R22, R22, R23 ;  /* 0x0000001616177223 */ /* 0x010fc80000000017 */
[----:B------:R-:W-:Y:S01]  /*04c0*/  FFMA R10, R24, R24, R23 ;  /* 0x00000018180a7223 */ /* 0x000fe20000000017 */
[----:B------:R-:W-:Y:S06]  /*04d0*/  @P2 BRA `(.L_x_180) ;  /* 0xfffffffc00642947 */ /* 0x000fec000383ffff */
[----:B------:R-:W-:-:S07]  /*04e0*/  MOV R12, R4 ;  /* 0x00000004000c7202 */ /* 0x000fce0000000f00 */
.L_x_179:
[----:B------:R-:W-:-:S13]  /*04f0*/  ISETP.NE.AND P2, PT, R25, RZ, PT ;  /* 0x000000ff1900720c */ /* 0x000fda0003f45270 */
[----:B------:R-:W-:Y:S05]  /*0500*/  @!P2 BRA `(.L_x_181) ;  /* 0x0000000000c8a947 */ /* 0x000fea0003800000 */
[----:B------:R-:W-:Y:S01]  /*0510*/  ISETP.NE.AND P2, PT, R26, RZ, PT ;  /* 0x000000ff1a00720c */ /* 0x000fe20003f45270 */
[----:B------:R-:W-:-:S12]  /*0520*/  @!P0 BRA `(.L_x_182) ;  /* 0x0000000000508947 */ /* 0x000fd80003800000 */
[----:B------:R-:W0:Y:S01]  /*0530*/  LDC.64 R2, c[0x0][0x380] ;  /* 0x0000e000ff027b82 */ /* 0x000e220000000a00 */
[----:B------:R-:W-:-:S05]  /*0540*/  IADD3 R11, PT, PT, R9, R12, RZ ;  /* 0x0000000c090b7210 */ /* 0x000fca0007ffe0ff */
        /* <DEDUP_REMOVED lines=8> */
[----:B------:R-:W5:Y:S01]  /*05d0*/  LDG.E.CONSTANT R27, desc[UR8][R2.64+0x1c] ;  /* 0x00001c08021b7981 */ /* 0x000f62000c1e9900 */
[----:B------:R-:W-:Y:S01]  /*05e0*/  IADD3 R12, PT, PT, R12, 0x8, RZ ;  /* 0x000000080c0c7810 */ /* 0x000fe20007ffe0ff */
[----:B--2---:R-:W-:-:S04]  /*05f0*/  FFMA R10, R11, R11, R10 ;  /* 0x0000000b0b0a7223 */ /* 0x004fc8000000000a */
[----:B---3--:R-:W-:-:S04]  /*0600*/  FFMA R10, R13, R13, R10 ;  /* 0x0000000d0d0a7223 */ /* 0x008fc8000000000a */
[----:B----4-:R-:W-:-:S04]  /*0610*/  FFMA R10, R15, R15, R10 ;  /* 0x0000000f0f0a7223 */ /* 0x010fc8000000000a */
[----:B-----5:R-:W-:-:S04]  /*0620*/  FFMA R10, R17, R17, R10 ;  /* 0x00000011110a7223 */ /* 0x020fc8000000000a */
[----:B------:R-:W-:-:S04]  /*0630*/  FFMA R10, R19, R19, R10 ;  /* 0x00000013130a7223 */ /* 0x000fc8000000000a */
[----:B------:R-:W-:-:S04]  /*0640*/  FFMA R10, R21, R21, R10 ;  /* 0x00000015150a7223 */ /* 0x000fc8000000000a */
[----:B------:R-:W-:-:S04]  /*0650*/  FFMA R10, R23, R23, R10 ;  /* 0x00000017170a7223 */ /* 0x000fc8000000000a */
[----:B------:R-:W-:-:S07]  /*0660*/  FFMA R10, R27, R27, R10 ;  /* 0x0000001b1b0a7223 */ /* 0x000fce000000000a */
.L_x_182:
        /* <DEDUP_REMOVED lines=9> */
[----:B------:R-:W5:Y:S01]  /*0700*/  LDG.E.CONSTANT R17, desc[UR8][R2.64+0xc] ;  /* 0x00000c0802117981 */ /* 0x000f62000c1e9900 */
[----:B------:R-:W-:Y:S01]  /*0710*/  IADD3 R12, PT, PT, R12, 0x4, RZ ;  /* 0x000000040c0c7810 */ /* 0x000fe20007ffe0ff */
[----:B--2---:R-:W-:-:S04]  /*0720*/  FFMA R10, R11, R11, R10 ;  /* 0x0000000b0b0a7223 */ /* 0x004fc8000000000a */
[----:B---3--:R-:W-:-:S04]  /*0730*/  FFMA R10, R13, R13, R10 ;  /* 0x0000000d0d0a7223 */ /* 0x008fc8000000000a */
[----:B----4-:R-:W-:-:S04]  /*0740*/  FFMA R10, R15, R15, R10 ;  /* 0x0000000f0f0a7223 */ /* 0x010fc8000000000a */
[----:B-----5:R-:W-:-:S07]  /*0750*/  FFMA R10, R17, R17, R10 ;  /* 0x00000011110a7223 */ /* 0x020fce000000000a */
.L_x_183:
[----:B------:R-:W-:Y:S05]  /*0760*/  @!P2 BRA `(.L_x_181) ;  /* 0x000000000030a947 */ /* 0x000fea0003800000 */
[----:B------:R-:W0:Y:S01]  /*0770*/  LDC.64 R2, c[0x0][0x380] ;  /* 0x0000e000ff027b82 */ /* 0x000e220000000a00 */
[----:B------:R-:W-:-:S05]  /*0780*/  IADD3 R9, PT, PT, R9, R12, RZ ;  /* 0x0000000c09097210 */ /* 0x000fca0007ffe0ff */
[----:B0-----:R-:W-:-:S05]  /*0790*/  IMAD.WIDE R2, R9, 0x4, R2 ;  /* 0x0000000409027825 */ /* 0x001fca00078e0202 */
[----:B------:R-:W2:Y:S01]  /*07a0*/  LDG.E.CONSTANT R9, desc[UR8][R2.64] ;  /* 0x0000000802097981 */ /* 0x000ea2000c1e9900 */
[----:B------:R-:W-:Y:S01]  /*07b0*/  ISETP.NE.AND P2, PT, R6, 0x1, PT ;  /* 0x000000010600780c */ /* 0x000fe20003f45270 */
[----:B--2---:R-:W-:-:S12]  /*07c0*/  FFMA R10, R9, R9, R10 ;  /* 0x00000009090a7223 */ /* 0x004fd8000000000a */
[----:B------:R-:W-:Y:S05]  /*07d0*/  @!P2 BRA `(.L_x_181) ;  /* 0x000000000014a947 */ /* 0x000fea0003800000 */
[----:B------:R-:W-:Y:S01]  /*07e0*/  ISETP.NE.AND P2, PT, R6, 0x2, PT ;  /* 0x000000020600780c */ /* 0x000fe20003f45270 */
[----:B------:R-:W2:-:S12]  /*07f0*/  LDG.E.CONSTANT R9, desc[UR8][R2.64+0x4] ;  /* 0x0000040802097981 */ /* 0x000e98000c1e9900 */
[----:B------:R-:W3:Y:S01]  /*0800*/  @P2 LDG.E.CONSTANT R11, desc[UR8][R2.64+0x8] ;  /* 0x00000808020b2981 */ /* 0x000ee2000c1e9900 */
[----:B--2---:R-:W-:-:S04]  /*0810*/  FFMA R10, R9, R9, R10 ;  /* 0x00000009090a7223 */ /* 0x004fc8000000000a */
[----:B---3--:R-:W-:-:S07]  /*0820*/  @P2 FFMA R10, R11, R11, R10 ;  /* 0x0000000b0b0a2223 */ /* 0x008fce000000000a */
.L_x_181:
[----:B------:R-:W-:Y:S05]  /*0830*/  BRA.U UP1, `(.L_x_184) ;  /* 0xfffffff901647547 */ /* 0x000fea000b83ffff */
.L_x_178:
[----:B------:R-:W0:Y:S02]  /*0840*/  LDC.64 R2, c[0x0][0x388] ;  /* 0x0000e200ff027b82 */ /* 0x000e240000000a00 */
[----:B0-----:R-:W-:-:S05]  /*0850*/  IMAD.WIDE R2, R5, 0x4, R2 ;  /* 0x0000000405027825 */ /* 0x001fca00078e0202 */
[----:B------:R-:W-:Y:S01]  /*0860*/  STG.E desc[UR8][R2.64], R10 ;  /* 0x0000000a02007986 */ /* 0x000fe2000c101908 */
[----:B------:R-:W-:Y:S05]  /*0870*/  EXIT ;  /* 0x000000000000794d */ /* 0x000fea0003800000 */
.L_x_185:
        /* <DEDUP_REMOVED lines=16> */
.L_x_207:


//--------------------- .nv.global.init           --------------------------
	.section	.nv.global.init,"aw",@progbits
	.align	4
.nv.global.init:
	.type		__cudart_i2opi_f,@object
	.size		__cudart_i2opi_f,(.L_5 - __cudart_i2opi_f)
__cudart_i2opi_f:
        /*0000*/ 	.byte	0x41, 0x90, 0x43, 0x3c, 0x99, 0x95, 0x62, 0xdb, 0xc0, 0xdd, 0x34, 0xf5, 0xd1, 0x57, 0x27, 0xfc
        /*0010*/ 	.byte	0x29, 0x15, 0x44, 0x4e, 0x6e, 0x83, 0xf9, 0xa2
.L_5:


//--------------------- .nv.shared.fftshift       --------------------------
	.section	.nv.shared.fftshift,"aw",@nobits
	.sectionflags	@""
	.align	16
	.zero		1024


//--------------------- .nv.shared.reserved.0     --------------------------
	.section	.nv.shared.reserved.0,"aw",@nobits
	.weak		__nv_reservedSMEM_offset_0_alias
	.size		__nv_reservedSMEM_offset_0_alias, 0, 64
	.other		__nv_reservedSMEM_offset_0_alias,@"STO_CUDA_RESERVED_SHARED STV_DEFAULT"
__nv_reservedSMEM_offset_0_alias:
	.zero		0
	.zero		64


//--------------------- .nv.shared.fourierFilter  --------------------------
	.section	.nv.shared.fourierFilter,"aw",@nobits
	.sectionflags	@""
	.align	16
	.zero		1024


//--------------------- .nv.shared.ComputeKernelParam --------------------------
	.section	.nv.shared.ComputeKernelParam,"aw",@nobits
	.sectionflags	@""
	.align	16
	.zero		1024


//--------------------- .nv.shared.ComputeStructureTensor --------------------------
	.section	.nv.shared.ComputeStructureTensor,"aw",@nobits
	.sectionflags	@""
	.align	16
	.zero		1024


//--------------------- .nv.shared.UpSampleShifts --------------------------
	.section	.nv.shared.UpSampleShifts,"aw",@nobits
	.sectionflags	@""
	.align	16
	.zero		1024


//--------------------- .nv.shared.findMinimum    --------------------------
	.section	.nv.shared.findMinimum,"aw",@nobits
	.sectionflags	@""
	.align	16
	.zero		1024


//--------------------- .nv.shared.conjugateComplexMulKernel --------------------------
	.section	.nv.shared.conjugateComplexMulKernel,"aw",@nobits
	.sectionflags	@""
	.align	16
	.zero		1024


//--------------------- .nv.shared.ApplyWeighting --------------------------
	.section	.nv.shared.ApplyWeighting,"aw",@nobits
	.sectionflags	@""
	.align	16
	.zero		1024


//--------------------- .nv.shared.GammasRGB      --------------------------
	.section	.nv.shared.GammasRGB,"aw",@nobits
	.sectionflags	@""
	.align	16
	.zero		1024


//--------------------- .nv.shared.convertToTilesOverlapPreShift --------------------------
	.section	.nv.shared.convertToTilesOverlapPreShift,"aw",@nobits
	.sectionflags	@""
	.align	16
	.zero		1024


//--------------------- .nv.shared.convertToTilesOverlapBorder --------------------------
	.section	.nv.shared.convertToTilesOverlapBorder,"aw",@nobits
	.sectionflags	@""
	.align	16
	.zero		1024


//--------------------- .nv.shared.normalizedCC   --------------------------
	.section	.nv.shared.normalizedCC,"aw",@nobits
	.sectionflags	@""
	.align	16
	.zero		1024


//--------------------- .nv.shared.boxFilterWithBorderY --------------------------
	.section	.nv.shared.boxFilterWithBorderY,"aw",@nobits
	.sectionflags	@""
	.align	16
	.zero		1024


//--------------------- .nv.shared.boxFilterWithBorderX --------------------------
	.section	.nv.shared.boxFilterWithBorderX,"aw",@nobits
	.sectionflags	@""
	.align	16
	.zero		1024


//--------------------- .nv.shared.squaredSum     --------------------------
	.section	.nv.shared.squaredSum,"aw",@nobits
	.sectionflags	@""
	.align	16
	.zero		1024


//--------------------- .nv.constant0.fftshift    --------------------------
	.section	.nv.constant0.fftshift,"a",@progbits
	.sectionflags	@""
	.align	4
.nv.constant0.fftshift:
	.zero		912


//--------------------- .nv.constant0.fourierFilter --------------------------
	.section	.nv.constant0.fourierFilter,"a",@progbits
	.sectionflags	@""
	.align	4
.nv.constant0.fourierFilter:
	.zero		940


//--------------------- .nv.constant0.ComputeKernelParam --------------------------
	.section	.nv.constant0.ComputeKernelParam,"a",@progbits
	.sectionflags	@""
	.align	4
.nv.constant0.ComputeKernelParam:
	.zero		940


//--------------------- .nv.constant0.ComputeStructureTensor --------------------------
	.section	.nv.constant0.ComputeStructureTensor,"a",@progbits
	.sectionflags	@""
	.align	4
.nv.constant0.ComputeStructureTensor:
	.zero		936


//--------------------- .nv.constant0.UpSampleShifts --------------------------
	.section	.nv.constant0.UpSampleShifts,"a",@progbits
	.sectionflags	@""
	.align	4
.nv.constant0.UpSampleShifts:
	.zero		952


//--------------------- .nv.constant0.findMinimum --------------------------
	.section	.nv.constant0.findMinimum,"a",@progbits
	.sectionflags	@""
	.align	4
.nv.constant0.findMinimum:
	.zero		932


//--------------------- .nv.constant0.conjugateComplexMulKernel --------------------------
	.section	.nv.constant0.conjugateComplexMulKernel,"a",@progbits
	.sectionflags	@""
	.align	4
.nv.constant0.conjugateComplexMulKernel:
	.zero		916


//--------------------- .nv.constant0.ApplyWeighting --------------------------
	.section	.nv.constant0.ApplyWeighting,"a",@progbits
	.sectionflags	@""
	.align	4
.nv.constant0.ApplyWeighting:
	.zero		936


//--------------------- .nv.constant0.GammasRGB   --------------------------
	.section	.nv.constant0.GammasRGB,"a",@progbits
	.sectionflags	@""
	.align	4
.nv.constant0.GammasRGB:
	.zero		916


//--------------------- .nv.constant0.convertToTilesOverlapPreShift --------------------------
	.section	.nv.constant0.convertToTilesOverlapPreShift,"a",@progbits
	.sectionflags	@""
	.align	4
.nv.constant0.convertToTilesOverlapPreShift:
	.zero		964


//--------------------- .nv.constant0.convertToTilesOverlapBorder --------------------------
	.section	.nv.constant0.convertToTilesOverlapBorder,"a",@progbits
	.sectionflags	@""
	.align	4
.nv.constant0.convertToTilesOverlapBorder:
	.zero		956


//--------------------- .nv.constant0.normalizedCC --------------------------
	.section	.nv.constant0.normalizedCC,"a",@progbits
	.sectionflags	@""
	.align	4
.nv.constant0.normalizedCC:
	.zero		940


//--------------------- .nv.constant0.boxFilterWithBorderY --------------------------
	.section	.nv.constant0.boxFilterWithBorderY,"a",@progbits
	.sectionflags	@""
	.align	4
.nv.constant0.boxFilterWithBorderY:
	.zero		924


//--------------------- .nv.constant0.boxFilterWithBorderX --------------------------
	.section	.nv.constant0.boxFilterWithBorderX,"a",@progbits
	.sectionflags	@""
	.align	4
.nv.constant0.boxFilterWithBorderX:
	.zero		924


//--------------------- .nv.constant0.squaredSum  --------------------------
	.section	.nv.constant0.squaredSum,"a",@progbits
	.sectionflags	@""
	.align	4
.nv.constant0.squaredSum:
	.zero		924


//--------------------- SYMBOLS --------------------------

	.type		.nv.reservedSmem.offset0,@object
	.size		.nv.reservedSmem.offset0,0x4
	.type		.nv.reservedSmem.cap,@object
	.size		.nv.reservedSmem.cap,0x4
